//
// Generated by NVIDIA NVVM Compiler
//
// Compiler Build ID: CL-36424714
// Cuda compilation tools, release 13.0, V13.0.88
// Based on NVVM 20.0.0
//

.version 9.0
.target sm_100
.address_size 64

	// .globl	_Z31findCliqueGPUNew7Dis2LevelBatchPjS_S_S_PyS_S_S_S_S_
.global .align 4 .b8 stack[3584];
.global .align 4 .b8 subH[286720000];
.global .align 4 .b8 S[286720000];
.global .align 4 .b8 offset_H[286720000];
.global .align 4 .b8 offset_L[286720000];
.global .align 4 .b8 batch_info[10752];
// _ZZ31findCliqueGPUNew7Dis2LevelBatchPjS_S_S_PyS_S_S_S_S_E3top has been demoted
// _ZZ31findCliqueGPUNew7Dis2LevelBatchPjS_S_S_PyS_S_S_S_S_E5level has been demoted
// _ZZ31findCliqueGPUNew7Dis2LevelBatchPjS_S_S_PyS_S_S_S_S_E6next_k has been demoted
// _ZZ31findCliqueGPUNew7Dis2LevelBatchPjS_S_S_PyS_S_S_S_S_E3tid has been demoted
// _ZZ31findCliqueGPUNew7Dis2LevelBatchPjS_S_S_PyS_S_S_S_S_E10batch_size has been demoted
// _ZZ31findCliqueGPUNew7Dis2LevelBatchPjS_S_S_PyS_S_S_S_S_E7begin_L has been demoted
// _ZZ31findCliqueGPUNew7Dis2LevelBatchPjS_S_S_PyS_S_S_S_S_E5end_L has been demoted
// _ZZ31findCliqueGPUNew7Dis2LevelBatchPjS_S_S_PyS_S_S_S_S_E7begin_H has been demoted
// _ZZ31findCliqueGPUNew7Dis2LevelBatchPjS_S_S_PyS_S_S_S_S_E5end_H has been demoted
// _ZZ31findCliqueGPUNew7Dis2LevelBatchPjS_S_S_PyS_S_S_S_S_E5Res_S has been demoted
// _ZZ31findCliqueGPUNew7Dis2LevelBatchPjS_S_S_PyS_S_S_S_S_E5Res_H has been demoted
// _ZZ31findCliqueGPUNew7Dis2LevelBatchPjS_S_S_PyS_S_S_S_S_E5Num_L has been demoted
// _ZZ31findCliqueGPUNew7Dis2LevelBatchPjS_S_S_PyS_S_S_S_S_E5Num_H has been demoted

.visible .entry _Z31findCliqueGPUNew7Dis2LevelBatchPjS_S_S_PyS_S_S_S_S_(
	.param .u64 .ptr .align 1 _Z31findCliqueGPUNew7Dis2LevelBatchPjS_S_S_PyS_S_S_S_S__param_0,
	.param .u64 .ptr .align 1 _Z31findCliqueGPUNew7Dis2LevelBatchPjS_S_S_PyS_S_S_S_S__param_1,
	.param .u64 .ptr .align 1 _Z31findCliqueGPUNew7Dis2LevelBatchPjS_S_S_PyS_S_S_S_S__param_2,
	.param .u64 .ptr .align 1 _Z31findCliqueGPUNew7Dis2LevelBatchPjS_S_S_PyS_S_S_S_S__param_3,
	.param .u64 .ptr .align 1 _Z31findCliqueGPUNew7Dis2LevelBatchPjS_S_S_PyS_S_S_S_S__param_4,
	.param .u64 .ptr .align 1 _Z31findCliqueGPUNew7Dis2LevelBatchPjS_S_S_PyS_S_S_S_S__param_5,
	.param .u64 .ptr .align 1 _Z31findCliqueGPUNew7Dis2LevelBatchPjS_S_S_PyS_S_S_S_S__param_6,
	.param .u64 .ptr .align 1 _Z31findCliqueGPUNew7Dis2LevelBatchPjS_S_S_PyS_S_S_S_S__param_7,
	.param .u64 .ptr .align 1 _Z31findCliqueGPUNew7Dis2LevelBatchPjS_S_S_PyS_S_S_S_S__param_8,
	.param .u64 .ptr .align 1 _Z31findCliqueGPUNew7Dis2LevelBatchPjS_S_S_PyS_S_S_S_S__param_9
)
{
	.reg .pred 	%p<613>;
	.reg .b32 	%r<2345>;
	.reg .b64 	%rd<864>;
	// demoted variable
	.shared .align 4 .u32 _ZZ31findCliqueGPUNew7Dis2LevelBatchPjS_S_S_PyS_S_S_S_S_E3top;
	// demoted variable
	.shared .align 4 .u32 _ZZ31findCliqueGPUNew7Dis2LevelBatchPjS_S_S_PyS_S_S_S_S_E5level;
	// demoted variable
	.shared .align 4 .u32 _ZZ31findCliqueGPUNew7Dis2LevelBatchPjS_S_S_PyS_S_S_S_S_E6next_k;
	// demoted variable
	.shared .align 4 .u32 _ZZ31findCliqueGPUNew7Dis2LevelBatchPjS_S_S_PyS_S_S_S_S_E3tid;
	// demoted variable
	.shared .align 4 .u32 _ZZ31findCliqueGPUNew7Dis2LevelBatchPjS_S_S_PyS_S_S_S_S_E10batch_size;
	// demoted variable
	.shared .align 4 .b8 _ZZ31findCliqueGPUNew7Dis2LevelBatchPjS_S_S_PyS_S_S_S_S_E7begin_L[512];
	// demoted variable
	.shared .align 4 .b8 _ZZ31findCliqueGPUNew7Dis2LevelBatchPjS_S_S_PyS_S_S_S_S_E5end_L[512];
	// demoted variable
	.shared .align 4 .b8 _ZZ31findCliqueGPUNew7Dis2LevelBatchPjS_S_S_PyS_S_S_S_S_E7begin_H[512];
	// demoted variable
	.shared .align 4 .b8 _ZZ31findCliqueGPUNew7Dis2LevelBatchPjS_S_S_PyS_S_S_S_S_E5end_H[512];
	// demoted variable
	.shared .align 4 .b8 _ZZ31findCliqueGPUNew7Dis2LevelBatchPjS_S_S_PyS_S_S_S_S_E5Res_S[16384];
	// demoted variable
	.shared .align 4 .b8 _ZZ31findCliqueGPUNew7Dis2LevelBatchPjS_S_S_PyS_S_S_S_S_E5Res_H[8192];
	// demoted variable
	.shared .align 4 .b8 _ZZ31findCliqueGPUNew7Dis2LevelBatchPjS_S_S_PyS_S_S_S_S_E5Num_L[3584];
	// demoted variable
	.shared .align 4 .b8 _ZZ31findCliqueGPUNew7Dis2LevelBatchPjS_S_S_PyS_S_S_S_S_E5Num_H[3584];
	ld.param.u64 	%rd107, [_Z31findCliqueGPUNew7Dis2LevelBatchPjS_S_S_PyS_S_S_S_S__param_0];
	ld.param.u64 	%rd108, [_Z31findCliqueGPUNew7Dis2LevelBatchPjS_S_S_PyS_S_S_S_S__param_1];
	ld.param.u64 	%rd109, [_Z31findCliqueGPUNew7Dis2LevelBatchPjS_S_S_PyS_S_S_S_S__param_2];
	ld.param.u64 	%rd110, [_Z31findCliqueGPUNew7Dis2LevelBatchPjS_S_S_PyS_S_S_S_S__param_3];
	ld.param.u64 	%rd103, [_Z31findCliqueGPUNew7Dis2LevelBatchPjS_S_S_PyS_S_S_S_S__param_4];
	ld.param.u64 	%rd111, [_Z31findCliqueGPUNew7Dis2LevelBatchPjS_S_S_PyS_S_S_S_S__param_5];
	ld.param.u64 	%rd112, [_Z31findCliqueGPUNew7Dis2LevelBatchPjS_S_S_PyS_S_S_S_S__param_6];
	ld.param.u64 	%rd104, [_Z31findCliqueGPUNew7Dis2LevelBatchPjS_S_S_PyS_S_S_S_S__param_7];
	cvta.to.global.u64 	%rd1, %rd111;
	cvta.to.global.u64 	%rd2, %rd112;
	cvta.to.global.u64 	%rd3, %rd108;
	cvta.to.global.u64 	%rd4, %rd107;
	cvta.to.global.u64 	%rd5, %rd110;
	cvta.to.global.u64 	%rd6, %rd109;
	cvta.to.global.u64 	%rd113, %rd104;
	mov.u32 	%r1, %ctaid.x;
	st.shared.u32 	[_ZZ31findCliqueGPUNew7Dis2LevelBatchPjS_S_S_PyS_S_S_S_S_E3tid], %r1;
	bar.sync 	0;
	ld.shared.u32 	%r805, [_ZZ31findCliqueGPUNew7Dis2LevelBatchPjS_S_S_PyS_S_S_S_S_E3tid];
	ld.global.u32 	%r806, [%rd113];
	setp.ge.u32 	%p1, %r805, %r806;
	@%p1 bra 	$L__BB0_898;
	mov.u32 	%r2, %tid.x;
	mul.wide.u32 	%rd114, %r1, 28;
	mov.u64 	%rd115, stack;
	add.s64 	%rd7, %rd115, %rd114;
	mul.wide.u32 	%rd116, %r1, 2240000;
	mov.u64 	%rd117, subH;
	add.s64 	%rd8, %rd117, %rd116;
	add.s32 	%r3, %r2, -32;
	mov.u32 	%r4, %ntid.x;
	shr.u32 	%r5, %r4, 1;
	mov.u64 	%rd118, S;
	add.s64 	%rd9, %rd118, %rd116;
	mul.wide.u32 	%rd119, %r1, 84;
	mov.u64 	%rd120, batch_info;
	add.s64 	%rd10, %rd120, %rd119;
	mov.u64 	%rd121, offset_H;
	add.s64 	%rd11, %rd121, %rd116;
	sub.s32 	%r807, 2079, %r2;
	shr.u32 	%r808, %r807, 5;
	add.s32 	%r809, %r808, 1;
	add.s32 	%r6, %r2, 32;
	and.b32  	%r7, %r809, 3;
	shl.b32 	%r810, %r2, 2;
	mov.u32 	%r811, _ZZ31findCliqueGPUNew7Dis2LevelBatchPjS_S_S_PyS_S_S_S_S_E5Res_H;
	add.s32 	%r8, %r811, %r810;
	add.s32 	%r9, %r2, 64;
	cvta.to.global.u64 	%rd12, %rd103;
$L__BB0_2:
	setp.ne.s32 	%p2, %r2, 0;
	bar.sync 	0;
	@%p2 bra 	$L__BB0_4;
	mov.b32 	%r812, 0;
	st.shared.u32 	[_ZZ31findCliqueGPUNew7Dis2LevelBatchPjS_S_S_PyS_S_S_S_S_E3top], %r812;
	st.shared.u32 	[_ZZ31findCliqueGPUNew7Dis2LevelBatchPjS_S_S_PyS_S_S_S_S_E5level], %r812;
	st.shared.u32 	[_ZZ31findCliqueGPUNew7Dis2LevelBatchPjS_S_S_PyS_S_S_S_S_E6next_k], %r812;
	st.global.u32 	[%rd7], %r812;
$L__BB0_4:
	ld.param.u64 	%rd853, [_Z31findCliqueGPUNew7Dis2LevelBatchPjS_S_S_PyS_S_S_S_S__param_9];
	ld.param.u64 	%rd852, [_Z31findCliqueGPUNew7Dis2LevelBatchPjS_S_S_PyS_S_S_S_S__param_8];
	cvta.to.global.u64 	%rd13, %rd853;
	cvta.to.global.u64 	%rd14, %rd852;
	setp.gt.u32 	%p3, %r2, 31;
	bar.sync 	0;
	@%p3 bra 	$L__BB0_188;
	ld.shared.u32 	%r1092, [_ZZ31findCliqueGPUNew7Dis2LevelBatchPjS_S_S_PyS_S_S_S_S_E3tid];
	mul.wide.u32 	%rd309, %r1092, 4;
	add.s64 	%rd15, %rd14, %rd309;
	ld.global.u32 	%r1093, [%rd15];
	add.s32 	%r1094, %r1093, 1;
	mul.wide.u32 	%rd310, %r1094, 4;
	add.s64 	%rd311, %rd4, %rd310;
	ld.global.u32 	%r1095, [%rd311];
	mul.wide.u32 	%rd312, %r1093, 4;
	add.s64 	%rd313, %rd4, %rd312;
	ld.global.u32 	%r1096, [%rd313];
	sub.s32 	%r10, %r1095, %r1096;
	add.s64 	%rd16, %rd13, %rd309;
	ld.global.u32 	%r1097, [%rd16];
	add.s32 	%r1098, %r1097, 1;
	mul.wide.u32 	%rd314, %r1098, 4;
	add.s64 	%rd315, %rd4, %rd314;
	ld.global.u32 	%r1099, [%rd315];
	mul.wide.u32 	%rd316, %r1097, 4;
	add.s64 	%rd317, %rd4, %rd316;
	ld.global.u32 	%r1100, [%rd317];
	sub.s32 	%r11, %r1099, %r1100;
	setp.ge.u32 	%p137, %r10, %r11;
	@%p137 bra 	$L__BB0_97;
	setp.ne.s32 	%p200, %r2, 0;
	and.b32  	%r12, %r10, 4095;
	@%p200 bra 	$L__BB0_8;
	ld.shared.u32 	%r1230, [_ZZ31findCliqueGPUNew7Dis2LevelBatchPjS_S_S_PyS_S_S_S_S_E5level];
	shl.b32 	%r1231, %r1230, 9;
	mov.u32 	%r1232, _ZZ31findCliqueGPUNew7Dis2LevelBatchPjS_S_S_PyS_S_S_S_S_E5Num_L;
	add.s32 	%r1233, %r1232, %r1231;
	mov.b32 	%r1234, 0;
	st.shared.u32 	[%r1233], %r1234;
	mul.wide.s32 	%rd401, %r1230, 320000;
	add.s64 	%rd402, %rd9, %rd401;
	mov.b32 	%r1235, 1;
	st.global.u32 	[%rd402], %r1235;
$L__BB0_8:
	setp.lt.u32 	%p201, %r10, 4096;
	@%p201 bra 	$L__BB0_12;
	ld.shared.u32 	%r1237, [_ZZ31findCliqueGPUNew7Dis2LevelBatchPjS_S_S_PyS_S_S_S_S_E5level];
	mul.wide.s32 	%rd403, %r1237, 320000;
	add.s64 	%rd17, %rd9, %rd403;
	shl.b32 	%r1238, %r1237, 9;
	mov.u32 	%r1239, _ZZ31findCliqueGPUNew7Dis2LevelBatchPjS_S_S_PyS_S_S_S_S_E5Num_L;
	add.s32 	%r13, %r1239, %r1238;
	shr.u32 	%r1240, %r10, 12;
	max.u32 	%r14, %r1240, 1;
	mov.b32 	%r2153, 0;
$L__BB0_10:
	ld.global.u32 	%r1241, [%rd15];
	mul.wide.u32 	%rd404, %r1241, 4;
	add.s64 	%rd405, %rd4, %rd404;
	ld.global.u32 	%r1242, [%rd405];
	shl.b32 	%r1243, %r2153, 12;
	add.s32 	%r17, %r1243, %r1242;
	mov.u32 	%r2154, %r2;
$L__BB0_11:
	add.s32 	%r1244, %r2154, %r17;
	mul.wide.u32 	%rd406, %r1244, 4;
	add.s64 	%rd407, %rd3, %rd406;
	ld.global.u32 	%r1245, [%rd407];
	shl.b32 	%r1246, %r2154, 2;
	mov.u32 	%r1247, _ZZ31findCliqueGPUNew7Dis2LevelBatchPjS_S_S_PyS_S_S_S_S_E5Res_S;
	add.s32 	%r1248, %r1247, %r1246;
	st.shared.u32 	[%r1248], %r1245;
	add.s32 	%r1249, %r1244, 32;
	mul.wide.u32 	%rd408, %r1249, 4;
	add.s64 	%rd409, %rd3, %rd408;
	ld.global.u32 	%r1250, [%rd409];
	st.shared.u32 	[%r1248+128], %r1250;
	add.s32 	%r1251, %r1244, 64;
	mul.wide.u32 	%rd410, %r1251, 4;
	add.s64 	%rd411, %rd3, %rd410;
	ld.global.u32 	%r1252, [%rd411];
	st.shared.u32 	[%r1248+256], %r1252;
	add.s32 	%r1253, %r1244, 96;
	mul.wide.u32 	%rd412, %r1253, 4;
	add.s64 	%rd413, %rd3, %rd412;
	ld.global.u32 	%r1254, [%rd413];
	st.shared.u32 	[%r1248+384], %r1254;
	add.s32 	%r19, %r2154, 128;
	setp.lt.u32 	%p202, %r2154, 3968;
	mov.u32 	%r2154, %r19;
	@%p202 bra 	$L__BB0_11;
	bra.uni 	$L__BB0_65;
$L__BB0_12:
	setp.ge.u32 	%p226, %r2, %r12;
	@%p226 bra 	$L__BB0_15;
	ld.global.u32 	%r1293, [%rd15];
	mul.wide.u32 	%rd440, %r1293, 4;
	add.s64 	%rd441, %rd4, %rd440;
	ld.global.u32 	%r1294, [%rd441];
	and.b32  	%r1295, %r10, -4096;
	add.s32 	%r15, %r1295, %r1294;
	mov.u32 	%r2160, %r2;
$L__BB0_14:
	add.s32 	%r1296, %r2160, %r15;
	mul.wide.u32 	%rd442, %r1296, 4;
	add.s64 	%rd443, %rd3, %rd442;
	ld.global.u32 	%r1297, [%rd443];
	shl.b32 	%r1298, %r2160, 2;
	mov.u32 	%r1299, _ZZ31findCliqueGPUNew7Dis2LevelBatchPjS_S_S_PyS_S_S_S_S_E5Res_S;
	add.s32 	%r1300, %r1299, %r1298;
	st.shared.u32 	[%r1300], %r1297;
	add.s32 	%r2160, %r2160, 32;
	setp.lt.u32 	%p227, %r2160, %r12;
	@%p227 bra 	$L__BB0_14;
$L__BB0_15:
	ld.global.u32 	%r1301, [%rd16];
	mul.wide.u32 	%rd444, %r1301, 4;
	add.s64 	%rd445, %rd4, %rd444;
	ld.global.u32 	%rd20, [%rd445];
	@%p226 bra 	$L__BB0_24;
	shl.b64 	%rd446, %rd20, 2;
	add.s64 	%rd21, %rd3, %rd446;
	mov.u32 	%r2161, %r2;
$L__BB0_17:
	setp.lt.s32 	%p229, %r11, 2;
	shl.b32 	%r1303, %r2161, 2;
	mov.u32 	%r1304, _ZZ31findCliqueGPUNew7Dis2LevelBatchPjS_S_S_PyS_S_S_S_S_E5Res_S;
	add.s32 	%r49, %r1304, %r1303;
	ld.shared.u32 	%r50, [%r49];
	mov.b32 	%r2164, 0;
	@%p229 bra 	$L__BB0_20;
	mov.b32 	%r2164, 0;
	mov.u32 	%r2162, %r11;
$L__BB0_19:
	shr.u32 	%r1306, %r2162, 1;
	add.s32 	%r1307, %r1306, %r2164;
	mul.wide.u32 	%rd447, %r1307, 4;
	add.s64 	%rd448, %rd21, %rd447;
	ld.global.u32 	%r1308, [%rd448];
	setp.lt.u32 	%p230, %r1308, %r50;
	selp.b32 	%r1309, %r1306, 0, %p230;
	add.s32 	%r2164, %r1309, %r2164;
	sub.s32 	%r2162, %r2162, %r1306;
	setp.gt.s32 	%p231, %r2162, 1;
	@%p231 bra 	$L__BB0_19;
$L__BB0_20:
	mul.wide.u32 	%rd449, %r2164, 4;
	add.s64 	%rd450, %rd21, %rd449;
	ld.global.u32 	%r1310, [%rd450];
	setp.lt.u32 	%p232, %r1310, %r50;
	selp.u32 	%r1311, 1, 0, %p232;
	add.s32 	%r56, %r2164, %r1311;
	setp.ge.s32 	%p233, %r56, %r11;
	@%p233 bra 	$L__BB0_22;
	mul.wide.u32 	%rd451, %r56, 4;
	add.s64 	%rd452, %rd21, %rd451;
	ld.global.u32 	%r1312, [%rd452];
	setp.eq.s32 	%p234, %r1312, %r50;
	@%p234 bra 	$L__BB0_23;
$L__BB0_22:
	mov.b32 	%r1313, 0;
	st.shared.u32 	[%r49], %r1313;
$L__BB0_23:
	add.s32 	%r2161, %r2161, %r5;
	setp.lt.u32 	%p235, %r2161, %r12;
	@%p235 bra 	$L__BB0_17;
$L__BB0_24:
	setp.ne.s32 	%p236, %r2, 0;
	setp.eq.s32 	%p237, %r12, 0;
	or.pred  	%p238, %p237, %p236;
	@%p238 bra 	$L__BB0_380;
	ld.shared.u32 	%r1315, [_ZZ31findCliqueGPUNew7Dis2LevelBatchPjS_S_S_PyS_S_S_S_S_E5level];
	mul.wide.s32 	%rd453, %r1315, 320000;
	add.s64 	%rd22, %rd9, %rd453;
	shl.b32 	%r1316, %r1315, 9;
	mov.u32 	%r1317, _ZZ31findCliqueGPUNew7Dis2LevelBatchPjS_S_S_PyS_S_S_S_S_E5Num_L;
	add.s32 	%r58, %r1317, %r1316;
	and.b32  	%r59, %r10, 7;
	setp.lt.u32 	%p239, %r12, 8;
	mov.b32 	%r2210, 0;
	@%p239 bra 	$L__BB0_44;
	and.b32  	%r2210, %r10, 4088;
	mov.b32 	%r2165, 0;
$L__BB0_27:
	.pragma "nounroll";
	shl.b32 	%r1319, %r2165, 2;
	mov.u32 	%r1320, _ZZ31findCliqueGPUNew7Dis2LevelBatchPjS_S_S_PyS_S_S_S_S_E5Res_S;
	add.s32 	%r62, %r1320, %r1319;
	ld.shared.u32 	%r63, [%r62];
	setp.eq.s32 	%p240, %r63, 0;
	@%p240 bra 	$L__BB0_29;
	ld.shared.u32 	%r1321, [%r58];
	add.s32 	%r1322, %r1321, 1;
	st.shared.u32 	[%r58], %r1322;
	mul.wide.u32 	%rd454, %r1322, 4;
	add.s64 	%rd455, %rd22, %rd454;
	st.global.u32 	[%rd455], %r63;
$L__BB0_29:
	ld.shared.u32 	%r64, [%r62+4];
	setp.eq.s32 	%p241, %r64, 0;
	@%p241 bra 	$L__BB0_31;
	ld.shared.u32 	%r1323, [%r58];
	add.s32 	%r1324, %r1323, 1;
	st.shared.u32 	[%r58], %r1324;
	mul.wide.u32 	%rd456, %r1324, 4;
	add.s64 	%rd457, %rd22, %rd456;
	st.global.u32 	[%rd457], %r64;
$L__BB0_31:
	ld.shared.u32 	%r65, [%r62+8];
	setp.eq.s32 	%p242, %r65, 0;
	@%p242 bra 	$L__BB0_33;
	ld.shared.u32 	%r1325, [%r58];
	add.s32 	%r1326, %r1325, 1;
	st.shared.u32 	[%r58], %r1326;
	mul.wide.u32 	%rd458, %r1326, 4;
	add.s64 	%rd459, %rd22, %rd458;
	st.global.u32 	[%rd459], %r65;
$L__BB0_33:
	ld.shared.u32 	%r66, [%r62+12];
	setp.eq.s32 	%p243, %r66, 0;
	@%p243 bra 	$L__BB0_35;
	ld.shared.u32 	%r1327, [%r58];
	add.s32 	%r1328, %r1327, 1;
	st.shared.u32 	[%r58], %r1328;
	mul.wide.u32 	%rd460, %r1328, 4;
	add.s64 	%rd461, %rd22, %rd460;
	st.global.u32 	[%rd461], %r66;
$L__BB0_35:
	ld.shared.u32 	%r67, [%r62+16];
	setp.eq.s32 	%p244, %r67, 0;
	@%p244 bra 	$L__BB0_37;
	ld.shared.u32 	%r1329, [%r58];
	add.s32 	%r1330, %r1329, 1;
	st.shared.u32 	[%r58], %r1330;
	mul.wide.u32 	%rd462, %r1330, 4;
	add.s64 	%rd463, %rd22, %rd462;
	st.global.u32 	[%rd463], %r67;
$L__BB0_37:
	ld.shared.u32 	%r68, [%r62+20];
	setp.eq.s32 	%p245, %r68, 0;
	@%p245 bra 	$L__BB0_39;
	ld.shared.u32 	%r1331, [%r58];
	add.s32 	%r1332, %r1331, 1;
	st.shared.u32 	[%r58], %r1332;
	mul.wide.u32 	%rd464, %r1332, 4;
	add.s64 	%rd465, %rd22, %rd464;
	st.global.u32 	[%rd465], %r68;
$L__BB0_39:
	ld.shared.u32 	%r69, [%r62+24];
	setp.eq.s32 	%p246, %r69, 0;
	@%p246 bra 	$L__BB0_41;
	ld.shared.u32 	%r1333, [%r58];
	add.s32 	%r1334, %r1333, 1;
	st.shared.u32 	[%r58], %r1334;
	mul.wide.u32 	%rd466, %r1334, 4;
	add.s64 	%rd467, %rd22, %rd466;
	st.global.u32 	[%rd467], %r69;
$L__BB0_41:
	ld.shared.u32 	%r70, [%r62+28];
	setp.eq.s32 	%p247, %r70, 0;
	@%p247 bra 	$L__BB0_43;
	ld.shared.u32 	%r1335, [%r58];
	add.s32 	%r1336, %r1335, 1;
	st.shared.u32 	[%r58], %r1336;
	mul.wide.u32 	%rd468, %r1336, 4;
	add.s64 	%rd469, %rd22, %rd468;
	st.global.u32 	[%rd469], %r70;
$L__BB0_43:
	add.s32 	%r2165, %r2165, 8;
	setp.eq.s32 	%p248, %r2165, %r2210;
	@%p248 bra 	$L__BB0_44;
	bra.uni 	$L__BB0_27;
$L__BB0_44:
	setp.eq.s32 	%p249, %r59, 0;
	@%p249 bra 	$L__BB0_380;
	and.b32  	%r268, %r10, 3;
	setp.lt.u32 	%p250, %r59, 4;
	@%p250 bra 	$L__BB0_55;
	shl.b32 	%r1337, %r2210, 2;
	mov.u32 	%r1338, _ZZ31findCliqueGPUNew7Dis2LevelBatchPjS_S_S_PyS_S_S_S_S_E5Res_S;
	add.s32 	%r269, %r1338, %r1337;
	ld.shared.u32 	%r270, [%r269];
	setp.eq.s32 	%p251, %r270, 0;
	@%p251 bra 	$L__BB0_48;
	ld.shared.u32 	%r1339, [%r58];
	add.s32 	%r1340, %r1339, 1;
	st.shared.u32 	[%r58], %r1340;
	mul.wide.u32 	%rd470, %r1340, 4;
	add.s64 	%rd471, %rd22, %rd470;
	st.global.u32 	[%rd471], %r270;
$L__BB0_48:
	ld.shared.u32 	%r271, [%r269+4];
	setp.eq.s32 	%p252, %r271, 0;
	@%p252 bra 	$L__BB0_50;
	ld.shared.u32 	%r1341, [%r58];
	add.s32 	%r1342, %r1341, 1;
	st.shared.u32 	[%r58], %r1342;
	mul.wide.u32 	%rd472, %r1342, 4;
	add.s64 	%rd473, %rd22, %rd472;
	st.global.u32 	[%rd473], %r271;
$L__BB0_50:
	ld.shared.u32 	%r272, [%r269+8];
	setp.eq.s32 	%p253, %r272, 0;
	@%p253 bra 	$L__BB0_52;
	ld.shared.u32 	%r1343, [%r58];
	add.s32 	%r1344, %r1343, 1;
	st.shared.u32 	[%r58], %r1344;
	mul.wide.u32 	%rd474, %r1344, 4;
	add.s64 	%rd475, %rd22, %rd474;
	st.global.u32 	[%rd475], %r272;
$L__BB0_52:
	ld.shared.u32 	%r273, [%r269+12];
	setp.eq.s32 	%p254, %r273, 0;
	@%p254 bra 	$L__BB0_54;
	ld.shared.u32 	%r1345, [%r58];
	add.s32 	%r1346, %r1345, 1;
	st.shared.u32 	[%r58], %r1346;
	mul.wide.u32 	%rd476, %r1346, 4;
	add.s64 	%rd477, %rd22, %rd476;
	st.global.u32 	[%rd477], %r273;
$L__BB0_54:
	add.s32 	%r2210, %r2210, 4;
$L__BB0_55:
	setp.eq.s32 	%p255, %r268, 0;
	@%p255 bra 	$L__BB0_380;
	setp.eq.s32 	%p256, %r268, 1;
	@%p256 bra 	$L__BB0_62;
	shl.b32 	%r1347, %r2210, 2;
	mov.u32 	%r1348, _ZZ31findCliqueGPUNew7Dis2LevelBatchPjS_S_S_PyS_S_S_S_S_E5Res_S;
	add.s32 	%r276, %r1348, %r1347;
	ld.shared.u32 	%r277, [%r276];
	setp.eq.s32 	%p257, %r277, 0;
	@%p257 bra 	$L__BB0_59;
	ld.shared.u32 	%r1349, [%r58];
	add.s32 	%r1350, %r1349, 1;
	st.shared.u32 	[%r58], %r1350;
	mul.wide.u32 	%rd478, %r1350, 4;
	add.s64 	%rd479, %rd22, %rd478;
	st.global.u32 	[%rd479], %r277;
$L__BB0_59:
	ld.shared.u32 	%r278, [%r276+4];
	setp.eq.s32 	%p258, %r278, 0;
	@%p258 bra 	$L__BB0_61;
	ld.shared.u32 	%r1351, [%r58];
	add.s32 	%r1352, %r1351, 1;
	st.shared.u32 	[%r58], %r1352;
	mul.wide.u32 	%rd480, %r1352, 4;
	add.s64 	%rd481, %rd22, %rd480;
	st.global.u32 	[%rd481], %r278;
$L__BB0_61:
	add.s32 	%r2210, %r2210, 2;
$L__BB0_62:
	and.b32  	%r1353, %r10, 1;
	setp.eq.b32 	%p259, %r1353, 1;
	not.pred 	%p260, %p259;
	@%p260 bra 	$L__BB0_380;
	shl.b32 	%r1354, %r2210, 2;
	mov.u32 	%r1355, _ZZ31findCliqueGPUNew7Dis2LevelBatchPjS_S_S_PyS_S_S_S_S_E5Res_S;
	add.s32 	%r1356, %r1355, %r1354;
	ld.shared.u32 	%r281, [%r1356];
	setp.eq.s32 	%p261, %r281, 0;
	@%p261 bra 	$L__BB0_380;
	ld.shared.u32 	%r1357, [%r58];
	add.s32 	%r1358, %r1357, 1;
	st.shared.u32 	[%r58], %r1358;
	mul.wide.u32 	%rd482, %r1358, 4;
	add.s64 	%rd483, %rd22, %rd482;
	st.global.u32 	[%rd483], %r281;
	bra.uni 	$L__BB0_380;
$L__BB0_65:
	setp.lt.s32 	%p203, %r11, 2;
	ld.global.u32 	%r1255, [%rd16];
	mul.wide.u32 	%rd414, %r1255, 4;
	add.s64 	%rd415, %rd4, %rd414;
	ld.global.u32 	%r1256, [%rd415];
	mul.wide.u32 	%rd416, %r1256, 4;
	add.s64 	%rd18, %rd3, %rd416;
	mov.u32 	%r2155, %r2;
	@%p203 bra 	$L__BB0_66;
	bra.uni 	$L__BB0_71;
$L__BB0_66:
	ld.global.u32 	%r20, [%rd18];
	mov.u32 	%r2158, %r2;
$L__BB0_67:
	shl.b32 	%r1257, %r2158, 2;
	mov.u32 	%r1258, _ZZ31findCliqueGPUNew7Dis2LevelBatchPjS_S_S_PyS_S_S_S_S_E5Res_S;
	add.s32 	%r31, %r1258, %r1257;
	ld.shared.u32 	%r32, [%r31];
	setp.lt.u32 	%p204, %r20, %r32;
	selp.u32 	%r1259, 1, 0, %p204;
	setp.le.s32 	%p205, %r11, %r1259;
	@%p205 bra 	$L__BB0_69;
	setp.lt.u32 	%p206, %r20, %r32;
	selp.u32 	%r1260, 1, 0, %p206;
	mul.wide.u32 	%rd417, %r1260, 4;
	add.s64 	%rd418, %rd18, %rd417;
	ld.global.u32 	%r1261, [%rd418];
	setp.eq.s32 	%p207, %r1261, %r32;
	@%p207 bra 	$L__BB0_70;
$L__BB0_69:
	mov.b32 	%r1262, 0;
	st.shared.u32 	[%r31], %r1262;
$L__BB0_70:
	add.s32 	%r2158, %r2158, %r5;
	setp.lt.u32 	%p208, %r2158, 4096;
	@%p208 bra 	$L__BB0_67;
	bra.uni 	$L__BB0_77;
$L__BB0_71:
	shl.b32 	%r1264, %r2155, 2;
	mov.u32 	%r1265, _ZZ31findCliqueGPUNew7Dis2LevelBatchPjS_S_S_PyS_S_S_S_S_E5Res_S;
	add.s32 	%r22, %r1265, %r1264;
	ld.shared.u32 	%r23, [%r22];
	mov.b32 	%r2157, 0;
	mov.u32 	%r2156, %r11;
$L__BB0_72:
	shr.u32 	%r1266, %r2156, 1;
	add.s32 	%r1267, %r1266, %r2157;
	mul.wide.u32 	%rd419, %r1267, 4;
	add.s64 	%rd420, %rd18, %rd419;
	ld.global.u32 	%r1268, [%rd420];
	setp.lt.u32 	%p209, %r1268, %r23;
	selp.b32 	%r1269, %r1266, 0, %p209;
	add.s32 	%r2157, %r1269, %r2157;
	sub.s32 	%r2156, %r2156, %r1266;
	setp.gt.s32 	%p210, %r2156, 1;
	@%p210 bra 	$L__BB0_72;
	mul.wide.u32 	%rd421, %r2157, 4;
	add.s64 	%rd19, %rd18, %rd421;
	ld.global.u32 	%r1270, [%rd19];
	setp.lt.u32 	%p211, %r1270, %r23;
	selp.u32 	%r28, 1, 0, %p211;
	add.s32 	%r1271, %r2157, %r28;
	setp.ge.s32 	%p212, %r1271, %r11;
	@%p212 bra 	$L__BB0_75;
	mul.wide.u32 	%rd422, %r28, 4;
	add.s64 	%rd423, %rd19, %rd422;
	ld.global.u32 	%r1272, [%rd423];
	setp.eq.s32 	%p213, %r1272, %r23;
	@%p213 bra 	$L__BB0_76;
$L__BB0_75:
	mov.b32 	%r1273, 0;
	st.shared.u32 	[%r22], %r1273;
$L__BB0_76:
	add.s32 	%r2155, %r2155, %r5;
	setp.lt.u32 	%p214, %r2155, 4096;
	@%p214 bra 	$L__BB0_71;
$L__BB0_77:
	@%p200 bra 	$L__BB0_96;
	mov.b32 	%r2159, 0;
$L__BB0_79:
	shl.b32 	%r1275, %r2159, 2;
	mov.u32 	%r1276, _ZZ31findCliqueGPUNew7Dis2LevelBatchPjS_S_S_PyS_S_S_S_S_E5Res_S;
	add.s32 	%r35, %r1276, %r1275;
	ld.shared.u32 	%r36, [%r35];
	setp.eq.s32 	%p216, %r36, 0;
	@%p216 bra 	$L__BB0_81;
	ld.shared.u32 	%r1277, [%r13];
	add.s32 	%r1278, %r1277, 1;
	st.shared.u32 	[%r13], %r1278;
	mul.wide.u32 	%rd424, %r1278, 4;
	add.s64 	%rd425, %rd17, %rd424;
	st.global.u32 	[%rd425], %r36;
$L__BB0_81:
	ld.shared.u32 	%r37, [%r35+4];
	setp.eq.s32 	%p217, %r37, 0;
	@%p217 bra 	$L__BB0_83;
	ld.shared.u32 	%r1279, [%r13];
	add.s32 	%r1280, %r1279, 1;
	st.shared.u32 	[%r13], %r1280;
	mul.wide.u32 	%rd426, %r1280, 4;
	add.s64 	%rd427, %rd17, %rd426;
	st.global.u32 	[%rd427], %r37;
$L__BB0_83:
	ld.shared.u32 	%r38, [%r35+8];
	setp.eq.s32 	%p218, %r38, 0;
	@%p218 bra 	$L__BB0_85;
	ld.shared.u32 	%r1281, [%r13];
	add.s32 	%r1282, %r1281, 1;
	st.shared.u32 	[%r13], %r1282;
	mul.wide.u32 	%rd428, %r1282, 4;
	add.s64 	%rd429, %rd17, %rd428;
	st.global.u32 	[%rd429], %r38;
$L__BB0_85:
	ld.shared.u32 	%r39, [%r35+12];
	setp.eq.s32 	%p219, %r39, 0;
	@%p219 bra 	$L__BB0_87;
	ld.shared.u32 	%r1283, [%r13];
	add.s32 	%r1284, %r1283, 1;
	st.shared.u32 	[%r13], %r1284;
	mul.wide.u32 	%rd430, %r1284, 4;
	add.s64 	%rd431, %rd17, %rd430;
	st.global.u32 	[%rd431], %r39;
$L__BB0_87:
	ld.shared.u32 	%r40, [%r35+16];
	setp.eq.s32 	%p220, %r40, 0;
	@%p220 bra 	$L__BB0_89;
	ld.shared.u32 	%r1285, [%r13];
	add.s32 	%r1286, %r1285, 1;
	st.shared.u32 	[%r13], %r1286;
	mul.wide.u32 	%rd432, %r1286, 4;
	add.s64 	%rd433, %rd17, %rd432;
	st.global.u32 	[%rd433], %r40;
$L__BB0_89:
	ld.shared.u32 	%r41, [%r35+20];
	setp.eq.s32 	%p221, %r41, 0;
	@%p221 bra 	$L__BB0_91;
	ld.shared.u32 	%r1287, [%r13];
	add.s32 	%r1288, %r1287, 1;
	st.shared.u32 	[%r13], %r1288;
	mul.wide.u32 	%rd434, %r1288, 4;
	add.s64 	%rd435, %rd17, %rd434;
	st.global.u32 	[%rd435], %r41;
$L__BB0_91:
	ld.shared.u32 	%r42, [%r35+24];
	setp.eq.s32 	%p222, %r42, 0;
	@%p222 bra 	$L__BB0_93;
	ld.shared.u32 	%r1289, [%r13];
	add.s32 	%r1290, %r1289, 1;
	st.shared.u32 	[%r13], %r1290;
	mul.wide.u32 	%rd436, %r1290, 4;
	add.s64 	%rd437, %rd17, %rd436;
	st.global.u32 	[%rd437], %r42;
$L__BB0_93:
	ld.shared.u32 	%r43, [%r35+28];
	setp.eq.s32 	%p223, %r43, 0;
	@%p223 bra 	$L__BB0_95;
	ld.shared.u32 	%r1291, [%r13];
	add.s32 	%r1292, %r1291, 1;
	st.shared.u32 	[%r13], %r1292;
	mul.wide.u32 	%rd438, %r1292, 4;
	add.s64 	%rd439, %rd17, %rd438;
	st.global.u32 	[%rd439], %r43;
$L__BB0_95:
	add.s32 	%r2159, %r2159, 8;
	setp.ne.s32 	%p224, %r2159, 4096;
	@%p224 bra 	$L__BB0_79;
$L__BB0_96:
	add.s32 	%r2153, %r2153, 1;
	setp.eq.s32 	%p225, %r2153, %r14;
	@%p225 bra 	$L__BB0_12;
	bra.uni 	$L__BB0_10;
$L__BB0_97:
	setp.ne.s32 	%p138, %r2, 0;
	and.b32  	%r72, %r11, 4095;
	@%p138 bra 	$L__BB0_99;
	ld.shared.u32 	%r1101, [_ZZ31findCliqueGPUNew7Dis2LevelBatchPjS_S_S_PyS_S_S_S_S_E5level];
	shl.b32 	%r1102, %r1101, 9;
	mov.u32 	%r1103, _ZZ31findCliqueGPUNew7Dis2LevelBatchPjS_S_S_PyS_S_S_S_S_E5Num_L;
	add.s32 	%r1104, %r1103, %r1102;
	mov.b32 	%r1105, 0;
	st.shared.u32 	[%r1104], %r1105;
	mul.wide.s32 	%rd318, %r1101, 320000;
	add.s64 	%rd319, %rd9, %rd318;
	mov.b32 	%r1106, 1;
	st.global.u32 	[%rd319], %r1106;
$L__BB0_99:
	setp.lt.u32 	%p139, %r11, 4096;
	@%p139 bra 	$L__BB0_103;
	ld.shared.u32 	%r1108, [_ZZ31findCliqueGPUNew7Dis2LevelBatchPjS_S_S_PyS_S_S_S_S_E5level];
	mul.wide.s32 	%rd320, %r1108, 320000;
	add.s64 	%rd23, %rd9, %rd320;
	shl.b32 	%r1109, %r1108, 9;
	mov.u32 	%r1110, _ZZ31findCliqueGPUNew7Dis2LevelBatchPjS_S_S_PyS_S_S_S_S_E5Num_L;
	add.s32 	%r73, %r1110, %r1109;
	shr.u32 	%r1111, %r11, 12;
	max.u32 	%r74, %r1111, 1;
	mov.b32 	%r2166, 0;
$L__BB0_101:
	ld.global.u32 	%r1112, [%rd16];
	mul.wide.u32 	%rd321, %r1112, 4;
	add.s64 	%rd322, %rd4, %rd321;
	ld.global.u32 	%r1113, [%rd322];
	shl.b32 	%r1114, %r2166, 12;
	add.s32 	%r77, %r1114, %r1113;
	mov.u32 	%r2167, %r2;
$L__BB0_102:
	add.s32 	%r1115, %r2167, %r77;
	mul.wide.u32 	%rd323, %r1115, 4;
	add.s64 	%rd324, %rd3, %rd323;
	ld.global.u32 	%r1116, [%rd324];
	shl.b32 	%r1117, %r2167, 2;
	mov.u32 	%r1118, _ZZ31findCliqueGPUNew7Dis2LevelBatchPjS_S_S_PyS_S_S_S_S_E5Res_S;
	add.s32 	%r1119, %r1118, %r1117;
	st.shared.u32 	[%r1119], %r1116;
	add.s32 	%r1120, %r1115, 32;
	mul.wide.u32 	%rd325, %r1120, 4;
	add.s64 	%rd326, %rd3, %rd325;
	ld.global.u32 	%r1121, [%rd326];
	st.shared.u32 	[%r1119+128], %r1121;
	add.s32 	%r1122, %r1115, 64;
	mul.wide.u32 	%rd327, %r1122, 4;
	add.s64 	%rd328, %rd3, %rd327;
	ld.global.u32 	%r1123, [%rd328];
	st.shared.u32 	[%r1119+256], %r1123;
	add.s32 	%r1124, %r1115, 96;
	mul.wide.u32 	%rd329, %r1124, 4;
	add.s64 	%rd330, %rd3, %rd329;
	ld.global.u32 	%r1125, [%rd330];
	st.shared.u32 	[%r1119+384], %r1125;
	add.s32 	%r79, %r2167, 128;
	setp.lt.u32 	%p140, %r2167, 3968;
	mov.u32 	%r2167, %r79;
	@%p140 bra 	$L__BB0_102;
	bra.uni 	$L__BB0_156;
$L__BB0_103:
	setp.ge.u32 	%p164, %r2, %r72;
	@%p164 bra 	$L__BB0_106;
	ld.global.u32 	%r1164, [%rd16];
	mul.wide.u32 	%rd357, %r1164, 4;
	add.s64 	%rd358, %rd4, %rd357;
	ld.global.u32 	%r1165, [%rd358];
	and.b32  	%r1166, %r11, -4096;
	add.s32 	%r75, %r1166, %r1165;
	mov.u32 	%r2173, %r2;
$L__BB0_105:
	add.s32 	%r1167, %r2173, %r75;
	mul.wide.u32 	%rd359, %r1167, 4;
	add.s64 	%rd360, %rd3, %rd359;
	ld.global.u32 	%r1168, [%rd360];
	shl.b32 	%r1169, %r2173, 2;
	mov.u32 	%r1170, _ZZ31findCliqueGPUNew7Dis2LevelBatchPjS_S_S_PyS_S_S_S_S_E5Res_S;
	add.s32 	%r1171, %r1170, %r1169;
	st.shared.u32 	[%r1171], %r1168;
	add.s32 	%r2173, %r2173, 32;
	setp.lt.u32 	%p165, %r2173, %r72;
	@%p165 bra 	$L__BB0_105;
$L__BB0_106:
	ld.global.u32 	%r1172, [%rd15];
	mul.wide.u32 	%rd361, %r1172, 4;
	add.s64 	%rd362, %rd4, %rd361;
	ld.global.u32 	%rd26, [%rd362];
	@%p164 bra 	$L__BB0_115;
	shl.b64 	%rd363, %rd26, 2;
	add.s64 	%rd27, %rd3, %rd363;
	mov.u32 	%r2174, %r2;
$L__BB0_108:
	setp.lt.s32 	%p167, %r10, 2;
	shl.b32 	%r1174, %r2174, 2;
	mov.u32 	%r1175, _ZZ31findCliqueGPUNew7Dis2LevelBatchPjS_S_S_PyS_S_S_S_S_E5Res_S;
	add.s32 	%r109, %r1175, %r1174;
	ld.shared.u32 	%r110, [%r109];
	mov.b32 	%r2177, 0;
	@%p167 bra 	$L__BB0_111;
	mov.b32 	%r2177, 0;
	mov.u32 	%r2175, %r10;
$L__BB0_110:
	shr.u32 	%r1177, %r2175, 1;
	add.s32 	%r1178, %r1177, %r2177;
	mul.wide.u32 	%rd364, %r1178, 4;
	add.s64 	%rd365, %rd27, %rd364;
	ld.global.u32 	%r1179, [%rd365];
	setp.lt.u32 	%p168, %r1179, %r110;
	selp.b32 	%r1180, %r1177, 0, %p168;
	add.s32 	%r2177, %r1180, %r2177;
	sub.s32 	%r2175, %r2175, %r1177;
	setp.gt.s32 	%p169, %r2175, 1;
	@%p169 bra 	$L__BB0_110;
$L__BB0_111:
	mul.wide.u32 	%rd366, %r2177, 4;
	add.s64 	%rd367, %rd27, %rd366;
	ld.global.u32 	%r1181, [%rd367];
	setp.lt.u32 	%p170, %r1181, %r110;
	selp.u32 	%r1182, 1, 0, %p170;
	add.s32 	%r116, %r2177, %r1182;
	setp.ge.s32 	%p171, %r116, %r10;
	@%p171 bra 	$L__BB0_113;
	mul.wide.u32 	%rd368, %r116, 4;
	add.s64 	%rd369, %rd27, %rd368;
	ld.global.u32 	%r1183, [%rd369];
	setp.eq.s32 	%p172, %r1183, %r110;
	@%p172 bra 	$L__BB0_114;
$L__BB0_113:
	mov.b32 	%r1184, 0;
	st.shared.u32 	[%r109], %r1184;
$L__BB0_114:
	add.s32 	%r2174, %r2174, %r5;
	setp.lt.u32 	%p173, %r2174, %r72;
	@%p173 bra 	$L__BB0_108;
$L__BB0_115:
	setp.ne.s32 	%p174, %r2, 0;
	setp.eq.s32 	%p175, %r72, 0;
	or.pred  	%p176, %p175, %p174;
	@%p176 bra 	$L__BB0_380;
	ld.shared.u32 	%r1186, [_ZZ31findCliqueGPUNew7Dis2LevelBatchPjS_S_S_PyS_S_S_S_S_E5level];
	mul.wide.s32 	%rd370, %r1186, 320000;
	add.s64 	%rd28, %rd9, %rd370;
	shl.b32 	%r1187, %r1186, 9;
	mov.u32 	%r1188, _ZZ31findCliqueGPUNew7Dis2LevelBatchPjS_S_S_PyS_S_S_S_S_E5Num_L;
	add.s32 	%r118, %r1188, %r1187;
	and.b32  	%r119, %r11, 7;
	setp.lt.u32 	%p177, %r72, 8;
	mov.b32 	%r2213, 0;
	@%p177 bra 	$L__BB0_135;
	and.b32  	%r2213, %r11, 4088;
	mov.b32 	%r2178, 0;
$L__BB0_118:
	.pragma "nounroll";
	shl.b32 	%r1190, %r2178, 2;
	mov.u32 	%r1191, _ZZ31findCliqueGPUNew7Dis2LevelBatchPjS_S_S_PyS_S_S_S_S_E5Res_S;
	add.s32 	%r122, %r1191, %r1190;
	ld.shared.u32 	%r123, [%r122];
	setp.eq.s32 	%p178, %r123, 0;
	@%p178 bra 	$L__BB0_120;
	ld.shared.u32 	%r1192, [%r118];
	add.s32 	%r1193, %r1192, 1;
	st.shared.u32 	[%r118], %r1193;
	mul.wide.u32 	%rd371, %r1193, 4;
	add.s64 	%rd372, %rd28, %rd371;
	st.global.u32 	[%rd372], %r123;
$L__BB0_120:
	ld.shared.u32 	%r124, [%r122+4];
	setp.eq.s32 	%p179, %r124, 0;
	@%p179 bra 	$L__BB0_122;
	ld.shared.u32 	%r1194, [%r118];
	add.s32 	%r1195, %r1194, 1;
	st.shared.u32 	[%r118], %r1195;
	mul.wide.u32 	%rd373, %r1195, 4;
	add.s64 	%rd374, %rd28, %rd373;
	st.global.u32 	[%rd374], %r124;
$L__BB0_122:
	ld.shared.u32 	%r125, [%r122+8];
	setp.eq.s32 	%p180, %r125, 0;
	@%p180 bra 	$L__BB0_124;
	ld.shared.u32 	%r1196, [%r118];
	add.s32 	%r1197, %r1196, 1;
	st.shared.u32 	[%r118], %r1197;
	mul.wide.u32 	%rd375, %r1197, 4;
	add.s64 	%rd376, %rd28, %rd375;
	st.global.u32 	[%rd376], %r125;
$L__BB0_124:
	ld.shared.u32 	%r126, [%r122+12];
	setp.eq.s32 	%p181, %r126, 0;
	@%p181 bra 	$L__BB0_126;
	ld.shared.u32 	%r1198, [%r118];
	add.s32 	%r1199, %r1198, 1;
	st.shared.u32 	[%r118], %r1199;
	mul.wide.u32 	%rd377, %r1199, 4;
	add.s64 	%rd378, %rd28, %rd377;
	st.global.u32 	[%rd378], %r126;
$L__BB0_126:
	ld.shared.u32 	%r127, [%r122+16];
	setp.eq.s32 	%p182, %r127, 0;
	@%p182 bra 	$L__BB0_128;
	ld.shared.u32 	%r1200, [%r118];
	add.s32 	%r1201, %r1200, 1;
	st.shared.u32 	[%r118], %r1201;
	mul.wide.u32 	%rd379, %r1201, 4;
	add.s64 	%rd380, %rd28, %rd379;
	st.global.u32 	[%rd380], %r127;
$L__BB0_128:
	ld.shared.u32 	%r128, [%r122+20];
	setp.eq.s32 	%p183, %r128, 0;
	@%p183 bra 	$L__BB0_130;
	ld.shared.u32 	%r1202, [%r118];
	add.s32 	%r1203, %r1202, 1;
	st.shared.u32 	[%r118], %r1203;
	mul.wide.u32 	%rd381, %r1203, 4;
	add.s64 	%rd382, %rd28, %rd381;
	st.global.u32 	[%rd382], %r128;
$L__BB0_130:
	ld.shared.u32 	%r129, [%r122+24];
	setp.eq.s32 	%p184, %r129, 0;
	@%p184 bra 	$L__BB0_132;
	ld.shared.u32 	%r1204, [%r118];
	add.s32 	%r1205, %r1204, 1;
	st.shared.u32 	[%r118], %r1205;
	mul.wide.u32 	%rd383, %r1205, 4;
	add.s64 	%rd384, %rd28, %rd383;
	st.global.u32 	[%rd384], %r129;
$L__BB0_132:
	ld.shared.u32 	%r130, [%r122+28];
	setp.eq.s32 	%p185, %r130, 0;
	@%p185 bra 	$L__BB0_134;
	ld.shared.u32 	%r1206, [%r118];
	add.s32 	%r1207, %r1206, 1;
	st.shared.u32 	[%r118], %r1207;
	mul.wide.u32 	%rd385, %r1207, 4;
	add.s64 	%rd386, %rd28, %rd385;
	st.global.u32 	[%rd386], %r130;
$L__BB0_134:
	add.s32 	%r2178, %r2178, 8;
	setp.eq.s32 	%p186, %r2178, %r2213;
	@%p186 bra 	$L__BB0_135;
	bra.uni 	$L__BB0_118;
$L__BB0_135:
	setp.eq.s32 	%p187, %r119, 0;
	@%p187 bra 	$L__BB0_380;
	and.b32  	%r283, %r11, 3;
	setp.lt.u32 	%p188, %r119, 4;
	@%p188 bra 	$L__BB0_146;
	shl.b32 	%r1208, %r2213, 2;
	mov.u32 	%r1209, _ZZ31findCliqueGPUNew7Dis2LevelBatchPjS_S_S_PyS_S_S_S_S_E5Res_S;
	add.s32 	%r284, %r1209, %r1208;
	ld.shared.u32 	%r285, [%r284];
	setp.eq.s32 	%p189, %r285, 0;
	@%p189 bra 	$L__BB0_139;
	ld.shared.u32 	%r1210, [%r118];
	add.s32 	%r1211, %r1210, 1;
	st.shared.u32 	[%r118], %r1211;
	mul.wide.u32 	%rd387, %r1211, 4;
	add.s64 	%rd388, %rd28, %rd387;
	st.global.u32 	[%rd388], %r285;
$L__BB0_139:
	ld.shared.u32 	%r286, [%r284+4];
	setp.eq.s32 	%p190, %r286, 0;
	@%p190 bra 	$L__BB0_141;
	ld.shared.u32 	%r1212, [%r118];
	add.s32 	%r1213, %r1212, 1;
	st.shared.u32 	[%r118], %r1213;
	mul.wide.u32 	%rd389, %r1213, 4;
	add.s64 	%rd390, %rd28, %rd389;
	st.global.u32 	[%rd390], %r286;
$L__BB0_141:
	ld.shared.u32 	%r287, [%r284+8];
	setp.eq.s32 	%p191, %r287, 0;
	@%p191 bra 	$L__BB0_143;
	ld.shared.u32 	%r1214, [%r118];
	add.s32 	%r1215, %r1214, 1;
	st.shared.u32 	[%r118], %r1215;
	mul.wide.u32 	%rd391, %r1215, 4;
	add.s64 	%rd392, %rd28, %rd391;
	st.global.u32 	[%rd392], %r287;
$L__BB0_143:
	ld.shared.u32 	%r288, [%r284+12];
	setp.eq.s32 	%p192, %r288, 0;
	@%p192 bra 	$L__BB0_145;
	ld.shared.u32 	%r1216, [%r118];
	add.s32 	%r1217, %r1216, 1;
	st.shared.u32 	[%r118], %r1217;
	mul.wide.u32 	%rd393, %r1217, 4;
	add.s64 	%rd394, %rd28, %rd393;
	st.global.u32 	[%rd394], %r288;
$L__BB0_145:
	add.s32 	%r2213, %r2213, 4;
$L__BB0_146:
	setp.eq.s32 	%p193, %r283, 0;
	@%p193 bra 	$L__BB0_380;
	setp.eq.s32 	%p194, %r283, 1;
	@%p194 bra 	$L__BB0_153;
	shl.b32 	%r1218, %r2213, 2;
	mov.u32 	%r1219, _ZZ31findCliqueGPUNew7Dis2LevelBatchPjS_S_S_PyS_S_S_S_S_E5Res_S;
	add.s32 	%r291, %r1219, %r1218;
	ld.shared.u32 	%r292, [%r291];
	setp.eq.s32 	%p195, %r292, 0;
	@%p195 bra 	$L__BB0_150;
	ld.shared.u32 	%r1220, [%r118];
	add.s32 	%r1221, %r1220, 1;
	st.shared.u32 	[%r118], %r1221;
	mul.wide.u32 	%rd395, %r1221, 4;
	add.s64 	%rd396, %rd28, %rd395;
	st.global.u32 	[%rd396], %r292;
$L__BB0_150:
	ld.shared.u32 	%r293, [%r291+4];
	setp.eq.s32 	%p196, %r293, 0;
	@%p196 bra 	$L__BB0_152;
	ld.shared.u32 	%r1222, [%r118];
	add.s32 	%r1223, %r1222, 1;
	st.shared.u32 	[%r118], %r1223;
	mul.wide.u32 	%rd397, %r1223, 4;
	add.s64 	%rd398, %rd28, %rd397;
	st.global.u32 	[%rd398], %r293;
$L__BB0_152:
	add.s32 	%r2213, %r2213, 2;
$L__BB0_153:
	and.b32  	%r1224, %r11, 1;
	setp.eq.b32 	%p197, %r1224, 1;
	not.pred 	%p198, %p197;
	@%p198 bra 	$L__BB0_380;
	shl.b32 	%r1225, %r2213, 2;
	mov.u32 	%r1226, _ZZ31findCliqueGPUNew7Dis2LevelBatchPjS_S_S_PyS_S_S_S_S_E5Res_S;
	add.s32 	%r1227, %r1226, %r1225;
	ld.shared.u32 	%r296, [%r1227];
	setp.eq.s32 	%p199, %r296, 0;
	@%p199 bra 	$L__BB0_380;
	ld.shared.u32 	%r1228, [%r118];
	add.s32 	%r1229, %r1228, 1;
	st.shared.u32 	[%r118], %r1229;
	mul.wide.u32 	%rd399, %r1229, 4;
	add.s64 	%rd400, %rd28, %rd399;
	st.global.u32 	[%rd400], %r296;
	bra.uni 	$L__BB0_380;
$L__BB0_156:
	setp.lt.s32 	%p141, %r10, 2;
	ld.global.u32 	%r1126, [%rd15];
	mul.wide.u32 	%rd331, %r1126, 4;
	add.s64 	%rd332, %rd4, %rd331;
	ld.global.u32 	%r1127, [%rd332];
	mul.wide.u32 	%rd333, %r1127, 4;
	add.s64 	%rd24, %rd3, %rd333;
	mov.u32 	%r2168, %r2;
	@%p141 bra 	$L__BB0_157;
	bra.uni 	$L__BB0_162;
$L__BB0_157:
	ld.global.u32 	%r80, [%rd24];
	mov.u32 	%r2171, %r2;
$L__BB0_158:
	shl.b32 	%r1128, %r2171, 2;
	mov.u32 	%r1129, _ZZ31findCliqueGPUNew7Dis2LevelBatchPjS_S_S_PyS_S_S_S_S_E5Res_S;
	add.s32 	%r91, %r1129, %r1128;
	ld.shared.u32 	%r92, [%r91];
	setp.lt.u32 	%p142, %r80, %r92;
	selp.u32 	%r1130, 1, 0, %p142;
	setp.le.s32 	%p143, %r10, %r1130;
	@%p143 bra 	$L__BB0_160;
	setp.lt.u32 	%p144, %r80, %r92;
	selp.u32 	%r1131, 1, 0, %p144;
	mul.wide.u32 	%rd334, %r1131, 4;
	add.s64 	%rd335, %rd24, %rd334;
	ld.global.u32 	%r1132, [%rd335];
	setp.eq.s32 	%p145, %r1132, %r92;
	@%p145 bra 	$L__BB0_161;
$L__BB0_160:
	mov.b32 	%r1133, 0;
	st.shared.u32 	[%r91], %r1133;
$L__BB0_161:
	add.s32 	%r2171, %r2171, %r5;
	setp.lt.u32 	%p146, %r2171, 4096;
	@%p146 bra 	$L__BB0_158;
	bra.uni 	$L__BB0_168;
$L__BB0_162:
	shl.b32 	%r1135, %r2168, 2;
	mov.u32 	%r1136, _ZZ31findCliqueGPUNew7Dis2LevelBatchPjS_S_S_PyS_S_S_S_S_E5Res_S;
	add.s32 	%r82, %r1136, %r1135;
	ld.shared.u32 	%r83, [%r82];
	mov.b32 	%r2170, 0;
	mov.u32 	%r2169, %r10;
$L__BB0_163:
	shr.u32 	%r1137, %r2169, 1;
	add.s32 	%r1138, %r1137, %r2170;
	mul.wide.u32 	%rd336, %r1138, 4;
	add.s64 	%rd337, %rd24, %rd336;
	ld.global.u32 	%r1139, [%rd337];
	setp.lt.u32 	%p147, %r1139, %r83;
	selp.b32 	%r1140, %r1137, 0, %p147;
	add.s32 	%r2170, %r1140, %r2170;
	sub.s32 	%r2169, %r2169, %r1137;
	setp.gt.s32 	%p148, %r2169, 1;
	@%p148 bra 	$L__BB0_163;
	mul.wide.u32 	%rd338, %r2170, 4;
	add.s64 	%rd25, %rd24, %rd338;
	ld.global.u32 	%r1141, [%rd25];
	setp.lt.u32 	%p149, %r1141, %r83;
	selp.u32 	%r88, 1, 0, %p149;
	add.s32 	%r1142, %r2170, %r88;
	setp.ge.s32 	%p150, %r1142, %r10;
	@%p150 bra 	$L__BB0_166;
	mul.wide.u32 	%rd339, %r88, 4;
	add.s64 	%rd340, %rd25, %rd339;
	ld.global.u32 	%r1143, [%rd340];
	setp.eq.s32 	%p151, %r1143, %r83;
	@%p151 bra 	$L__BB0_167;
$L__BB0_166:
	mov.b32 	%r1144, 0;
	st.shared.u32 	[%r82], %r1144;
$L__BB0_167:
	add.s32 	%r2168, %r2168, %r5;
	setp.lt.u32 	%p152, %r2168, 4096;
	@%p152 bra 	$L__BB0_162;
$L__BB0_168:
	@%p138 bra 	$L__BB0_187;
	mov.b32 	%r2172, 0;
$L__BB0_170:
	shl.b32 	%r1146, %r2172, 2;
	mov.u32 	%r1147, _ZZ31findCliqueGPUNew7Dis2LevelBatchPjS_S_S_PyS_S_S_S_S_E5Res_S;
	add.s32 	%r95, %r1147, %r1146;
	ld.shared.u32 	%r96, [%r95];
	setp.eq.s32 	%p154, %r96, 0;
	@%p154 bra 	$L__BB0_172;
	ld.shared.u32 	%r1148, [%r73];
	add.s32 	%r1149, %r1148, 1;
	st.shared.u32 	[%r73], %r1149;
	mul.wide.u32 	%rd341, %r1149, 4;
	add.s64 	%rd342, %rd23, %rd341;
	st.global.u32 	[%rd342], %r96;
$L__BB0_172:
	ld.shared.u32 	%r97, [%r95+4];
	setp.eq.s32 	%p155, %r97, 0;
	@%p155 bra 	$L__BB0_174;
	ld.shared.u32 	%r1150, [%r73];
	add.s32 	%r1151, %r1150, 1;
	st.shared.u32 	[%r73], %r1151;
	mul.wide.u32 	%rd343, %r1151, 4;
	add.s64 	%rd344, %rd23, %rd343;
	st.global.u32 	[%rd344], %r97;
$L__BB0_174:
	ld.shared.u32 	%r98, [%r95+8];
	setp.eq.s32 	%p156, %r98, 0;
	@%p156 bra 	$L__BB0_176;
	ld.shared.u32 	%r1152, [%r73];
	add.s32 	%r1153, %r1152, 1;
	st.shared.u32 	[%r73], %r1153;
	mul.wide.u32 	%rd345, %r1153, 4;
	add.s64 	%rd346, %rd23, %rd345;
	st.global.u32 	[%rd346], %r98;
$L__BB0_176:
	ld.shared.u32 	%r99, [%r95+12];
	setp.eq.s32 	%p157, %r99, 0;
	@%p157 bra 	$L__BB0_178;
	ld.shared.u32 	%r1154, [%r73];
	add.s32 	%r1155, %r1154, 1;
	st.shared.u32 	[%r73], %r1155;
	mul.wide.u32 	%rd347, %r1155, 4;
	add.s64 	%rd348, %rd23, %rd347;
	st.global.u32 	[%rd348], %r99;
$L__BB0_178:
	ld.shared.u32 	%r100, [%r95+16];
	setp.eq.s32 	%p158, %r100, 0;
	@%p158 bra 	$L__BB0_180;
	ld.shared.u32 	%r1156, [%r73];
	add.s32 	%r1157, %r1156, 1;
	st.shared.u32 	[%r73], %r1157;
	mul.wide.u32 	%rd349, %r1157, 4;
	add.s64 	%rd350, %rd23, %rd349;
	st.global.u32 	[%rd350], %r100;
$L__BB0_180:
	ld.shared.u32 	%r101, [%r95+20];
	setp.eq.s32 	%p159, %r101, 0;
	@%p159 bra 	$L__BB0_182;
	ld.shared.u32 	%r1158, [%r73];
	add.s32 	%r1159, %r1158, 1;
	st.shared.u32 	[%r73], %r1159;
	mul.wide.u32 	%rd351, %r1159, 4;
	add.s64 	%rd352, %rd23, %rd351;
	st.global.u32 	[%rd352], %r101;
$L__BB0_182:
	ld.shared.u32 	%r102, [%r95+24];
	setp.eq.s32 	%p160, %r102, 0;
	@%p160 bra 	$L__BB0_184;
	ld.shared.u32 	%r1160, [%r73];
	add.s32 	%r1161, %r1160, 1;
	st.shared.u32 	[%r73], %r1161;
	mul.wide.u32 	%rd353, %r1161, 4;
	add.s64 	%rd354, %rd23, %rd353;
	st.global.u32 	[%rd354], %r102;
$L__BB0_184:
	ld.shared.u32 	%r103, [%r95+28];
	setp.eq.s32 	%p161, %r103, 0;
	@%p161 bra 	$L__BB0_186;
	ld.shared.u32 	%r1162, [%r73];
	add.s32 	%r1163, %r1162, 1;
	st.shared.u32 	[%r73], %r1163;
	mul.wide.u32 	%rd355, %r1163, 4;
	add.s64 	%rd356, %rd23, %rd355;
	st.global.u32 	[%rd356], %r103;
$L__BB0_186:
	add.s32 	%r2172, %r2172, 8;
	setp.ne.s32 	%p162, %r2172, 4096;
	@%p162 bra 	$L__BB0_170;
$L__BB0_187:
	add.s32 	%r2166, %r2166, 1;
	setp.eq.s32 	%p163, %r2166, %r74;
	@%p163 bra 	$L__BB0_103;
	bra.uni 	$L__BB0_101;
$L__BB0_188:
	ld.shared.u32 	%r813, [_ZZ31findCliqueGPUNew7Dis2LevelBatchPjS_S_S_PyS_S_S_S_S_E3tid];
	mul.wide.u32 	%rd122, %r813, 4;
	add.s64 	%rd29, %rd14, %rd122;
	ld.global.u32 	%r814, [%rd29];
	add.s32 	%r815, %r814, 1;
	mul.wide.u32 	%rd123, %r815, 4;
	add.s64 	%rd124, %rd6, %rd123;
	ld.global.u32 	%r816, [%rd124];
	mul.wide.u32 	%rd125, %r814, 4;
	add.s64 	%rd126, %rd6, %rd125;
	ld.global.u32 	%r817, [%rd126];
	sub.s32 	%r132, %r816, %r817;
	add.s64 	%rd30, %rd13, %rd122;
	ld.global.u32 	%r818, [%rd30];
	add.s32 	%r819, %r818, 1;
	mul.wide.u32 	%rd127, %r819, 4;
	add.s64 	%rd128, %rd6, %rd127;
	ld.global.u32 	%r820, [%rd128];
	mul.wide.u32 	%rd129, %r818, 4;
	add.s64 	%rd130, %rd6, %rd129;
	ld.global.u32 	%r821, [%rd130];
	sub.s32 	%r133, %r820, %r821;
	setp.ge.u32 	%p4, %r132, %r133;
	@%p4 bra 	$L__BB0_284;
	setp.ne.s32 	%p71, %r2, 32;
	and.b32  	%r134, %r132, 2047;
	@%p71 bra 	$L__BB0_191;
	ld.shared.u32 	%r956, [_ZZ31findCliqueGPUNew7Dis2LevelBatchPjS_S_S_PyS_S_S_S_S_E5level];
	shl.b32 	%r957, %r956, 9;
	mov.u32 	%r958, _ZZ31findCliqueGPUNew7Dis2LevelBatchPjS_S_S_PyS_S_S_S_S_E5Num_H;
	add.s32 	%r959, %r958, %r957;
	mov.b32 	%r960, 0;
	st.shared.u32 	[%r959], %r960;
	mul.wide.s32 	%rd220, %r956, 320000;
	add.s64 	%rd221, %rd8, %rd220;
	mov.b32 	%r961, 1;
	st.global.u32 	[%rd221], %r961;
$L__BB0_191:
	setp.lt.u32 	%p72, %r132, 2048;
	@%p72 bra 	$L__BB0_231;
	ld.shared.u32 	%r963, [_ZZ31findCliqueGPUNew7Dis2LevelBatchPjS_S_S_PyS_S_S_S_S_E5level];
	mul.wide.s32 	%rd222, %r963, 320000;
	add.s64 	%rd31, %rd8, %rd222;
	shl.b32 	%r964, %r963, 9;
	mov.u32 	%r965, _ZZ31findCliqueGPUNew7Dis2LevelBatchPjS_S_S_PyS_S_S_S_S_E5Num_H;
	add.s32 	%r135, %r965, %r964;
	shr.u32 	%r966, %r132, 11;
	max.u32 	%r136, %r966, 1;
	mov.b32 	%r2179, 0;
$L__BB0_193:
	setp.eq.s32 	%p73, %r7, 0;
	ld.global.u32 	%r967, [%rd29];
	mul.wide.u32 	%rd223, %r967, 4;
	add.s64 	%rd224, %rd6, %rd223;
	ld.global.u32 	%r968, [%rd224];
	shl.b32 	%r969, %r2179, 11;
	add.s32 	%r138, %r969, %r968;
	mov.u32 	%r2180, %r3;
	@%p73 bra 	$L__BB0_197;
	setp.eq.s32 	%p74, %r7, 1;
	add.s32 	%r139, %r3, %r138;
	mul.wide.u32 	%rd225, %r139, 4;
	add.s64 	%rd226, %rd5, %rd225;
	ld.global.u32 	%r970, [%rd226];
	st.shared.u32 	[%r8+-128], %r970;
	mov.u32 	%r2180, %r2;
	@%p74 bra 	$L__BB0_197;
	setp.eq.s32 	%p75, %r7, 2;
	add.s32 	%r971, %r2, %r138;
	mul.wide.u32 	%rd227, %r971, 4;
	add.s64 	%rd228, %rd5, %rd227;
	ld.global.u32 	%r972, [%rd228];
	st.shared.u32 	[%r8], %r972;
	mov.u32 	%r2180, %r6;
	@%p75 bra 	$L__BB0_197;
	add.s32 	%r973, %r139, 64;
	mul.wide.u32 	%rd229, %r973, 4;
	add.s64 	%rd230, %rd5, %rd229;
	ld.global.u32 	%r974, [%rd230];
	st.shared.u32 	[%r8+128], %r974;
	mov.u32 	%r2180, %r9;
$L__BB0_197:
	add.s32 	%r975, %r2180, %r138;
	mul.wide.u32 	%rd231, %r975, 4;
	add.s64 	%rd232, %rd5, %rd231;
	ld.global.u32 	%r976, [%rd232];
	shl.b32 	%r977, %r2180, 2;
	mov.u32 	%r978, _ZZ31findCliqueGPUNew7Dis2LevelBatchPjS_S_S_PyS_S_S_S_S_E5Res_H;
	add.s32 	%r979, %r978, %r977;
	st.shared.u32 	[%r979], %r976;
	add.s32 	%r980, %r975, 32;
	mul.wide.u32 	%rd233, %r980, 4;
	add.s64 	%rd234, %rd5, %rd233;
	ld.global.u32 	%r981, [%rd234];
	st.shared.u32 	[%r979+128], %r981;
	add.s32 	%r982, %r975, 64;
	mul.wide.u32 	%rd235, %r982, 4;
	add.s64 	%rd236, %rd5, %rd235;
	ld.global.u32 	%r983, [%rd236];
	st.shared.u32 	[%r979+256], %r983;
	add.s32 	%r984, %r2180, 96;
	add.s32 	%r985, %r975, 96;
	mul.wide.u32 	%rd237, %r985, 4;
	add.s64 	%rd238, %rd5, %rd237;
	ld.global.u32 	%r986, [%rd238];
	st.shared.u32 	[%r979+384], %r986;
	add.s32 	%r2180, %r2180, 128;
	setp.lt.u32 	%p76, %r984, 2016;
	@%p76 bra 	$L__BB0_197;
	setp.gt.u32 	%p77, %r3, 2047;
	@%p77 bra 	$L__BB0_211;
	ld.global.u32 	%r987, [%rd30];
	mul.wide.u32 	%rd239, %r987, 4;
	add.s64 	%rd240, %rd6, %rd239;
	ld.global.u32 	%r988, [%rd240];
	mul.wide.u32 	%rd241, %r988, 4;
	add.s64 	%rd32, %rd5, %rd241;
	setp.lt.s32 	%p78, %r133, 2;
	mov.u32 	%r2182, %r3;
	@%p78 bra 	$L__BB0_200;
	bra.uni 	$L__BB0_205;
$L__BB0_200:
	ld.global.u32 	%r143, [%rd32];
	mov.u32 	%r2185, %r3;
$L__BB0_201:
	shl.b32 	%r989, %r2185, 2;
	mov.u32 	%r990, _ZZ31findCliqueGPUNew7Dis2LevelBatchPjS_S_S_PyS_S_S_S_S_E5Res_H;
	add.s32 	%r154, %r990, %r989;
	ld.shared.u32 	%r155, [%r154];
	setp.lt.u32 	%p79, %r143, %r155;
	selp.u32 	%r991, 1, 0, %p79;
	setp.le.s32 	%p80, %r133, %r991;
	@%p80 bra 	$L__BB0_203;
	setp.lt.u32 	%p81, %r143, %r155;
	selp.u32 	%r992, 1, 0, %p81;
	mul.wide.u32 	%rd242, %r992, 4;
	add.s64 	%rd243, %rd32, %rd242;
	ld.global.u32 	%r993, [%rd243];
	setp.eq.s32 	%p82, %r993, %r155;
	@%p82 bra 	$L__BB0_204;
$L__BB0_203:
	mov.b32 	%r994, 0;
	st.shared.u32 	[%r154], %r994;
$L__BB0_204:
	add.s32 	%r2185, %r2185, %r5;
	setp.lt.u32 	%p83, %r2185, 2048;
	@%p83 bra 	$L__BB0_201;
	bra.uni 	$L__BB0_211;
$L__BB0_205:
	shl.b32 	%r996, %r2182, 2;
	mov.u32 	%r997, _ZZ31findCliqueGPUNew7Dis2LevelBatchPjS_S_S_PyS_S_S_S_S_E5Res_H;
	add.s32 	%r145, %r997, %r996;
	ld.shared.u32 	%r146, [%r145];
	mov.b32 	%r2184, 0;
	mov.u32 	%r2183, %r133;
$L__BB0_206:
	shr.u32 	%r998, %r2183, 1;
	add.s32 	%r999, %r998, %r2184;
	mul.wide.u32 	%rd244, %r999, 4;
	add.s64 	%rd245, %rd32, %rd244;
	ld.global.u32 	%r1000, [%rd245];
	setp.lt.u32 	%p84, %r1000, %r146;
	selp.b32 	%r1001, %r998, 0, %p84;
	add.s32 	%r2184, %r1001, %r2184;
	sub.s32 	%r2183, %r2183, %r998;
	setp.gt.s32 	%p85, %r2183, 1;
	@%p85 bra 	$L__BB0_206;
	mul.wide.u32 	%rd246, %r2184, 4;
	add.s64 	%rd33, %rd32, %rd246;
	ld.global.u32 	%r1002, [%rd33];
	setp.lt.u32 	%p86, %r1002, %r146;
	selp.u32 	%r151, 1, 0, %p86;
	add.s32 	%r1003, %r2184, %r151;
	setp.ge.s32 	%p87, %r1003, %r133;
	@%p87 bra 	$L__BB0_209;
	mul.wide.u32 	%rd247, %r151, 4;
	add.s64 	%rd248, %rd33, %rd247;
	ld.global.u32 	%r1004, [%rd248];
	setp.eq.s32 	%p88, %r1004, %r146;
	@%p88 bra 	$L__BB0_210;
$L__BB0_209:
	mov.b32 	%r1005, 0;
	st.shared.u32 	[%r145], %r1005;
$L__BB0_210:
	add.s32 	%r2182, %r2182, %r5;
	setp.lt.u32 	%p89, %r2182, 2048;
	@%p89 bra 	$L__BB0_205;
$L__BB0_211:
	@%p71 bra 	$L__BB0_230;
	mov.b32 	%r2186, 0;
$L__BB0_213:
	shl.b32 	%r1007, %r2186, 2;
	mov.u32 	%r1008, _ZZ31findCliqueGPUNew7Dis2LevelBatchPjS_S_S_PyS_S_S_S_S_E5Res_H;
	add.s32 	%r158, %r1008, %r1007;
	ld.shared.u32 	%r159, [%r158];
	setp.eq.s32 	%p91, %r159, 0;
	@%p91 bra 	$L__BB0_215;
	ld.shared.u32 	%r1009, [%r135];
	add.s32 	%r1010, %r1009, 1;
	st.shared.u32 	[%r135], %r1010;
	mul.wide.u32 	%rd249, %r1010, 4;
	add.s64 	%rd250, %rd31, %rd249;
	st.global.u32 	[%rd250], %r159;
$L__BB0_215:
	ld.shared.u32 	%r160, [%r158+4];
	setp.eq.s32 	%p92, %r160, 0;
	@%p92 bra 	$L__BB0_217;
	ld.shared.u32 	%r1011, [%r135];
	add.s32 	%r1012, %r1011, 1;
	st.shared.u32 	[%r135], %r1012;
	mul.wide.u32 	%rd251, %r1012, 4;
	add.s64 	%rd252, %rd31, %rd251;
	st.global.u32 	[%rd252], %r160;
$L__BB0_217:
	ld.shared.u32 	%r161, [%r158+8];
	setp.eq.s32 	%p93, %r161, 0;
	@%p93 bra 	$L__BB0_219;
	ld.shared.u32 	%r1013, [%r135];
	add.s32 	%r1014, %r1013, 1;
	st.shared.u32 	[%r135], %r1014;
	mul.wide.u32 	%rd253, %r1014, 4;
	add.s64 	%rd254, %rd31, %rd253;
	st.global.u32 	[%rd254], %r161;
$L__BB0_219:
	ld.shared.u32 	%r162, [%r158+12];
	setp.eq.s32 	%p94, %r162, 0;
	@%p94 bra 	$L__BB0_221;
	ld.shared.u32 	%r1015, [%r135];
	add.s32 	%r1016, %r1015, 1;
	st.shared.u32 	[%r135], %r1016;
	mul.wide.u32 	%rd255, %r1016, 4;
	add.s64 	%rd256, %rd31, %rd255;
	st.global.u32 	[%rd256], %r162;
$L__BB0_221:
	ld.shared.u32 	%r163, [%r158+16];
	setp.eq.s32 	%p95, %r163, 0;
	@%p95 bra 	$L__BB0_223;
	ld.shared.u32 	%r1017, [%r135];
	add.s32 	%r1018, %r1017, 1;
	st.shared.u32 	[%r135], %r1018;
	mul.wide.u32 	%rd257, %r1018, 4;
	add.s64 	%rd258, %rd31, %rd257;
	st.global.u32 	[%rd258], %r163;
$L__BB0_223:
	ld.shared.u32 	%r164, [%r158+20];
	setp.eq.s32 	%p96, %r164, 0;
	@%p96 bra 	$L__BB0_225;
	ld.shared.u32 	%r1019, [%r135];
	add.s32 	%r1020, %r1019, 1;
	st.shared.u32 	[%r135], %r1020;
	mul.wide.u32 	%rd259, %r1020, 4;
	add.s64 	%rd260, %rd31, %rd259;
	st.global.u32 	[%rd260], %r164;
$L__BB0_225:
	ld.shared.u32 	%r165, [%r158+24];
	setp.eq.s32 	%p97, %r165, 0;
	@%p97 bra 	$L__BB0_227;
	ld.shared.u32 	%r1021, [%r135];
	add.s32 	%r1022, %r1021, 1;
	st.shared.u32 	[%r135], %r1022;
	mul.wide.u32 	%rd261, %r1022, 4;
	add.s64 	%rd262, %rd31, %rd261;
	st.global.u32 	[%rd262], %r165;
$L__BB0_227:
	ld.shared.u32 	%r166, [%r158+28];
	setp.eq.s32 	%p98, %r166, 0;
	@%p98 bra 	$L__BB0_229;
	ld.shared.u32 	%r1023, [%r135];
	add.s32 	%r1024, %r1023, 1;
	st.shared.u32 	[%r135], %r1024;
	mul.wide.u32 	%rd263, %r1024, 4;
	add.s64 	%rd264, %rd31, %rd263;
	st.global.u32 	[%rd264], %r166;
$L__BB0_229:
	add.s32 	%r2186, %r2186, 8;
	setp.ne.s32 	%p99, %r2186, 2048;
	@%p99 bra 	$L__BB0_213;
$L__BB0_230:
	add.s32 	%r2179, %r2179, 1;
	setp.ne.s32 	%p100, %r2179, %r136;
	@%p100 bra 	$L__BB0_193;
$L__BB0_231:
	setp.ge.u32 	%p101, %r3, %r134;
	@%p101 bra 	$L__BB0_234;
	ld.global.u32 	%r1025, [%rd29];
	mul.wide.u32 	%rd265, %r1025, 4;
	add.s64 	%rd266, %rd6, %rd265;
	ld.global.u32 	%r1026, [%rd266];
	and.b32  	%r1027, %r132, -2048;
	add.s32 	%r169, %r1027, %r1026;
	mov.u32 	%r2187, %r3;
$L__BB0_233:
	add.s32 	%r1028, %r2187, %r169;
	mul.wide.u32 	%rd267, %r1028, 4;
	add.s64 	%rd268, %rd5, %rd267;
	ld.global.u32 	%r1029, [%rd268];
	shl.b32 	%r1030, %r2187, 2;
	mov.u32 	%r1031, _ZZ31findCliqueGPUNew7Dis2LevelBatchPjS_S_S_PyS_S_S_S_S_E5Res_H;
	add.s32 	%r1032, %r1031, %r1030;
	st.shared.u32 	[%r1032], %r1029;
	add.s32 	%r2187, %r2187, 32;
	setp.lt.u32 	%p102, %r2187, %r134;
	@%p102 bra 	$L__BB0_233;
$L__BB0_234:
	ld.global.u32 	%r1033, [%rd30];
	mul.wide.u32 	%rd269, %r1033, 4;
	add.s64 	%rd270, %rd6, %rd269;
	ld.global.u32 	%rd34, [%rd270];
	@%p101 bra 	$L__BB0_243;
	shl.b64 	%rd271, %rd34, 2;
	add.s64 	%rd35, %rd5, %rd271;
	mov.u32 	%r2188, %r3;
$L__BB0_236:
	setp.lt.s32 	%p104, %r133, 2;
	shl.b32 	%r1035, %r2188, 2;
	mov.u32 	%r1036, _ZZ31findCliqueGPUNew7Dis2LevelBatchPjS_S_S_PyS_S_S_S_S_E5Res_H;
	add.s32 	%r173, %r1036, %r1035;
	ld.shared.u32 	%r174, [%r173];
	mov.b32 	%r2191, 0;
	@%p104 bra 	$L__BB0_239;
	mov.b32 	%r2191, 0;
	mov.u32 	%r2189, %r133;
$L__BB0_238:
	shr.u32 	%r1038, %r2189, 1;
	add.s32 	%r1039, %r1038, %r2191;
	mul.wide.u32 	%rd272, %r1039, 4;
	add.s64 	%rd273, %rd35, %rd272;
	ld.global.u32 	%r1040, [%rd273];
	setp.lt.u32 	%p105, %r1040, %r174;
	selp.b32 	%r1041, %r1038, 0, %p105;
	add.s32 	%r2191, %r1041, %r2191;
	sub.s32 	%r2189, %r2189, %r1038;
	setp.gt.s32 	%p106, %r2189, 1;
	@%p106 bra 	$L__BB0_238;
$L__BB0_239:
	mul.wide.u32 	%rd274, %r2191, 4;
	add.s64 	%rd275, %rd35, %rd274;
	ld.global.u32 	%r1042, [%rd275];
	setp.lt.u32 	%p107, %r1042, %r174;
	selp.u32 	%r1043, 1, 0, %p107;
	add.s32 	%r180, %r2191, %r1043;
	setp.ge.s32 	%p108, %r180, %r133;
	@%p108 bra 	$L__BB0_241;
	mul.wide.u32 	%rd276, %r180, 4;
	add.s64 	%rd277, %rd35, %rd276;
	ld.global.u32 	%r1044, [%rd277];
	setp.eq.s32 	%p109, %r1044, %r174;
	@%p109 bra 	$L__BB0_242;
$L__BB0_241:
	mov.b32 	%r1045, 0;
	st.shared.u32 	[%r173], %r1045;
$L__BB0_242:
	add.s32 	%r2188, %r2188, %r5;
	setp.lt.u32 	%p110, %r2188, %r134;
	@%p110 bra 	$L__BB0_236;
$L__BB0_243:
	setp.ne.s32 	%p111, %r2, 32;
	setp.eq.s32 	%p112, %r134, 0;
	or.pred  	%p113, %p111, %p112;
	@%p113 bra 	$L__BB0_380;
	ld.shared.u32 	%r1047, [_ZZ31findCliqueGPUNew7Dis2LevelBatchPjS_S_S_PyS_S_S_S_S_E5level];
	mul.wide.s32 	%rd278, %r1047, 320000;
	add.s64 	%rd36, %rd8, %rd278;
	shl.b32 	%r1048, %r1047, 9;
	mov.u32 	%r1049, _ZZ31findCliqueGPUNew7Dis2LevelBatchPjS_S_S_PyS_S_S_S_S_E5Num_H;
	add.s32 	%r182, %r1049, %r1048;
	add.s32 	%r1050, %r134, -1;
	and.b32  	%r183, %r132, 7;
	setp.lt.u32 	%p114, %r1050, 7;
	mov.b32 	%r2216, 0;
	@%p114 bra 	$L__BB0_263;
	and.b32  	%r2216, %r132, 2040;
	mov.b32 	%r2192, 0;
$L__BB0_246:
	.pragma "nounroll";
	shl.b32 	%r1052, %r2192, 2;
	mov.u32 	%r1053, _ZZ31findCliqueGPUNew7Dis2LevelBatchPjS_S_S_PyS_S_S_S_S_E5Res_H;
	add.s32 	%r186, %r1053, %r1052;
	ld.shared.u32 	%r187, [%r186];
	setp.eq.s32 	%p115, %r187, 0;
	@%p115 bra 	$L__BB0_248;
	ld.shared.u32 	%r1054, [%r182];
	add.s32 	%r1055, %r1054, 1;
	st.shared.u32 	[%r182], %r1055;
	mul.wide.u32 	%rd279, %r1055, 4;
	add.s64 	%rd280, %rd36, %rd279;
	st.global.u32 	[%rd280], %r187;
$L__BB0_248:
	ld.shared.u32 	%r188, [%r186+4];
	setp.eq.s32 	%p116, %r188, 0;
	@%p116 bra 	$L__BB0_250;
	ld.shared.u32 	%r1056, [%r182];
	add.s32 	%r1057, %r1056, 1;
	st.shared.u32 	[%r182], %r1057;
	mul.wide.u32 	%rd281, %r1057, 4;
	add.s64 	%rd282, %rd36, %rd281;
	st.global.u32 	[%rd282], %r188;
$L__BB0_250:
	ld.shared.u32 	%r189, [%r186+8];
	setp.eq.s32 	%p117, %r189, 0;
	@%p117 bra 	$L__BB0_252;
	ld.shared.u32 	%r1058, [%r182];
	add.s32 	%r1059, %r1058, 1;
	st.shared.u32 	[%r182], %r1059;
	mul.wide.u32 	%rd283, %r1059, 4;
	add.s64 	%rd284, %rd36, %rd283;
	st.global.u32 	[%rd284], %r189;
$L__BB0_252:
	ld.shared.u32 	%r190, [%r186+12];
	setp.eq.s32 	%p118, %r190, 0;
	@%p118 bra 	$L__BB0_254;
	ld.shared.u32 	%r1060, [%r182];
	add.s32 	%r1061, %r1060, 1;
	st.shared.u32 	[%r182], %r1061;
	mul.wide.u32 	%rd285, %r1061, 4;
	add.s64 	%rd286, %rd36, %rd285;
	st.global.u32 	[%rd286], %r190;
$L__BB0_254:
	ld.shared.u32 	%r191, [%r186+16];
	setp.eq.s32 	%p119, %r191, 0;
	@%p119 bra 	$L__BB0_256;
	ld.shared.u32 	%r1062, [%r182];
	add.s32 	%r1063, %r1062, 1;
	st.shared.u32 	[%r182], %r1063;
	mul.wide.u32 	%rd287, %r1063, 4;
	add.s64 	%rd288, %rd36, %rd287;
	st.global.u32 	[%rd288], %r191;
$L__BB0_256:
	ld.shared.u32 	%r192, [%r186+20];
	setp.eq.s32 	%p120, %r192, 0;
	@%p120 bra 	$L__BB0_258;
	ld.shared.u32 	%r1064, [%r182];
	add.s32 	%r1065, %r1064, 1;
	st.shared.u32 	[%r182], %r1065;
	mul.wide.u32 	%rd289, %r1065, 4;
	add.s64 	%rd290, %rd36, %rd289;
	st.global.u32 	[%rd290], %r192;
$L__BB0_258:
	ld.shared.u32 	%r193, [%r186+24];
	setp.eq.s32 	%p121, %r193, 0;
	@%p121 bra 	$L__BB0_260;
	ld.shared.u32 	%r1066, [%r182];
	add.s32 	%r1067, %r1066, 1;
	st.shared.u32 	[%r182], %r1067;
	mul.wide.u32 	%rd291, %r1067, 4;
	add.s64 	%rd292, %rd36, %rd291;
	st.global.u32 	[%rd292], %r193;
$L__BB0_260:
	ld.shared.u32 	%r194, [%r186+28];
	setp.eq.s32 	%p122, %r194, 0;
	@%p122 bra 	$L__BB0_262;
	ld.shared.u32 	%r1068, [%r182];
	add.s32 	%r1069, %r1068, 1;
	st.shared.u32 	[%r182], %r1069;
	mul.wide.u32 	%rd293, %r1069, 4;
	add.s64 	%rd294, %rd36, %rd293;
	st.global.u32 	[%rd294], %r194;
$L__BB0_262:
	add.s32 	%r2192, %r2192, 8;
	setp.eq.s32 	%p123, %r2192, %r2216;
	@%p123 bra 	$L__BB0_263;
	bra.uni 	$L__BB0_246;
$L__BB0_263:
	setp.eq.s32 	%p124, %r183, 0;
	@%p124 bra 	$L__BB0_380;
	and.b32  	%r298, %r132, 3;
	setp.lt.u32 	%p125, %r183, 4;
	@%p125 bra 	$L__BB0_274;
	shl.b32 	%r1070, %r2216, 2;
	mov.u32 	%r1071, _ZZ31findCliqueGPUNew7Dis2LevelBatchPjS_S_S_PyS_S_S_S_S_E5Res_H;
	add.s32 	%r299, %r1071, %r1070;
	ld.shared.u32 	%r300, [%r299];
	setp.eq.s32 	%p126, %r300, 0;
	@%p126 bra 	$L__BB0_267;
	ld.shared.u32 	%r1072, [%r182];
	add.s32 	%r1073, %r1072, 1;
	st.shared.u32 	[%r182], %r1073;
	mul.wide.u32 	%rd295, %r1073, 4;
	add.s64 	%rd296, %rd36, %rd295;
	st.global.u32 	[%rd296], %r300;
$L__BB0_267:
	ld.shared.u32 	%r301, [%r299+4];
	setp.eq.s32 	%p127, %r301, 0;
	@%p127 bra 	$L__BB0_269;
	ld.shared.u32 	%r1074, [%r182];
	add.s32 	%r1075, %r1074, 1;
	st.shared.u32 	[%r182], %r1075;
	mul.wide.u32 	%rd297, %r1075, 4;
	add.s64 	%rd298, %rd36, %rd297;
	st.global.u32 	[%rd298], %r301;
$L__BB0_269:
	ld.shared.u32 	%r302, [%r299+8];
	setp.eq.s32 	%p128, %r302, 0;
	@%p128 bra 	$L__BB0_271;
	ld.shared.u32 	%r1076, [%r182];
	add.s32 	%r1077, %r1076, 1;
	st.shared.u32 	[%r182], %r1077;
	mul.wide.u32 	%rd299, %r1077, 4;
	add.s64 	%rd300, %rd36, %rd299;
	st.global.u32 	[%rd300], %r302;
$L__BB0_271:
	ld.shared.u32 	%r303, [%r299+12];
	setp.eq.s32 	%p129, %r303, 0;
	@%p129 bra 	$L__BB0_273;
	ld.shared.u32 	%r1078, [%r182];
	add.s32 	%r1079, %r1078, 1;
	st.shared.u32 	[%r182], %r1079;
	mul.wide.u32 	%rd301, %r1079, 4;
	add.s64 	%rd302, %rd36, %rd301;
	st.global.u32 	[%rd302], %r303;
$L__BB0_273:
	add.s32 	%r2216, %r2216, 4;
$L__BB0_274:
	setp.eq.s32 	%p130, %r298, 0;
	@%p130 bra 	$L__BB0_380;
	setp.eq.s32 	%p131, %r298, 1;
	@%p131 bra 	$L__BB0_281;
	shl.b32 	%r1080, %r2216, 2;
	mov.u32 	%r1081, _ZZ31findCliqueGPUNew7Dis2LevelBatchPjS_S_S_PyS_S_S_S_S_E5Res_H;
	add.s32 	%r306, %r1081, %r1080;
	ld.shared.u32 	%r307, [%r306];
	setp.eq.s32 	%p132, %r307, 0;
	@%p132 bra 	$L__BB0_278;
	ld.shared.u32 	%r1082, [%r182];
	add.s32 	%r1083, %r1082, 1;
	st.shared.u32 	[%r182], %r1083;
	mul.wide.u32 	%rd303, %r1083, 4;
	add.s64 	%rd304, %rd36, %rd303;
	st.global.u32 	[%rd304], %r307;
$L__BB0_278:
	ld.shared.u32 	%r308, [%r306+4];
	setp.eq.s32 	%p133, %r308, 0;
	@%p133 bra 	$L__BB0_280;
	ld.shared.u32 	%r1084, [%r182];
	add.s32 	%r1085, %r1084, 1;
	st.shared.u32 	[%r182], %r1085;
	mul.wide.u32 	%rd305, %r1085, 4;
	add.s64 	%rd306, %rd36, %rd305;
	st.global.u32 	[%rd306], %r308;
$L__BB0_280:
	add.s32 	%r2216, %r2216, 2;
$L__BB0_281:
	and.b32  	%r1086, %r132, 1;
	setp.eq.b32 	%p134, %r1086, 1;
	not.pred 	%p135, %p134;
	@%p135 bra 	$L__BB0_380;
	shl.b32 	%r1087, %r2216, 2;
	mov.u32 	%r1088, _ZZ31findCliqueGPUNew7Dis2LevelBatchPjS_S_S_PyS_S_S_S_S_E5Res_H;
	add.s32 	%r1089, %r1088, %r1087;
	ld.shared.u32 	%r311, [%r1089];
	setp.eq.s32 	%p136, %r311, 0;
	@%p136 bra 	$L__BB0_380;
	ld.shared.u32 	%r1090, [%r182];
	add.s32 	%r1091, %r1090, 1;
	st.shared.u32 	[%r182], %r1091;
	mul.wide.u32 	%rd307, %r1091, 4;
	add.s64 	%rd308, %rd36, %rd307;
	st.global.u32 	[%rd308], %r311;
	bra.uni 	$L__BB0_380;
$L__BB0_284:
	setp.ne.s32 	%p5, %r2, 32;
	and.b32  	%r196, %r133, 2047;
	@%p5 bra 	$L__BB0_286;
	ld.shared.u32 	%r822, [_ZZ31findCliqueGPUNew7Dis2LevelBatchPjS_S_S_PyS_S_S_S_S_E5level];
	shl.b32 	%r823, %r822, 9;
	mov.u32 	%r824, _ZZ31findCliqueGPUNew7Dis2LevelBatchPjS_S_S_PyS_S_S_S_S_E5Num_H;
	add.s32 	%r825, %r824, %r823;
	mov.b32 	%r826, 0;
	st.shared.u32 	[%r825], %r826;
	mul.wide.s32 	%rd131, %r822, 320000;
	add.s64 	%rd132, %rd8, %rd131;
	mov.b32 	%r827, 1;
	st.global.u32 	[%rd132], %r827;
$L__BB0_286:
	setp.lt.u32 	%p6, %r133, 2048;
	@%p6 bra 	$L__BB0_327;
	ld.shared.u32 	%r829, [_ZZ31findCliqueGPUNew7Dis2LevelBatchPjS_S_S_PyS_S_S_S_S_E5level];
	mul.wide.s32 	%rd133, %r829, 320000;
	add.s64 	%rd37, %rd8, %rd133;
	shl.b32 	%r830, %r829, 9;
	mov.u32 	%r831, _ZZ31findCliqueGPUNew7Dis2LevelBatchPjS_S_S_PyS_S_S_S_S_E5Num_H;
	add.s32 	%r197, %r831, %r830;
	shr.u32 	%r832, %r133, 11;
	max.u32 	%r198, %r832, 1;
	mov.b32 	%r2193, 0;
$L__BB0_288:
	setp.eq.s32 	%p7, %r7, 0;
	ld.global.u32 	%r833, [%rd30];
	mul.wide.u32 	%rd134, %r833, 4;
	add.s64 	%rd135, %rd6, %rd134;
	ld.global.u32 	%r200, [%rd135];
	shl.b32 	%r201, %r2193, 11;
	add.s32 	%r202, %r201, %r200;
	mov.u32 	%r2194, %r3;
	@%p7 bra 	$L__BB0_292;
	setp.eq.s32 	%p8, %r7, 1;
	add.s32 	%r203, %r3, %r202;
	mul.wide.u32 	%rd136, %r203, 4;
	add.s64 	%rd137, %rd5, %rd136;
	ld.global.u32 	%r834, [%rd137];
	st.shared.u32 	[%r8+-128], %r834;
	mov.u32 	%r2194, %r2;
	@%p8 bra 	$L__BB0_292;
	setp.eq.s32 	%p9, %r7, 2;
	add.s32 	%r835, %r2, %r202;
	mul.wide.u32 	%rd138, %r835, 4;
	add.s64 	%rd139, %rd5, %rd138;
	ld.global.u32 	%r836, [%rd139];
	st.shared.u32 	[%r8], %r836;
	mov.u32 	%r2194, %r6;
	@%p9 bra 	$L__BB0_292;
	add.s32 	%r837, %r203, 64;
	mul.wide.u32 	%rd140, %r837, 4;
	add.s64 	%rd141, %rd5, %rd140;
	ld.global.u32 	%r838, [%rd141];
	st.shared.u32 	[%r8+128], %r838;
	mov.u32 	%r2194, %r9;
$L__BB0_292:
	add.s32 	%r2197, %r2194, 32;
	add.s32 	%r839, %r2194, %r200;
	add.s32 	%r2196, %r839, %r201;
	shl.b32 	%r840, %r2194, 2;
	mov.u32 	%r841, _ZZ31findCliqueGPUNew7Dis2LevelBatchPjS_S_S_PyS_S_S_S_S_E5Res_H;
	add.s32 	%r842, %r841, %r840;
	add.s32 	%r2195, %r842, 256;
$L__BB0_293:
	add.s32 	%r843, %r2196, 64;
	mul.wide.u32 	%rd142, %r2196, 4;
	add.s64 	%rd143, %rd5, %rd142;
	ld.global.u32 	%r844, [%rd143];
	st.shared.u32 	[%r2195+-256], %r844;
	add.s32 	%r845, %r2196, 32;
	mul.wide.u32 	%rd144, %r845, 4;
	add.s64 	%rd145, %rd5, %rd144;
	ld.global.u32 	%r846, [%rd145];
	st.shared.u32 	[%r2195+-128], %r846;
	mul.wide.u32 	%rd146, %r843, 4;
	add.s64 	%rd147, %rd5, %rd146;
	ld.global.u32 	%r847, [%rd147];
	st.shared.u32 	[%r2195], %r847;
	add.s32 	%r848, %r2196, 96;
	mul.wide.u32 	%rd148, %r848, 4;
	add.s64 	%rd149, %rd5, %rd148;
	ld.global.u32 	%r849, [%rd149];
	st.shared.u32 	[%r2195+128], %r849;
	add.s32 	%r211, %r2197, 128;
	add.s32 	%r850, %r2197, 64;
	add.s32 	%r2196, %r2196, 128;
	add.s32 	%r2195, %r2195, 512;
	setp.lt.u32 	%p10, %r850, 2016;
	mov.u32 	%r2197, %r211;
	@%p10 bra 	$L__BB0_293;
	setp.gt.u32 	%p11, %r3, 2047;
	@%p11 bra 	$L__BB0_307;
	ld.global.u32 	%r851, [%rd29];
	mul.wide.u32 	%rd150, %r851, 4;
	add.s64 	%rd151, %rd6, %rd150;
	ld.global.u32 	%r852, [%rd151];
	mul.wide.u32 	%rd152, %r852, 4;
	add.s64 	%rd38, %rd5, %rd152;
	setp.lt.s32 	%p12, %r132, 2;
	mov.u32 	%r2198, %r3;
	@%p12 bra 	$L__BB0_296;
	bra.uni 	$L__BB0_301;
$L__BB0_296:
	ld.global.u32 	%r214, [%rd38];
	mov.u32 	%r2201, %r3;
$L__BB0_297:
	shl.b32 	%r853, %r2201, 2;
	mov.u32 	%r854, _ZZ31findCliqueGPUNew7Dis2LevelBatchPjS_S_S_PyS_S_S_S_S_E5Res_H;
	add.s32 	%r225, %r854, %r853;
	ld.shared.u32 	%r226, [%r225];
	setp.lt.u32 	%p13, %r214, %r226;
	selp.u32 	%r855, 1, 0, %p13;
	setp.le.s32 	%p14, %r132, %r855;
	@%p14 bra 	$L__BB0_299;
	setp.lt.u32 	%p15, %r214, %r226;
	selp.u32 	%r856, 1, 0, %p15;
	mul.wide.u32 	%rd153, %r856, 4;
	add.s64 	%rd154, %rd38, %rd153;
	ld.global.u32 	%r857, [%rd154];
	setp.eq.s32 	%p16, %r857, %r226;
	@%p16 bra 	$L__BB0_300;
$L__BB0_299:
	mov.b32 	%r858, 0;
	st.shared.u32 	[%r225], %r858;
$L__BB0_300:
	add.s32 	%r2201, %r2201, %r5;
	setp.lt.u32 	%p17, %r2201, 2048;
	@%p17 bra 	$L__BB0_297;
	bra.uni 	$L__BB0_307;
$L__BB0_301:
	shl.b32 	%r860, %r2198, 2;
	mov.u32 	%r861, _ZZ31findCliqueGPUNew7Dis2LevelBatchPjS_S_S_PyS_S_S_S_S_E5Res_H;
	add.s32 	%r216, %r861, %r860;
	ld.shared.u32 	%r217, [%r216];
	mov.b32 	%r2200, 0;
	mov.u32 	%r2199, %r132;
$L__BB0_302:
	shr.u32 	%r862, %r2199, 1;
	add.s32 	%r863, %r862, %r2200;
	mul.wide.u32 	%rd155, %r863, 4;
	add.s64 	%rd156, %rd38, %rd155;
	ld.global.u32 	%r864, [%rd156];
	setp.lt.u32 	%p18, %r864, %r217;
	selp.b32 	%r865, %r862, 0, %p18;
	add.s32 	%r2200, %r865, %r2200;
	sub.s32 	%r2199, %r2199, %r862;
	setp.gt.s32 	%p19, %r2199, 1;
	@%p19 bra 	$L__BB0_302;
	mul.wide.u32 	%rd157, %r2200, 4;
	add.s64 	%rd39, %rd38, %rd157;
	ld.global.u32 	%r866, [%rd39];
	setp.lt.u32 	%p20, %r866, %r217;
	selp.u32 	%r222, 1, 0, %p20;
	add.s32 	%r867, %r2200, %r222;
	setp.ge.s32 	%p21, %r867, %r132;
	@%p21 bra 	$L__BB0_305;
	mul.wide.u32 	%rd158, %r222, 4;
	add.s64 	%rd159, %rd39, %rd158;
	ld.global.u32 	%r868, [%rd159];
	setp.eq.s32 	%p22, %r868, %r217;
	@%p22 bra 	$L__BB0_306;
$L__BB0_305:
	mov.b32 	%r869, 0;
	st.shared.u32 	[%r216], %r869;
$L__BB0_306:
	add.s32 	%r2198, %r2198, %r5;
	setp.lt.u32 	%p23, %r2198, 2048;
	@%p23 bra 	$L__BB0_301;
$L__BB0_307:
	@%p5 bra 	$L__BB0_326;
	mov.b32 	%r2202, 0;
$L__BB0_309:
	shl.b32 	%r871, %r2202, 2;
	mov.u32 	%r872, _ZZ31findCliqueGPUNew7Dis2LevelBatchPjS_S_S_PyS_S_S_S_S_E5Res_H;
	add.s32 	%r229, %r872, %r871;
	ld.shared.u32 	%r230, [%r229];
	setp.eq.s32 	%p25, %r230, 0;
	@%p25 bra 	$L__BB0_311;
	ld.shared.u32 	%r873, [%r197];
	add.s32 	%r874, %r873, 1;
	st.shared.u32 	[%r197], %r874;
	mul.wide.u32 	%rd160, %r874, 4;
	add.s64 	%rd161, %rd37, %rd160;
	st.global.u32 	[%rd161], %r230;
$L__BB0_311:
	ld.shared.u32 	%r231, [%r229+4];
	setp.eq.s32 	%p26, %r231, 0;
	@%p26 bra 	$L__BB0_313;
	ld.shared.u32 	%r875, [%r197];
	add.s32 	%r876, %r875, 1;
	st.shared.u32 	[%r197], %r876;
	mul.wide.u32 	%rd162, %r876, 4;
	add.s64 	%rd163, %rd37, %rd162;
	st.global.u32 	[%rd163], %r231;
$L__BB0_313:
	ld.shared.u32 	%r232, [%r229+8];
	setp.eq.s32 	%p27, %r232, 0;
	@%p27 bra 	$L__BB0_315;
	ld.shared.u32 	%r877, [%r197];
	add.s32 	%r878, %r877, 1;
	st.shared.u32 	[%r197], %r878;
	mul.wide.u32 	%rd164, %r878, 4;
	add.s64 	%rd165, %rd37, %rd164;
	st.global.u32 	[%rd165], %r232;
$L__BB0_315:
	ld.shared.u32 	%r233, [%r229+12];
	setp.eq.s32 	%p28, %r233, 0;
	@%p28 bra 	$L__BB0_317;
	ld.shared.u32 	%r879, [%r197];
	add.s32 	%r880, %r879, 1;
	st.shared.u32 	[%r197], %r880;
	mul.wide.u32 	%rd166, %r880, 4;
	add.s64 	%rd167, %rd37, %rd166;
	st.global.u32 	[%rd167], %r233;
$L__BB0_317:
	ld.shared.u32 	%r234, [%r229+16];
	setp.eq.s32 	%p29, %r234, 0;
	@%p29 bra 	$L__BB0_319;
	ld.shared.u32 	%r881, [%r197];
	add.s32 	%r882, %r881, 1;
	st.shared.u32 	[%r197], %r882;
	mul.wide.u32 	%rd168, %r882, 4;
	add.s64 	%rd169, %rd37, %rd168;
	st.global.u32 	[%rd169], %r234;
$L__BB0_319:
	ld.shared.u32 	%r235, [%r229+20];
	setp.eq.s32 	%p30, %r235, 0;
	@%p30 bra 	$L__BB0_321;
	ld.shared.u32 	%r883, [%r197];
	add.s32 	%r884, %r883, 1;
	st.shared.u32 	[%r197], %r884;
	mul.wide.u32 	%rd170, %r884, 4;
	add.s64 	%rd171, %rd37, %rd170;
	st.global.u32 	[%rd171], %r235;
$L__BB0_321:
	ld.shared.u32 	%r236, [%r229+24];
	setp.eq.s32 	%p31, %r236, 0;
	@%p31 bra 	$L__BB0_323;
	ld.shared.u32 	%r885, [%r197];
	add.s32 	%r886, %r885, 1;
	st.shared.u32 	[%r197], %r886;
	mul.wide.u32 	%rd172, %r886, 4;
	add.s64 	%rd173, %rd37, %rd172;
	st.global.u32 	[%rd173], %r236;
$L__BB0_323:
	ld.shared.u32 	%r237, [%r229+28];
	setp.eq.s32 	%p32, %r237, 0;
	@%p32 bra 	$L__BB0_325;
	ld.shared.u32 	%r887, [%r197];
	add.s32 	%r888, %r887, 1;
	st.shared.u32 	[%r197], %r888;
	mul.wide.u32 	%rd174, %r888, 4;
	add.s64 	%rd175, %rd37, %rd174;
	st.global.u32 	[%rd175], %r237;
$L__BB0_325:
	add.s32 	%r2202, %r2202, 8;
	setp.ne.s32 	%p33, %r2202, 2048;
	@%p33 bra 	$L__BB0_309;
$L__BB0_326:
	add.s32 	%r2193, %r2193, 1;
	setp.ne.s32 	%p34, %r2193, %r198;
	@%p34 bra 	$L__BB0_288;
$L__BB0_327:
	setp.ge.u32 	%p35, %r3, %r196;
	@%p35 bra 	$L__BB0_330;
	ld.global.u32 	%r889, [%rd30];
	mul.wide.u32 	%rd176, %r889, 4;
	add.s64 	%rd177, %rd6, %rd176;
	ld.global.u32 	%r890, [%rd177];
	and.b32  	%r891, %r133, -2048;
	add.s32 	%r240, %r891, %r890;
	mov.u32 	%r2203, %r3;
$L__BB0_329:
	add.s32 	%r892, %r2203, %r240;
	mul.wide.u32 	%rd178, %r892, 4;
	add.s64 	%rd179, %rd5, %rd178;
	ld.global.u32 	%r893, [%rd179];
	shl.b32 	%r894, %r2203, 2;
	mov.u32 	%r895, _ZZ31findCliqueGPUNew7Dis2LevelBatchPjS_S_S_PyS_S_S_S_S_E5Res_H;
	add.s32 	%r896, %r895, %r894;
	st.shared.u32 	[%r896], %r893;
	add.s32 	%r2203, %r2203, 32;
	setp.lt.u32 	%p36, %r2203, %r196;
	@%p36 bra 	$L__BB0_329;
$L__BB0_330:
	ld.global.u32 	%r897, [%rd29];
	mul.wide.u32 	%rd180, %r897, 4;
	add.s64 	%rd181, %rd6, %rd180;
	ld.global.u32 	%rd40, [%rd181];
	@%p35 bra 	$L__BB0_339;
	shl.b64 	%rd182, %rd40, 2;
	add.s64 	%rd41, %rd5, %rd182;
	mov.u32 	%r2204, %r3;
$L__BB0_332:
	setp.lt.s32 	%p38, %r132, 2;
	shl.b32 	%r899, %r2204, 2;
	mov.u32 	%r900, _ZZ31findCliqueGPUNew7Dis2LevelBatchPjS_S_S_PyS_S_S_S_S_E5Res_H;
	add.s32 	%r244, %r900, %r899;
	ld.shared.u32 	%r245, [%r244];
	mov.b32 	%r2207, 0;
	@%p38 bra 	$L__BB0_335;
	mov.b32 	%r2207, 0;
	mov.u32 	%r2205, %r132;
$L__BB0_334:
	shr.u32 	%r902, %r2205, 1;
	add.s32 	%r903, %r902, %r2207;
	mul.wide.u32 	%rd183, %r903, 4;
	add.s64 	%rd184, %rd41, %rd183;
	ld.global.u32 	%r904, [%rd184];
	setp.lt.u32 	%p39, %r904, %r245;
	selp.b32 	%r905, %r902, 0, %p39;
	add.s32 	%r2207, %r905, %r2207;
	sub.s32 	%r2205, %r2205, %r902;
	setp.gt.s32 	%p40, %r2205, 1;
	@%p40 bra 	$L__BB0_334;
$L__BB0_335:
	mul.wide.u32 	%rd185, %r2207, 4;
	add.s64 	%rd186, %rd41, %rd185;
	ld.global.u32 	%r906, [%rd186];
	setp.lt.u32 	%p41, %r906, %r245;
	selp.u32 	%r907, 1, 0, %p41;
	add.s32 	%r251, %r2207, %r907;
	setp.ge.s32 	%p42, %r251, %r132;
	@%p42 bra 	$L__BB0_337;
	mul.wide.u32 	%rd187, %r251, 4;
	add.s64 	%rd188, %rd41, %rd187;
	ld.global.u32 	%r908, [%rd188];
	setp.eq.s32 	%p43, %r908, %r245;
	@%p43 bra 	$L__BB0_338;
$L__BB0_337:
	mov.b32 	%r909, 0;
	st.shared.u32 	[%r244], %r909;
$L__BB0_338:
	add.s32 	%r2204, %r2204, %r5;
	setp.lt.u32 	%p44, %r2204, %r196;
	@%p44 bra 	$L__BB0_332;
$L__BB0_339:
	setp.ne.s32 	%p45, %r2, 32;
	setp.eq.s32 	%p46, %r196, 0;
	or.pred  	%p47, %p45, %p46;
	@%p47 bra 	$L__BB0_380;
	ld.shared.u32 	%r911, [_ZZ31findCliqueGPUNew7Dis2LevelBatchPjS_S_S_PyS_S_S_S_S_E5level];
	mul.wide.s32 	%rd189, %r911, 320000;
	add.s64 	%rd42, %rd8, %rd189;
	shl.b32 	%r912, %r911, 9;
	mov.u32 	%r913, _ZZ31findCliqueGPUNew7Dis2LevelBatchPjS_S_S_PyS_S_S_S_S_E5Num_H;
	add.s32 	%r253, %r913, %r912;
	add.s32 	%r914, %r196, -1;
	and.b32  	%r254, %r133, 7;
	setp.lt.u32 	%p48, %r914, 7;
	mov.b32 	%r2219, 0;
	@%p48 bra 	$L__BB0_359;
	and.b32  	%r2219, %r133, 2040;
	mov.b32 	%r2208, 0;
$L__BB0_342:
	.pragma "nounroll";
	shl.b32 	%r916, %r2208, 2;
	mov.u32 	%r917, _ZZ31findCliqueGPUNew7Dis2LevelBatchPjS_S_S_PyS_S_S_S_S_E5Res_H;
	add.s32 	%r257, %r917, %r916;
	ld.shared.u32 	%r258, [%r257];
	setp.eq.s32 	%p49, %r258, 0;
	@%p49 bra 	$L__BB0_344;
	ld.shared.u32 	%r918, [%r253];
	add.s32 	%r919, %r918, 1;
	st.shared.u32 	[%r253], %r919;
	mul.wide.u32 	%rd190, %r919, 4;
	add.s64 	%rd191, %rd42, %rd190;
	st.global.u32 	[%rd191], %r258;
$L__BB0_344:
	ld.shared.u32 	%r259, [%r257+4];
	setp.eq.s32 	%p50, %r259, 0;
	@%p50 bra 	$L__BB0_346;
	ld.shared.u32 	%r920, [%r253];
	add.s32 	%r921, %r920, 1;
	st.shared.u32 	[%r253], %r921;
	mul.wide.u32 	%rd192, %r921, 4;
	add.s64 	%rd193, %rd42, %rd192;
	st.global.u32 	[%rd193], %r259;
$L__BB0_346:
	ld.shared.u32 	%r260, [%r257+8];
	setp.eq.s32 	%p51, %r260, 0;
	@%p51 bra 	$L__BB0_348;
	ld.shared.u32 	%r922, [%r253];
	add.s32 	%r923, %r922, 1;
	st.shared.u32 	[%r253], %r923;
	mul.wide.u32 	%rd194, %r923, 4;
	add.s64 	%rd195, %rd42, %rd194;
	st.global.u32 	[%rd195], %r260;
$L__BB0_348:
	ld.shared.u32 	%r261, [%r257+12];
	setp.eq.s32 	%p52, %r261, 0;
	@%p52 bra 	$L__BB0_350;
	ld.shared.u32 	%r924, [%r253];
	add.s32 	%r925, %r924, 1;
	st.shared.u32 	[%r253], %r925;
	mul.wide.u32 	%rd196, %r925, 4;
	add.s64 	%rd197, %rd42, %rd196;
	st.global.u32 	[%rd197], %r261;
$L__BB0_350:
	ld.shared.u32 	%r262, [%r257+16];
	setp.eq.s32 	%p53, %r262, 0;
	@%p53 bra 	$L__BB0_352;
	ld.shared.u32 	%r926, [%r253];
	add.s32 	%r927, %r926, 1;
	st.shared.u32 	[%r253], %r927;
	mul.wide.u32 	%rd198, %r927, 4;
	add.s64 	%rd199, %rd42, %rd198;
	st.global.u32 	[%rd199], %r262;
$L__BB0_352:
	ld.shared.u32 	%r263, [%r257+20];
	setp.eq.s32 	%p54, %r263, 0;
	@%p54 bra 	$L__BB0_354;
	ld.shared.u32 	%r928, [%r253];
	add.s32 	%r929, %r928, 1;
	st.shared.u32 	[%r253], %r929;
	mul.wide.u32 	%rd200, %r929, 4;
	add.s64 	%rd201, %rd42, %rd200;
	st.global.u32 	[%rd201], %r263;
$L__BB0_354:
	ld.shared.u32 	%r264, [%r257+24];
	setp.eq.s32 	%p55, %r264, 0;
	@%p55 bra 	$L__BB0_356;
	ld.shared.u32 	%r930, [%r253];
	add.s32 	%r931, %r930, 1;
	st.shared.u32 	[%r253], %r931;
	mul.wide.u32 	%rd202, %r931, 4;
	add.s64 	%rd203, %rd42, %rd202;
	st.global.u32 	[%rd203], %r264;
$L__BB0_356:
	ld.shared.u32 	%r265, [%r257+28];
	setp.eq.s32 	%p56, %r265, 0;
	@%p56 bra 	$L__BB0_358;
	ld.shared.u32 	%r932, [%r253];
	add.s32 	%r933, %r932, 1;
	st.shared.u32 	[%r253], %r933;
	mul.wide.u32 	%rd204, %r933, 4;
	add.s64 	%rd205, %rd42, %rd204;
	st.global.u32 	[%rd205], %r265;
$L__BB0_358:
	add.s32 	%r2208, %r2208, 8;
	setp.eq.s32 	%p57, %r2208, %r2219;
	@%p57 bra 	$L__BB0_359;
	bra.uni 	$L__BB0_342;
$L__BB0_359:
	setp.eq.s32 	%p58, %r254, 0;
	@%p58 bra 	$L__BB0_380;
	and.b32  	%r313, %r133, 3;
	setp.lt.u32 	%p59, %r254, 4;
	@%p59 bra 	$L__BB0_370;
	shl.b32 	%r934, %r2219, 2;
	mov.u32 	%r935, _ZZ31findCliqueGPUNew7Dis2LevelBatchPjS_S_S_PyS_S_S_S_S_E5Res_H;
	add.s32 	%r314, %r935, %r934;
	ld.shared.u32 	%r315, [%r314];
	setp.eq.s32 	%p60, %r315, 0;
	@%p60 bra 	$L__BB0_363;
	ld.shared.u32 	%r936, [%r253];
	add.s32 	%r937, %r936, 1;
	st.shared.u32 	[%r253], %r937;
	mul.wide.u32 	%rd206, %r937, 4;
	add.s64 	%rd207, %rd42, %rd206;
	st.global.u32 	[%rd207], %r315;
$L__BB0_363:
	ld.shared.u32 	%r316, [%r314+4];
	setp.eq.s32 	%p61, %r316, 0;
	@%p61 bra 	$L__BB0_365;
	ld.shared.u32 	%r938, [%r253];
	add.s32 	%r939, %r938, 1;
	st.shared.u32 	[%r253], %r939;
	mul.wide.u32 	%rd208, %r939, 4;
	add.s64 	%rd209, %rd42, %rd208;
	st.global.u32 	[%rd209], %r316;
$L__BB0_365:
	ld.shared.u32 	%r317, [%r314+8];
	setp.eq.s32 	%p62, %r317, 0;
	@%p62 bra 	$L__BB0_367;
	ld.shared.u32 	%r940, [%r253];
	add.s32 	%r941, %r940, 1;
	st.shared.u32 	[%r253], %r941;
	mul.wide.u32 	%rd210, %r941, 4;
	add.s64 	%rd211, %rd42, %rd210;
	st.global.u32 	[%rd211], %r317;
$L__BB0_367:
	ld.shared.u32 	%r318, [%r314+12];
	setp.eq.s32 	%p63, %r318, 0;
	@%p63 bra 	$L__BB0_369;
	ld.shared.u32 	%r942, [%r253];
	add.s32 	%r943, %r942, 1;
	st.shared.u32 	[%r253], %r943;
	mul.wide.u32 	%rd212, %r943, 4;
	add.s64 	%rd213, %rd42, %rd212;
	st.global.u32 	[%rd213], %r318;
$L__BB0_369:
	add.s32 	%r2219, %r2219, 4;
$L__BB0_370:
	setp.eq.s32 	%p64, %r313, 0;
	@%p64 bra 	$L__BB0_380;
	setp.eq.s32 	%p65, %r313, 1;
	@%p65 bra 	$L__BB0_377;
	shl.b32 	%r944, %r2219, 2;
	mov.u32 	%r945, _ZZ31findCliqueGPUNew7Dis2LevelBatchPjS_S_S_PyS_S_S_S_S_E5Res_H;
	add.s32 	%r321, %r945, %r944;
	ld.shared.u32 	%r322, [%r321];
	setp.eq.s32 	%p66, %r322, 0;
	@%p66 bra 	$L__BB0_374;
	ld.shared.u32 	%r946, [%r253];
	add.s32 	%r947, %r946, 1;
	st.shared.u32 	[%r253], %r947;
	mul.wide.u32 	%rd214, %r947, 4;
	add.s64 	%rd215, %rd42, %rd214;
	st.global.u32 	[%rd215], %r322;
$L__BB0_374:
	ld.shared.u32 	%r323, [%r321+4];
	setp.eq.s32 	%p67, %r323, 0;
	@%p67 bra 	$L__BB0_376;
	ld.shared.u32 	%r948, [%r253];
	add.s32 	%r949, %r948, 1;
	st.shared.u32 	[%r253], %r949;
	mul.wide.u32 	%rd216, %r949, 4;
	add.s64 	%rd217, %rd42, %rd216;
	st.global.u32 	[%rd217], %r323;
$L__BB0_376:
	add.s32 	%r2219, %r2219, 2;
$L__BB0_377:
	and.b32  	%r950, %r133, 1;
	setp.eq.b32 	%p68, %r950, 1;
	not.pred 	%p69, %p68;
	@%p69 bra 	$L__BB0_380;
	shl.b32 	%r951, %r2219, 2;
	mov.u32 	%r952, _ZZ31findCliqueGPUNew7Dis2LevelBatchPjS_S_S_PyS_S_S_S_S_E5Res_H;
	add.s32 	%r953, %r952, %r951;
	ld.shared.u32 	%r326, [%r953];
	setp.eq.s32 	%p70, %r326, 0;
	@%p70 bra 	$L__BB0_380;
	ld.shared.u32 	%r954, [%r253];
	add.s32 	%r955, %r954, 1;
	st.shared.u32 	[%r253], %r955;
	mul.wide.u32 	%rd218, %r955, 4;
	add.s64 	%rd219, %rd42, %rd218;
	st.global.u32 	[%rd219], %r326;
$L__BB0_380:
	bar.sync 	0;
	ld.shared.u32 	%r327, [_ZZ31findCliqueGPUNew7Dis2LevelBatchPjS_S_S_PyS_S_S_S_S_E5level];
	shl.b32 	%r1359, %r327, 9;
	mov.u32 	%r1360, _ZZ31findCliqueGPUNew7Dis2LevelBatchPjS_S_S_PyS_S_S_S_S_E5Num_L;
	add.s32 	%r1361, %r1360, %r1359;
	ld.shared.u32 	%r1362, [%r1361];
	ld.global.u32 	%r1363, [%rd2];
	setp.lt.u32 	%p262, %r1362, %r1363;
	@%p262 bra 	$L__BB0_385;
	mov.u32 	%r1365, _ZZ31findCliqueGPUNew7Dis2LevelBatchPjS_S_S_PyS_S_S_S_S_E5Num_H;
	add.s32 	%r1366, %r1365, %r1359;
	ld.shared.u32 	%r1367, [%r1366];
	ld.global.u32 	%r1368, [%rd1];
	sub.s32 	%r1369, %r1368, %r327;
	add.s32 	%r1370, %r1369, -2;
	setp.lt.u32 	%p263, %r1367, %r1370;
	@%p263 bra 	$L__BB0_385;
	setp.ne.s32 	%p264, %r2, 0;
	bar.sync 	0;
	@%p264 bra 	$L__BB0_384;
	ld.shared.u32 	%r1371, [_ZZ31findCliqueGPUNew7Dis2LevelBatchPjS_S_S_PyS_S_S_S_S_E5level];
	add.s32 	%r1372, %r1371, 1;
	st.shared.u32 	[_ZZ31findCliqueGPUNew7Dis2LevelBatchPjS_S_S_PyS_S_S_S_S_E5level], %r1372;
	ld.shared.u32 	%r1373, [_ZZ31findCliqueGPUNew7Dis2LevelBatchPjS_S_S_PyS_S_S_S_S_E3top];
	add.s32 	%r1374, %r1373, 1;
	st.shared.u32 	[_ZZ31findCliqueGPUNew7Dis2LevelBatchPjS_S_S_PyS_S_S_S_S_E3top], %r1374;
$L__BB0_384:
	bar.sync 	0;
$L__BB0_385:
	bar.sync 	0;
	ld.shared.u32 	%r1375, [_ZZ31findCliqueGPUNew7Dis2LevelBatchPjS_S_S_PyS_S_S_S_S_E3top];
	setp.eq.s32 	%p265, %r1375, 0;
	@%p265 bra 	$L__BB0_895;
$L__BB0_386:
	setp.ne.s32 	%p266, %r2, 0;
	bar.sync 	0;
	ld.shared.u32 	%r328, [_ZZ31findCliqueGPUNew7Dis2LevelBatchPjS_S_S_PyS_S_S_S_S_E5level];
	mul.wide.s32 	%rd484, %r328, 12;
	add.s64 	%rd43, %rd10, %rd484;
	ld.global.u32 	%r329, [%rd43];
	@%p266 bra 	$L__BB0_393;
	setp.eq.s32 	%p267, %r329, 0;
	mul.wide.s32 	%rd485, %r328, 320000;
	add.s64 	%rd44, %rd8, %rd485;
	@%p267 bra 	$L__BB0_389;
	ld.global.u32 	%r2221, [%rd43+4];
	bra.uni 	$L__BB0_390;
$L__BB0_389:
	shl.b32 	%r1376, %r328, 9;
	mov.u32 	%r1377, _ZZ31findCliqueGPUNew7Dis2LevelBatchPjS_S_S_PyS_S_S_S_S_E5Num_H;
	add.s32 	%r1378, %r1377, %r1376;
	ld.shared.u32 	%r1379, [_ZZ31findCliqueGPUNew7Dis2LevelBatchPjS_S_S_PyS_S_S_S_S_E6next_k];
	shl.b32 	%r1380, %r1379, 2;
	add.s32 	%r1381, %r1378, %r1380;
	ld.shared.u32 	%r1382, [%r1381+-512];
	add.s64 	%rd487, %rd9, %rd485;
	st.global.u32 	[%rd487], %r1382;
	st.global.u32 	[%rd44], %r1382;
	shr.s32 	%r1383, %r1382, 31;
	shr.u32 	%r1384, %r1383, 25;
	add.s32 	%r1385, %r1382, %r1384;
	shr.s32 	%r2221, %r1385, 7;
	st.global.u32 	[%rd43+4], %r2221;
$L__BB0_390:
	setp.lt.u32 	%p268, %r329, %r2221;
	mov.b32 	%r2222, 128;
	@%p268 bra 	$L__BB0_392;
	ld.global.u32 	%r1387, [%rd44];
	shl.b32 	%r1388, %r2221, 7;
	sub.s32 	%r2222, %r1387, %r1388;
$L__BB0_392:
	st.shared.u32 	[_ZZ31findCliqueGPUNew7Dis2LevelBatchPjS_S_S_PyS_S_S_S_S_E10batch_size], %r2222;
$L__BB0_393:
	bar.sync 	0;
	ld.shared.u32 	%r335, [_ZZ31findCliqueGPUNew7Dis2LevelBatchPjS_S_S_PyS_S_S_S_S_E10batch_size];
	setp.ge.u32 	%p269, %r2, %r335;
	@%p269 bra 	$L__BB0_396;
	ld.shared.u32 	%r1389, [_ZZ31findCliqueGPUNew7Dis2LevelBatchPjS_S_S_PyS_S_S_S_S_E5level];
	mul.wide.s32 	%rd488, %r1389, 320000;
	add.s64 	%rd45, %rd8, %rd488;
	add.s64 	%rd489, %rd11, %rd488;
	mul.wide.s32 	%rd490, %r1389, 12;
	add.s64 	%rd491, %rd10, %rd490;
	ld.global.u32 	%r1390, [%rd491+-4];
	mul.wide.u32 	%rd492, %r1390, 4;
	add.s64 	%rd493, %rd489, %rd492;
	ld.global.u32 	%r1391, [%rd493+-320000];
	shl.b32 	%r1392, %r329, 7;
	add.s32 	%r1393, %r1392, %r1391;
	add.s32 	%r336, %r1393, 1;
	mov.u32 	%r2223, %r2;
$L__BB0_395:
	add.s32 	%r1394, %r2223, %r336;
	mul.wide.u32 	%rd494, %r1394, 4;
	add.s64 	%rd495, %rd45, %rd494;
	ld.global.u32 	%r1395, [%rd495+-320000];
	add.s32 	%r1396, %r1395, -1;
	mul.wide.u32 	%rd496, %r1395, 4;
	add.s64 	%rd497, %rd4, %rd496;
	ld.global.u32 	%r1397, [%rd497];
	shl.b32 	%r1398, %r2223, 2;
	mov.u32 	%r1399, _ZZ31findCliqueGPUNew7Dis2LevelBatchPjS_S_S_PyS_S_S_S_S_E5end_L;
	add.s32 	%r1400, %r1399, %r1398;
	st.shared.u32 	[%r1400], %r1397;
	mul.wide.u32 	%rd498, %r1396, 4;
	add.s64 	%rd499, %rd4, %rd498;
	ld.global.u32 	%r1401, [%rd499];
	mov.u32 	%r1402, _ZZ31findCliqueGPUNew7Dis2LevelBatchPjS_S_S_PyS_S_S_S_S_E7begin_L;
	add.s32 	%r1403, %r1402, %r1398;
	st.shared.u32 	[%r1403], %r1401;
	add.s64 	%rd500, %rd6, %rd496;
	ld.global.u32 	%r1404, [%rd500];
	mov.u32 	%r1405, _ZZ31findCliqueGPUNew7Dis2LevelBatchPjS_S_S_PyS_S_S_S_S_E5end_H;
	add.s32 	%r1406, %r1405, %r1398;
	st.shared.u32 	[%r1406], %r1404;
	add.s64 	%rd501, %rd6, %rd498;
	ld.global.u32 	%r1407, [%rd501];
	mov.u32 	%r1408, _ZZ31findCliqueGPUNew7Dis2LevelBatchPjS_S_S_PyS_S_S_S_S_E7begin_H;
	add.s32 	%r1409, %r1408, %r1398;
	st.shared.u32 	[%r1409], %r1407;
	add.s32 	%r2223, %r2223, 64;
	setp.lt.u32 	%p270, %r2223, %r335;
	@%p270 bra 	$L__BB0_395;
$L__BB0_396:
	setp.gt.u32 	%p271, %r2, 31;
	bar.sync 	0;
	@%p271 bra 	$L__BB0_613;
	ld.shared.u32 	%r1741, [_ZZ31findCliqueGPUNew7Dis2LevelBatchPjS_S_S_PyS_S_S_S_S_E5level];
	mul.wide.s32 	%rd664, %r1741, 12;
	add.s64 	%rd665, %rd10, %rd664;
	ld.global.u32 	%r1742, [%rd665+-4];
	mov.u32 	%r1743, %ctaid.x;
	mul.wide.u32 	%rd666, %r1743, 2240000;
	mov.u64 	%rd667, offset_L;
	add.s64 	%rd668, %rd667, %rd666;
	mul.wide.s32 	%rd669, %r1741, 320000;
	add.s64 	%rd46, %rd668, %rd669;
	mul.wide.u32 	%rd670, %r1742, 4;
	add.s64 	%rd671, %rd46, %rd670;
	ld.global.u32 	%r1744, [%rd671+-320000];
	add.s64 	%rd47, %rd9, %rd669;
	add.s32 	%r1745, %r1744, 1;
	cvt.u64.u32 	%rd48, %r1745;
	shl.b32 	%r1746, %r1741, 9;
	mov.u32 	%r1747, _ZZ31findCliqueGPUNew7Dis2LevelBatchPjS_S_S_PyS_S_S_S_S_E5Num_L;
	add.s32 	%r339, %r1747, %r1746;
	shl.b32 	%r1748, %r1742, 2;
	add.s32 	%r1749, %r339, %r1748;
	ld.shared.u32 	%r340, [%r1749+-512];
	ld.shared.u32 	%r341, [_ZZ31findCliqueGPUNew7Dis2LevelBatchPjS_S_S_PyS_S_S_S_S_E10batch_size];
	setp.ge.u32 	%p429, %r2, %r341;
	@%p429 bra 	$L__BB0_409;
	max.u32 	%r1750, %r341, %r6;
	not.b32 	%r1751, %r2;
	add.s32 	%r342, %r1750, %r1751;
	shr.u32 	%r1752, %r342, 5;
	add.s32 	%r343, %r1752, 1;
	and.b32  	%r344, %r343, 7;
	setp.lt.u32 	%p430, %r342, 224;
	mov.u32 	%r2226, %r2;
	@%p430 bra 	$L__BB0_401;
	and.b32  	%r345, %r343, 268435448;
	mov.b32 	%r2225, 0;
	mov.u32 	%r2226, %r2;
$L__BB0_400:
	.pragma "nounroll";
	mul.lo.s32 	%r1754, %r2226, %r340;
	mul.wide.u32 	%rd672, %r2226, 4;
	add.s64 	%rd673, %rd46, %rd672;
	st.global.u32 	[%rd673], %r1754;
	shl.b32 	%r1755, %r340, 5;
	add.s32 	%r1756, %r1754, %r1755;
	st.global.u32 	[%rd673+128], %r1756;
	shl.b32 	%r1757, %r340, 6;
	add.s32 	%r1758, %r1757, %r1754;
	st.global.u32 	[%rd673+256], %r1758;
	add.s32 	%r1759, %r1758, %r1755;
	st.global.u32 	[%rd673+384], %r1759;
	shl.b32 	%r1760, %r340, 7;
	add.s32 	%r1761, %r1760, %r1754;
	st.global.u32 	[%rd673+512], %r1761;
	add.s32 	%r1762, %r1761, %r1755;
	st.global.u32 	[%rd673+640], %r1762;
	add.s32 	%r1763, %r1757, %r1761;
	st.global.u32 	[%rd673+768], %r1763;
	add.s32 	%r1764, %r1763, %r1755;
	st.global.u32 	[%rd673+896], %r1764;
	add.s32 	%r2226, %r2226, 256;
	add.s32 	%r2225, %r2225, 8;
	setp.ne.s32 	%p431, %r2225, %r345;
	@%p431 bra 	$L__BB0_400;
$L__BB0_401:
	setp.eq.s32 	%p432, %r344, 0;
	@%p432 bra 	$L__BB0_409;
	setp.lt.u32 	%p433, %r344, 4;
	@%p433 bra 	$L__BB0_404;
	mul.lo.s32 	%r1765, %r2226, %r340;
	mul.wide.u32 	%rd674, %r2226, 4;
	add.s64 	%rd675, %rd46, %rd674;
	st.global.u32 	[%rd675], %r1765;
	shl.b32 	%r1766, %r340, 5;
	add.s32 	%r1767, %r1765, %r1766;
	st.global.u32 	[%rd675+128], %r1767;
	shl.b32 	%r1768, %r340, 6;
	add.s32 	%r1769, %r1768, %r1765;
	st.global.u32 	[%rd675+256], %r1769;
	add.s32 	%r1770, %r1769, %r1766;
	st.global.u32 	[%rd675+384], %r1770;
	add.s32 	%r2226, %r2226, 128;
$L__BB0_404:
	and.b32  	%r1771, %r343, 3;
	setp.eq.s32 	%p434, %r1771, 0;
	@%p434 bra 	$L__BB0_409;
	setp.eq.s32 	%p435, %r1771, 1;
	@%p435 bra 	$L__BB0_407;
	mul.lo.s32 	%r1772, %r2226, %r340;
	mul.wide.u32 	%rd676, %r2226, 4;
	add.s64 	%rd677, %rd46, %rd676;
	st.global.u32 	[%rd677], %r1772;
	shl.b32 	%r1773, %r340, 5;
	add.s32 	%r1774, %r1772, %r1773;
	st.global.u32 	[%rd677+128], %r1774;
	add.s32 	%r2226, %r2226, 64;
$L__BB0_407:
	and.b32  	%r1775, %r342, 32;
	setp.ne.s32 	%p436, %r1775, 0;
	@%p436 bra 	$L__BB0_409;
	mul.lo.s32 	%r1776, %r2226, %r340;
	mul.wide.u32 	%rd678, %r2226, 4;
	add.s64 	%rd679, %rd46, %rd678;
	st.global.u32 	[%rd679], %r1776;
$L__BB0_409:
	shl.b64 	%rd680, %rd48, 2;
	add.s64 	%rd49, %rd47, %rd680;
	mul.lo.s32 	%r355, %r341, %r340;
	setp.lt.u32 	%p437, %r355, 4096;
	@%p437 bra 	$L__BB0_419;
	setp.eq.s32 	%p438, %r341, 0;
	@%p438 bra 	$L__BB0_836;
	shr.u32 	%r356, %r340, 12;
	and.b32  	%r357, %r340, 4095;
	and.b32  	%r358, %r340, -4096;
	and.b32  	%r359, %r340, 3;
	and.b32  	%r360, %r340, 4092;
	mov.b32 	%r2247, 0;
$L__BB0_412:
	shl.b32 	%r1778, %r2247, 2;
	mov.u32 	%r1779, _ZZ31findCliqueGPUNew7Dis2LevelBatchPjS_S_S_PyS_S_S_S_S_E5end_L;
	add.s32 	%r1780, %r1779, %r1778;
	ld.shared.u32 	%r1781, [%r1780];
	mov.u32 	%r1782, _ZZ31findCliqueGPUNew7Dis2LevelBatchPjS_S_S_PyS_S_S_S_S_E7begin_L;
	add.s32 	%r1783, %r1782, %r1778;
	ld.shared.u32 	%r415, [%r1783];
	sub.s32 	%r416, %r1781, %r415;
	setp.ge.u32 	%p439, %r340, %r416;
	@%p439 bra 	$L__BB0_525;
	setp.ne.s32 	%p495, %r2, 0;
	shl.b32 	%r1914, %r2247, 2;
	add.s32 	%r417, %r339, %r1914;
	@%p495 bra 	$L__BB0_415;
	mov.b32 	%r1915, 0;
	st.shared.u32 	[%r417], %r1915;
$L__BB0_415:
	setp.lt.u32 	%p496, %r340, 4096;
	mul.wide.u32 	%rd749, %r415, 4;
	add.s64 	%rd50, %rd3, %rd749;
	@%p496 bra 	$L__BB0_488;
	mul.lo.s32 	%r418, %r2247, %r340;
	mov.b32 	%r2248, 0;
$L__BB0_417:
	shl.b32 	%r420, %r2248, 12;
	mov.u32 	%r2249, %r2;
$L__BB0_418:
	add.s32 	%r1917, %r2249, %r420;
	mul.wide.u32 	%rd750, %r1917, 4;
	add.s64 	%rd751, %rd49, %rd750;
	ld.global.u32 	%r1918, [%rd751+-320000];
	shl.b32 	%r1919, %r2249, 2;
	mov.u32 	%r1920, _ZZ31findCliqueGPUNew7Dis2LevelBatchPjS_S_S_PyS_S_S_S_S_E5Res_S;
	add.s32 	%r1921, %r1920, %r1919;
	st.shared.u32 	[%r1921], %r1918;
	ld.global.u32 	%r1922, [%rd751+-319872];
	st.shared.u32 	[%r1921+128], %r1922;
	ld.global.u32 	%r1923, [%rd751+-319744];
	st.shared.u32 	[%r1921+256], %r1923;
	ld.global.u32 	%r1924, [%rd751+-319616];
	st.shared.u32 	[%r1921+384], %r1924;
	add.s32 	%r422, %r2249, 128;
	setp.lt.u32 	%p497, %r2249, 3968;
	mov.u32 	%r2249, %r422;
	@%p497 bra 	$L__BB0_418;
	bra.uni 	$L__BB0_456;
$L__BB0_419:
	setp.eq.s32 	%p551, %r341, 0;
	@%p551 bra 	$L__BB0_425;
	mov.b32 	%r2229, 0;
$L__BB0_421:
	setp.ge.u32 	%p552, %r2, %r340;
	@%p552 bra 	$L__BB0_424;
	mul.lo.s32 	%r362, %r2229, %r340;
	mov.u32 	%r2230, %r2;
$L__BB0_423:
	mul.wide.u32 	%rd798, %r2230, 4;
	add.s64 	%rd799, %rd49, %rd798;
	ld.global.u32 	%r2019, [%rd799+-320000];
	add.s32 	%r2020, %r2230, %r362;
	shl.b32 	%r2021, %r2020, 2;
	mov.u32 	%r2022, _ZZ31findCliqueGPUNew7Dis2LevelBatchPjS_S_S_PyS_S_S_S_S_E5Res_S;
	add.s32 	%r2023, %r2022, %r2021;
	st.shared.u32 	[%r2023], %r2019;
	add.s32 	%r2230, %r2230, 32;
	setp.lt.u32 	%p553, %r2230, %r340;
	@%p553 bra 	$L__BB0_423;
$L__BB0_424:
	add.s32 	%r2229, %r2229, 1;
	setp.ne.s32 	%p554, %r2229, %r341;
	@%p554 bra 	$L__BB0_421;
$L__BB0_425:
	setp.ge.u32 	%p555, %r2, %r355;
	mov.u32 	%r2231, %r2;
	@%p555 bra 	$L__BB0_426;
	bra.uni 	$L__BB0_450;
$L__BB0_426:
	setp.ge.u32 	%p563, %r2, %r341;
	@%p563 bra 	$L__BB0_836;
	add.s32 	%r366, %r340, -1;
	and.b32  	%r367, %r340, 3;
	and.b32  	%r368, %r340, -4;
	mov.u32 	%r2236, %r2;
$L__BB0_428:
	setp.eq.s32 	%p564, %r340, 0;
	mul.lo.s32 	%r385, %r2236, %r340;
	shl.b32 	%r2045, %r2236, 2;
	add.s32 	%r386, %r339, %r2045;
	mov.b32 	%r2046, 0;
	st.shared.u32 	[%r386], %r2046;
	@%p564 bra 	$L__BB0_449;
	setp.lt.u32 	%p565, %r366, 3;
	mov.b32 	%r2239, 0;
	mov.u32 	%r2244, %r2239;
	@%p565 bra 	$L__BB0_440;
	mov.b32 	%r2239, 0;
	mov.u32 	%r2238, %r2239;
$L__BB0_431:
	add.s32 	%r2049, %r2238, %r385;
	shl.b32 	%r2050, %r2049, 2;
	mov.u32 	%r2051, _ZZ31findCliqueGPUNew7Dis2LevelBatchPjS_S_S_PyS_S_S_S_S_E5Res_S;
	add.s32 	%r389, %r2051, %r2050;
	ld.shared.u32 	%r390, [%r389];
	setp.eq.s32 	%p566, %r390, 0;
	@%p566 bra 	$L__BB0_433;
	add.s32 	%r2239, %r2239, 1;
	st.shared.u32 	[%r386], %r2239;
	add.s32 	%r2052, %r2239, %r385;
	mul.wide.u32 	%rd806, %r2052, 4;
	add.s64 	%rd807, %rd47, %rd806;
	st.global.u32 	[%rd807], %r390;
$L__BB0_433:
	ld.shared.u32 	%r393, [%r389+4];
	setp.eq.s32 	%p567, %r393, 0;
	@%p567 bra 	$L__BB0_435;
	add.s32 	%r2239, %r2239, 1;
	st.shared.u32 	[%r386], %r2239;
	add.s32 	%r2053, %r2239, %r385;
	mul.wide.u32 	%rd808, %r2053, 4;
	add.s64 	%rd809, %rd47, %rd808;
	st.global.u32 	[%rd809], %r393;
$L__BB0_435:
	ld.shared.u32 	%r396, [%r389+8];
	setp.eq.s32 	%p568, %r396, 0;
	@%p568 bra 	$L__BB0_437;
	add.s32 	%r2239, %r2239, 1;
	st.shared.u32 	[%r386], %r2239;
	add.s32 	%r2054, %r2239, %r385;
	mul.wide.u32 	%rd810, %r2054, 4;
	add.s64 	%rd811, %rd47, %rd810;
	st.global.u32 	[%rd811], %r396;
$L__BB0_437:
	ld.shared.u32 	%r399, [%r389+12];
	setp.eq.s32 	%p569, %r399, 0;
	@%p569 bra 	$L__BB0_439;
	add.s32 	%r2239, %r2239, 1;
	st.shared.u32 	[%r386], %r2239;
	add.s32 	%r2055, %r2239, %r385;
	mul.wide.u32 	%rd812, %r2055, 4;
	add.s64 	%rd813, %rd47, %rd812;
	st.global.u32 	[%rd813], %r399;
$L__BB0_439:
	add.s32 	%r2238, %r2238, 4;
	setp.ne.s32 	%p570, %r2238, %r368;
	mov.u32 	%r2244, %r368;
	@%p570 bra 	$L__BB0_431;
$L__BB0_440:
	setp.eq.s32 	%p571, %r367, 0;
	@%p571 bra 	$L__BB0_449;
	add.s32 	%r2056, %r2244, %r385;
	shl.b32 	%r2057, %r2056, 2;
	mov.u32 	%r2058, _ZZ31findCliqueGPUNew7Dis2LevelBatchPjS_S_S_PyS_S_S_S_S_E5Res_S;
	add.s32 	%r405, %r2058, %r2057;
	ld.shared.u32 	%r406, [%r405];
	setp.eq.s32 	%p572, %r406, 0;
	@%p572 bra 	$L__BB0_443;
	add.s32 	%r2239, %r2239, 1;
	st.shared.u32 	[%r386], %r2239;
	add.s32 	%r2059, %r2239, %r385;
	mul.wide.u32 	%rd814, %r2059, 4;
	add.s64 	%rd815, %rd47, %rd814;
	st.global.u32 	[%rd815], %r406;
$L__BB0_443:
	setp.eq.s32 	%p573, %r367, 1;
	@%p573 bra 	$L__BB0_449;
	ld.shared.u32 	%r409, [%r405+4];
	setp.eq.s32 	%p574, %r409, 0;
	@%p574 bra 	$L__BB0_446;
	add.s32 	%r2239, %r2239, 1;
	st.shared.u32 	[%r386], %r2239;
	add.s32 	%r2060, %r2239, %r385;
	mul.wide.u32 	%rd816, %r2060, 4;
	add.s64 	%rd817, %rd47, %rd816;
	st.global.u32 	[%rd817], %r409;
$L__BB0_446:
	setp.eq.s32 	%p575, %r367, 2;
	@%p575 bra 	$L__BB0_449;
	ld.shared.u32 	%r412, [%r405+8];
	setp.eq.s32 	%p576, %r412, 0;
	@%p576 bra 	$L__BB0_449;
	add.s32 	%r2061, %r2239, 1;
	st.shared.u32 	[%r386], %r2061;
	add.s32 	%r2062, %r2061, %r385;
	mul.wide.u32 	%rd818, %r2062, 4;
	add.s64 	%rd819, %rd47, %rd818;
	st.global.u32 	[%rd819], %r412;
$L__BB0_449:
	add.s32 	%r2236, %r2236, 32;
	setp.lt.u32 	%p577, %r2236, %r341;
	@%p577 bra 	$L__BB0_428;
	bra.uni 	$L__BB0_836;
$L__BB0_450:
	div.u32 	%r2025, %r2231, %r340;
	shl.b32 	%r2026, %r2025, 2;
	mov.u32 	%r2027, _ZZ31findCliqueGPUNew7Dis2LevelBatchPjS_S_S_PyS_S_S_S_S_E5end_L;
	add.s32 	%r2028, %r2027, %r2026;
	ld.shared.u32 	%r2029, [%r2028];
	mov.u32 	%r2030, _ZZ31findCliqueGPUNew7Dis2LevelBatchPjS_S_S_PyS_S_S_S_S_E7begin_L;
	add.s32 	%r2031, %r2030, %r2026;
	ld.shared.u32 	%r370, [%r2031];
	sub.s32 	%r371, %r2029, %r370;
	shl.b32 	%r2032, %r2231, 2;
	mov.u32 	%r2033, _ZZ31findCliqueGPUNew7Dis2LevelBatchPjS_S_S_PyS_S_S_S_S_E5Res_S;
	add.s32 	%r372, %r2033, %r2032;
	ld.shared.u32 	%r373, [%r372];
	setp.lt.s32 	%p556, %r371, 2;
	mov.b32 	%r2234, 0;
	@%p556 bra 	$L__BB0_453;
	mov.b32 	%r2234, 0;
	mov.u32 	%r2232, %r371;
$L__BB0_452:
	shr.u32 	%r2035, %r2232, 1;
	add.s32 	%r2036, %r2035, %r2234;
	add.s32 	%r2037, %r2036, %r370;
	mul.wide.u32 	%rd800, %r2037, 4;
	add.s64 	%rd801, %rd3, %rd800;
	ld.global.u32 	%r2038, [%rd801];
	setp.lt.u32 	%p557, %r2038, %r373;
	selp.b32 	%r2039, %r2035, 0, %p557;
	add.s32 	%r2234, %r2039, %r2234;
	sub.s32 	%r2232, %r2232, %r2035;
	setp.gt.s32 	%p558, %r2232, 1;
	@%p558 bra 	$L__BB0_452;
$L__BB0_453:
	add.s32 	%r379, %r370, %r2234;
	mul.wide.u32 	%rd802, %r379, 4;
	add.s64 	%rd803, %rd3, %rd802;
	ld.global.u32 	%r2041, [%rd803];
	setp.lt.u32 	%p559, %r2041, %r373;
	selp.u32 	%r380, 1, 0, %p559;
	add.s32 	%r2042, %r2234, %r380;
	setp.ge.s32 	%p560, %r2042, %r371;
	mov.b32 	%r2235, 0;
	@%p560 bra 	$L__BB0_455;
	add.s32 	%r2043, %r379, %r380;
	mul.wide.u32 	%rd804, %r2043, 4;
	add.s64 	%rd805, %rd3, %rd804;
	ld.global.u32 	%r2044, [%rd805];
	setp.eq.s32 	%p561, %r2044, %r373;
	selp.b32 	%r2235, %r373, 0, %p561;
$L__BB0_455:
	st.shared.u32 	[%r372], %r2235;
	add.s32 	%r2231, %r2231, %r5;
	setp.lt.u32 	%p562, %r2231, %r355;
	@%p562 bra 	$L__BB0_450;
	bra.uni 	$L__BB0_426;
$L__BB0_456:
	setp.lt.s32 	%p498, %r416, 2;
	mov.u32 	%r2250, %r2;
	@%p498 bra 	$L__BB0_457;
	bra.uni 	$L__BB0_462;
$L__BB0_457:
	ld.global.u32 	%r423, [%rd50];
	mov.u32 	%r2253, %r2;
$L__BB0_458:
	shl.b32 	%r1925, %r2253, 2;
	mov.u32 	%r1926, _ZZ31findCliqueGPUNew7Dis2LevelBatchPjS_S_S_PyS_S_S_S_S_E5Res_S;
	add.s32 	%r434, %r1926, %r1925;
	ld.shared.u32 	%r435, [%r434];
	setp.lt.u32 	%p499, %r423, %r435;
	selp.u32 	%r1927, 1, 0, %p499;
	setp.le.s32 	%p500, %r416, %r1927;
	@%p500 bra 	$L__BB0_460;
	setp.lt.u32 	%p501, %r423, %r435;
	selp.u32 	%r1928, 1, 0, %p501;
	mul.wide.u32 	%rd752, %r1928, 4;
	add.s64 	%rd753, %rd50, %rd752;
	ld.global.u32 	%r1929, [%rd753];
	setp.eq.s32 	%p502, %r1929, %r435;
	@%p502 bra 	$L__BB0_461;
$L__BB0_460:
	mov.b32 	%r1930, 0;
	st.shared.u32 	[%r434], %r1930;
$L__BB0_461:
	add.s32 	%r2253, %r2253, %r5;
	setp.lt.u32 	%p503, %r2253, 4096;
	@%p503 bra 	$L__BB0_458;
	bra.uni 	$L__BB0_468;
$L__BB0_462:
	shl.b32 	%r1932, %r2250, 2;
	mov.u32 	%r1933, _ZZ31findCliqueGPUNew7Dis2LevelBatchPjS_S_S_PyS_S_S_S_S_E5Res_S;
	add.s32 	%r425, %r1933, %r1932;
	ld.shared.u32 	%r426, [%r425];
	mov.b32 	%r2252, 0;
	mov.u32 	%r2251, %r416;
$L__BB0_463:
	shr.u32 	%r1934, %r2251, 1;
	add.s32 	%r1935, %r1934, %r2252;
	mul.wide.u32 	%rd754, %r1935, 4;
	add.s64 	%rd755, %rd50, %rd754;
	ld.global.u32 	%r1936, [%rd755];
	setp.lt.u32 	%p504, %r1936, %r426;
	selp.b32 	%r1937, %r1934, 0, %p504;
	add.s32 	%r2252, %r1937, %r2252;
	sub.s32 	%r2251, %r2251, %r1934;
	setp.gt.s32 	%p505, %r2251, 1;
	@%p505 bra 	$L__BB0_463;
	mul.wide.u32 	%rd756, %r2252, 4;
	add.s64 	%rd51, %rd50, %rd756;
	ld.global.u32 	%r1938, [%rd51];
	setp.lt.u32 	%p506, %r1938, %r426;
	selp.u32 	%r431, 1, 0, %p506;
	add.s32 	%r1939, %r2252, %r431;
	setp.ge.s32 	%p507, %r1939, %r416;
	@%p507 bra 	$L__BB0_466;
	mul.wide.u32 	%rd757, %r431, 4;
	add.s64 	%rd758, %rd51, %rd757;
	ld.global.u32 	%r1940, [%rd758];
	setp.eq.s32 	%p508, %r1940, %r426;
	@%p508 bra 	$L__BB0_467;
$L__BB0_466:
	mov.b32 	%r1941, 0;
	st.shared.u32 	[%r425], %r1941;
$L__BB0_467:
	add.s32 	%r2250, %r2250, %r5;
	setp.lt.u32 	%p509, %r2250, 4096;
	@%p509 bra 	$L__BB0_462;
$L__BB0_468:
	@%p495 bra 	$L__BB0_487;
	mov.b32 	%r2254, 0;
$L__BB0_470:
	shl.b32 	%r1943, %r2254, 2;
	mov.u32 	%r1944, _ZZ31findCliqueGPUNew7Dis2LevelBatchPjS_S_S_PyS_S_S_S_S_E5Res_S;
	add.s32 	%r438, %r1944, %r1943;
	ld.shared.u32 	%r439, [%r438];
	setp.eq.s32 	%p511, %r439, 0;
	@%p511 bra 	$L__BB0_472;
	ld.shared.u32 	%r1945, [%r417];
	add.s32 	%r1946, %r1945, 1;
	st.shared.u32 	[%r417], %r1946;
	add.s32 	%r1947, %r1946, %r418;
	mul.wide.u32 	%rd759, %r1947, 4;
	add.s64 	%rd760, %rd47, %rd759;
	st.global.u32 	[%rd760], %r439;
$L__BB0_472:
	ld.shared.u32 	%r440, [%r438+4];
	setp.eq.s32 	%p512, %r440, 0;
	@%p512 bra 	$L__BB0_474;
	ld.shared.u32 	%r1948, [%r417];
	add.s32 	%r1949, %r1948, 1;
	st.shared.u32 	[%r417], %r1949;
	add.s32 	%r1950, %r1949, %r418;
	mul.wide.u32 	%rd761, %r1950, 4;
	add.s64 	%rd762, %rd47, %rd761;
	st.global.u32 	[%rd762], %r440;
$L__BB0_474:
	ld.shared.u32 	%r441, [%r438+8];
	setp.eq.s32 	%p513, %r441, 0;
	@%p513 bra 	$L__BB0_476;
	ld.shared.u32 	%r1951, [%r417];
	add.s32 	%r1952, %r1951, 1;
	st.shared.u32 	[%r417], %r1952;
	add.s32 	%r1953, %r1952, %r418;
	mul.wide.u32 	%rd763, %r1953, 4;
	add.s64 	%rd764, %rd47, %rd763;
	st.global.u32 	[%rd764], %r441;
$L__BB0_476:
	ld.shared.u32 	%r442, [%r438+12];
	setp.eq.s32 	%p514, %r442, 0;
	@%p514 bra 	$L__BB0_478;
	ld.shared.u32 	%r1954, [%r417];
	add.s32 	%r1955, %r1954, 1;
	st.shared.u32 	[%r417], %r1955;
	add.s32 	%r1956, %r1955, %r418;
	mul.wide.u32 	%rd765, %r1956, 4;
	add.s64 	%rd766, %rd47, %rd765;
	st.global.u32 	[%rd766], %r442;
$L__BB0_478:
	ld.shared.u32 	%r443, [%r438+16];
	setp.eq.s32 	%p515, %r443, 0;
	@%p515 bra 	$L__BB0_480;
	ld.shared.u32 	%r1957, [%r417];
	add.s32 	%r1958, %r1957, 1;
	st.shared.u32 	[%r417], %r1958;
	add.s32 	%r1959, %r1958, %r418;
	mul.wide.u32 	%rd767, %r1959, 4;
	add.s64 	%rd768, %rd47, %rd767;
	st.global.u32 	[%rd768], %r443;
$L__BB0_480:
	ld.shared.u32 	%r444, [%r438+20];
	setp.eq.s32 	%p516, %r444, 0;
	@%p516 bra 	$L__BB0_482;
	ld.shared.u32 	%r1960, [%r417];
	add.s32 	%r1961, %r1960, 1;
	st.shared.u32 	[%r417], %r1961;
	add.s32 	%r1962, %r1961, %r418;
	mul.wide.u32 	%rd769, %r1962, 4;
	add.s64 	%rd770, %rd47, %rd769;
	st.global.u32 	[%rd770], %r444;
$L__BB0_482:
	ld.shared.u32 	%r445, [%r438+24];
	setp.eq.s32 	%p517, %r445, 0;
	@%p517 bra 	$L__BB0_484;
	ld.shared.u32 	%r1963, [%r417];
	add.s32 	%r1964, %r1963, 1;
	st.shared.u32 	[%r417], %r1964;
	add.s32 	%r1965, %r1964, %r418;
	mul.wide.u32 	%rd771, %r1965, 4;
	add.s64 	%rd772, %rd47, %rd771;
	st.global.u32 	[%rd772], %r445;
$L__BB0_484:
	ld.shared.u32 	%r446, [%r438+28];
	setp.eq.s32 	%p518, %r446, 0;
	@%p518 bra 	$L__BB0_486;
	ld.shared.u32 	%r1966, [%r417];
	add.s32 	%r1967, %r1966, 1;
	st.shared.u32 	[%r417], %r1967;
	add.s32 	%r1968, %r1967, %r418;
	mul.wide.u32 	%rd773, %r1968, 4;
	add.s64 	%rd774, %rd47, %rd773;
	st.global.u32 	[%rd774], %r446;
$L__BB0_486:
	add.s32 	%r2254, %r2254, 8;
	setp.ne.s32 	%p519, %r2254, 4096;
	@%p519 bra 	$L__BB0_470;
$L__BB0_487:
	add.s32 	%r2248, %r2248, 1;
	setp.eq.s32 	%p520, %r2248, %r356;
	@%p520 bra 	$L__BB0_488;
	bra.uni 	$L__BB0_417;
$L__BB0_488:
	setp.ge.u32 	%p521, %r2, %r357;
	mov.u32 	%r2255, %r2;
	@%p521 bra 	$L__BB0_490;
$L__BB0_489:
	add.s32 	%r1969, %r2255, %r358;
	mul.wide.u32 	%rd775, %r1969, 4;
	add.s64 	%rd776, %rd49, %rd775;
	ld.global.u32 	%r1970, [%rd776+-320000];
	shl.b32 	%r1971, %r2255, 2;
	mov.u32 	%r1972, _ZZ31findCliqueGPUNew7Dis2LevelBatchPjS_S_S_PyS_S_S_S_S_E5Res_S;
	add.s32 	%r1973, %r1972, %r1971;
	st.shared.u32 	[%r1973], %r1970;
	add.s32 	%r2255, %r2255, 32;
	setp.lt.u32 	%p522, %r2255, %r357;
	@%p522 bra 	$L__BB0_489;
$L__BB0_490:
	@%p521 bra 	$L__BB0_503;
	setp.lt.s32 	%p524, %r416, 2;
	mov.u32 	%r2256, %r2;
	@%p524 bra 	$L__BB0_492;
	bra.uni 	$L__BB0_497;
$L__BB0_492:
	ld.global.u32 	%r451, [%rd50];
	mov.u32 	%r2259, %r2;
$L__BB0_493:
	shl.b32 	%r1974, %r2259, 2;
	mov.u32 	%r1975, _ZZ31findCliqueGPUNew7Dis2LevelBatchPjS_S_S_PyS_S_S_S_S_E5Res_S;
	add.s32 	%r462, %r1975, %r1974;
	ld.shared.u32 	%r463, [%r462];
	setp.lt.u32 	%p525, %r451, %r463;
	selp.u32 	%r1976, 1, 0, %p525;
	setp.le.s32 	%p526, %r416, %r1976;
	@%p526 bra 	$L__BB0_495;
	setp.lt.u32 	%p527, %r451, %r463;
	selp.u32 	%r1977, 1, 0, %p527;
	mul.wide.u32 	%rd777, %r1977, 4;
	add.s64 	%rd778, %rd50, %rd777;
	ld.global.u32 	%r1978, [%rd778];
	setp.eq.s32 	%p528, %r1978, %r463;
	@%p528 bra 	$L__BB0_496;
$L__BB0_495:
	mov.b32 	%r1979, 0;
	st.shared.u32 	[%r462], %r1979;
$L__BB0_496:
	add.s32 	%r2259, %r2259, %r5;
	setp.lt.u32 	%p529, %r2259, %r357;
	@%p529 bra 	$L__BB0_493;
	bra.uni 	$L__BB0_503;
$L__BB0_497:
	shl.b32 	%r1981, %r2256, 2;
	mov.u32 	%r1982, _ZZ31findCliqueGPUNew7Dis2LevelBatchPjS_S_S_PyS_S_S_S_S_E5Res_S;
	add.s32 	%r453, %r1982, %r1981;
	ld.shared.u32 	%r454, [%r453];
	mov.b32 	%r2258, 0;
	mov.u32 	%r2257, %r416;
$L__BB0_498:
	shr.u32 	%r1983, %r2257, 1;
	add.s32 	%r1984, %r1983, %r2258;
	mul.wide.u32 	%rd779, %r1984, 4;
	add.s64 	%rd780, %rd50, %rd779;
	ld.global.u32 	%r1985, [%rd780];
	setp.lt.u32 	%p530, %r1985, %r454;
	selp.b32 	%r1986, %r1983, 0, %p530;
	add.s32 	%r2258, %r1986, %r2258;
	sub.s32 	%r2257, %r2257, %r1983;
	setp.gt.s32 	%p531, %r2257, 1;
	@%p531 bra 	$L__BB0_498;
	mul.wide.u32 	%rd781, %r2258, 4;
	add.s64 	%rd52, %rd50, %rd781;
	ld.global.u32 	%r1987, [%rd52];
	setp.lt.u32 	%p532, %r1987, %r454;
	selp.u32 	%r459, 1, 0, %p532;
	add.s32 	%r1988, %r2258, %r459;
	setp.ge.s32 	%p533, %r1988, %r416;
	@%p533 bra 	$L__BB0_501;
	mul.wide.u32 	%rd782, %r459, 4;
	add.s64 	%rd783, %rd52, %rd782;
	ld.global.u32 	%r1989, [%rd783];
	setp.eq.s32 	%p534, %r1989, %r454;
	@%p534 bra 	$L__BB0_502;
$L__BB0_501:
	mov.b32 	%r1990, 0;
	st.shared.u32 	[%r453], %r1990;
$L__BB0_502:
	add.s32 	%r2256, %r2256, %r5;
	setp.lt.u32 	%p535, %r2256, %r357;
	@%p535 bra 	$L__BB0_497;
$L__BB0_503:
	@%p495 bra 	$L__BB0_612;
	setp.eq.s32 	%p537, %r357, 0;
	mul.lo.s32 	%r465, %r2247, %r340;
	@%p537 bra 	$L__BB0_612;
	setp.lt.u32 	%p538, %r357, 4;
	mov.b32 	%r2274, 0;
	@%p538 bra 	$L__BB0_516;
	mov.b32 	%r2260, 0;
$L__BB0_507:
	shl.b32 	%r1993, %r2260, 2;
	mov.u32 	%r1994, _ZZ31findCliqueGPUNew7Dis2LevelBatchPjS_S_S_PyS_S_S_S_S_E5Res_S;
	add.s32 	%r467, %r1994, %r1993;
	ld.shared.u32 	%r468, [%r467];
	setp.eq.s32 	%p539, %r468, 0;
	@%p539 bra 	$L__BB0_509;
	ld.shared.u32 	%r1995, [%r417];
	add.s32 	%r1996, %r1995, 1;
	st.shared.u32 	[%r417], %r1996;
	add.s32 	%r1997, %r1996, %r465;
	mul.wide.u32 	%rd784, %r1997, 4;
	add.s64 	%rd785, %rd47, %rd784;
	st.global.u32 	[%rd785], %r468;
$L__BB0_509:
	ld.shared.u32 	%r469, [%r467+4];
	setp.eq.s32 	%p540, %r469, 0;
	@%p540 bra 	$L__BB0_511;
	ld.shared.u32 	%r1998, [%r417];
	add.s32 	%r1999, %r1998, 1;
	st.shared.u32 	[%r417], %r1999;
	add.s32 	%r2000, %r1999, %r465;
	mul.wide.u32 	%rd786, %r2000, 4;
	add.s64 	%rd787, %rd47, %rd786;
	st.global.u32 	[%rd787], %r469;
$L__BB0_511:
	ld.shared.u32 	%r470, [%r467+8];
	setp.eq.s32 	%p541, %r470, 0;
	@%p541 bra 	$L__BB0_513;
	ld.shared.u32 	%r2001, [%r417];
	add.s32 	%r2002, %r2001, 1;
	st.shared.u32 	[%r417], %r2002;
	add.s32 	%r2003, %r2002, %r465;
	mul.wide.u32 	%rd788, %r2003, 4;
	add.s64 	%rd789, %rd47, %rd788;
	st.global.u32 	[%rd789], %r470;
$L__BB0_513:
	ld.shared.u32 	%r471, [%r467+12];
	setp.eq.s32 	%p542, %r471, 0;
	@%p542 bra 	$L__BB0_515;
	ld.shared.u32 	%r2004, [%r417];
	add.s32 	%r2005, %r2004, 1;
	st.shared.u32 	[%r417], %r2005;
	add.s32 	%r2006, %r2005, %r465;
	mul.wide.u32 	%rd790, %r2006, 4;
	add.s64 	%rd791, %rd47, %rd790;
	st.global.u32 	[%rd791], %r471;
$L__BB0_515:
	add.s32 	%r2260, %r2260, 4;
	setp.eq.s32 	%p543, %r2260, %r360;
	mov.u32 	%r2274, %r360;
	@%p543 bra 	$L__BB0_516;
	bra.uni 	$L__BB0_507;
$L__BB0_516:
	setp.eq.s32 	%p544, %r359, 0;
	@%p544 bra 	$L__BB0_612;
	shl.b32 	%r2007, %r2274, 2;
	mov.u32 	%r2008, _ZZ31findCliqueGPUNew7Dis2LevelBatchPjS_S_S_PyS_S_S_S_S_E5Res_S;
	add.s32 	%r531, %r2008, %r2007;
	ld.shared.u32 	%r532, [%r531];
	setp.eq.s32 	%p545, %r532, 0;
	@%p545 bra 	$L__BB0_519;
	ld.shared.u32 	%r2009, [%r417];
	add.s32 	%r2010, %r2009, 1;
	st.shared.u32 	[%r417], %r2010;
	add.s32 	%r2011, %r2010, %r465;
	mul.wide.u32 	%rd792, %r2011, 4;
	add.s64 	%rd793, %rd47, %rd792;
	st.global.u32 	[%rd793], %r532;
$L__BB0_519:
	setp.eq.s32 	%p546, %r359, 1;
	@%p546 bra 	$L__BB0_612;
	ld.shared.u32 	%r533, [%r531+4];
	setp.eq.s32 	%p547, %r533, 0;
	@%p547 bra 	$L__BB0_522;
	ld.shared.u32 	%r2012, [%r417];
	add.s32 	%r2013, %r2012, 1;
	st.shared.u32 	[%r417], %r2013;
	add.s32 	%r2014, %r2013, %r465;
	mul.wide.u32 	%rd794, %r2014, 4;
	add.s64 	%rd795, %rd47, %rd794;
	st.global.u32 	[%rd795], %r533;
$L__BB0_522:
	setp.eq.s32 	%p548, %r359, 2;
	@%p548 bra 	$L__BB0_612;
	ld.shared.u32 	%r534, [%r531+8];
	setp.eq.s32 	%p549, %r534, 0;
	@%p549 bra 	$L__BB0_612;
	ld.shared.u32 	%r2015, [%r417];
	add.s32 	%r2016, %r2015, 1;
	st.shared.u32 	[%r417], %r2016;
	add.s32 	%r2017, %r2016, %r465;
	mul.wide.u32 	%rd796, %r2017, 4;
	add.s64 	%rd797, %rd47, %rd796;
	st.global.u32 	[%rd797], %r534;
	bra.uni 	$L__BB0_612;
$L__BB0_525:
	setp.ne.s32 	%p440, %r2, 0;
	and.b32  	%r473, %r416, 4095;
	shl.b32 	%r1784, %r2247, 2;
	add.s32 	%r474, %r339, %r1784;
	@%p440 bra 	$L__BB0_527;
	mov.b32 	%r1785, 0;
	st.shared.u32 	[%r474], %r1785;
$L__BB0_527:
	setp.lt.u32 	%p441, %r416, 4096;
	@%p441 bra 	$L__BB0_559;
	mul.lo.s32 	%r475, %r2247, %r340;
	shr.u32 	%r1787, %r416, 12;
	max.u32 	%r476, %r1787, 1;
	mov.b32 	%r2261, 0;
$L__BB0_529:
	shl.b32 	%r1788, %r2261, 12;
	add.s32 	%r479, %r1788, %r415;
	mov.u32 	%r2262, %r2;
$L__BB0_530:
	add.s32 	%r1789, %r2262, %r479;
	mul.wide.u32 	%rd681, %r1789, 4;
	add.s64 	%rd682, %rd3, %rd681;
	ld.global.u32 	%r1790, [%rd682];
	shl.b32 	%r1791, %r2262, 2;
	mov.u32 	%r1792, _ZZ31findCliqueGPUNew7Dis2LevelBatchPjS_S_S_PyS_S_S_S_S_E5Res_S;
	add.s32 	%r1793, %r1792, %r1791;
	st.shared.u32 	[%r1793], %r1790;
	add.s32 	%r1794, %r1789, 32;
	mul.wide.u32 	%rd683, %r1794, 4;
	add.s64 	%rd684, %rd3, %rd683;
	ld.global.u32 	%r1795, [%rd684];
	st.shared.u32 	[%r1793+128], %r1795;
	add.s32 	%r1796, %r1789, 64;
	mul.wide.u32 	%rd685, %r1796, 4;
	add.s64 	%rd686, %rd3, %rd685;
	ld.global.u32 	%r1797, [%rd686];
	st.shared.u32 	[%r1793+256], %r1797;
	add.s32 	%r1798, %r1789, 96;
	mul.wide.u32 	%rd687, %r1798, 4;
	add.s64 	%rd688, %rd3, %rd687;
	ld.global.u32 	%r1799, [%rd688];
	st.shared.u32 	[%r1793+384], %r1799;
	add.s32 	%r481, %r2262, 128;
	setp.lt.u32 	%p442, %r2262, 3968;
	mov.u32 	%r2262, %r481;
	@%p442 bra 	$L__BB0_530;
	mov.u32 	%r2263, %r2;
$L__BB0_532:
	setp.lt.s32 	%p443, %r340, 2;
	shl.b32 	%r1801, %r2263, 2;
	mov.u32 	%r1802, _ZZ31findCliqueGPUNew7Dis2LevelBatchPjS_S_S_PyS_S_S_S_S_E5Res_S;
	add.s32 	%r483, %r1802, %r1801;
	ld.shared.u32 	%r484, [%r483];
	mov.b32 	%r2266, 0;
	@%p443 bra 	$L__BB0_535;
	mov.b32 	%r2266, 0;
	mov.u32 	%r2264, %r340;
$L__BB0_534:
	shr.u32 	%r1804, %r2264, 1;
	add.s32 	%r1805, %r1804, %r2266;
	mul.wide.u32 	%rd689, %r1805, 4;
	add.s64 	%rd690, %rd49, %rd689;
	ld.global.u32 	%r1806, [%rd690+-320000];
	setp.lt.u32 	%p444, %r1806, %r484;
	selp.b32 	%r1807, %r1804, 0, %p444;
	add.s32 	%r2266, %r1807, %r2266;
	sub.s32 	%r2264, %r2264, %r1804;
	setp.gt.s32 	%p445, %r2264, 1;
	@%p445 bra 	$L__BB0_534;
$L__BB0_535:
	mul.wide.u32 	%rd691, %r2266, 4;
	add.s64 	%rd692, %rd49, %rd691;
	ld.global.u32 	%r1808, [%rd692+-320000];
	setp.lt.u32 	%p446, %r1808, %r484;
	selp.u32 	%r1809, 1, 0, %p446;
	add.s32 	%r490, %r2266, %r1809;
	setp.ge.s32 	%p447, %r490, %r340;
	@%p447 bra 	$L__BB0_537;
	mul.wide.u32 	%rd693, %r490, 4;
	add.s64 	%rd694, %rd49, %rd693;
	ld.global.u32 	%r1810, [%rd694+-320000];
	setp.eq.s32 	%p448, %r1810, %r484;
	@%p448 bra 	$L__BB0_538;
$L__BB0_537:
	mov.b32 	%r1811, 0;
	st.shared.u32 	[%r483], %r1811;
$L__BB0_538:
	add.s32 	%r2263, %r2263, %r5;
	setp.lt.u32 	%p449, %r2263, 4096;
	@%p449 bra 	$L__BB0_532;
	@%p440 bra 	$L__BB0_558;
	mov.b32 	%r2267, 0;
$L__BB0_541:
	shl.b32 	%r1813, %r2267, 2;
	mov.u32 	%r1814, _ZZ31findCliqueGPUNew7Dis2LevelBatchPjS_S_S_PyS_S_S_S_S_E5Res_S;
	add.s32 	%r493, %r1814, %r1813;
	ld.shared.u32 	%r494, [%r493];
	setp.eq.s32 	%p451, %r494, 0;
	@%p451 bra 	$L__BB0_543;
	ld.shared.u32 	%r1815, [%r474];
	add.s32 	%r1816, %r1815, 1;
	st.shared.u32 	[%r474], %r1816;
	add.s32 	%r1817, %r1816, %r475;
	mul.wide.u32 	%rd695, %r1817, 4;
	add.s64 	%rd696, %rd47, %rd695;
	st.global.u32 	[%rd696], %r494;
$L__BB0_543:
	ld.shared.u32 	%r495, [%r493+4];
	setp.eq.s32 	%p452, %r495, 0;
	@%p452 bra 	$L__BB0_545;
	ld.shared.u32 	%r1818, [%r474];
	add.s32 	%r1819, %r1818, 1;
	st.shared.u32 	[%r474], %r1819;
	add.s32 	%r1820, %r1819, %r475;
	mul.wide.u32 	%rd697, %r1820, 4;
	add.s64 	%rd698, %rd47, %rd697;
	st.global.u32 	[%rd698], %r495;
$L__BB0_545:
	ld.shared.u32 	%r496, [%r493+8];
	setp.eq.s32 	%p453, %r496, 0;
	@%p453 bra 	$L__BB0_547;
	ld.shared.u32 	%r1821, [%r474];
	add.s32 	%r1822, %r1821, 1;
	st.shared.u32 	[%r474], %r1822;
	add.s32 	%r1823, %r1822, %r475;
	mul.wide.u32 	%rd699, %r1823, 4;
	add.s64 	%rd700, %rd47, %rd699;
	st.global.u32 	[%rd700], %r496;
$L__BB0_547:
	ld.shared.u32 	%r497, [%r493+12];
	setp.eq.s32 	%p454, %r497, 0;
	@%p454 bra 	$L__BB0_549;
	ld.shared.u32 	%r1824, [%r474];
	add.s32 	%r1825, %r1824, 1;
	st.shared.u32 	[%r474], %r1825;
	add.s32 	%r1826, %r1825, %r475;
	mul.wide.u32 	%rd701, %r1826, 4;
	add.s64 	%rd702, %rd47, %rd701;
	st.global.u32 	[%rd702], %r497;
$L__BB0_549:
	ld.shared.u32 	%r498, [%r493+16];
	setp.eq.s32 	%p455, %r498, 0;
	@%p455 bra 	$L__BB0_551;
	ld.shared.u32 	%r1827, [%r474];
	add.s32 	%r1828, %r1827, 1;
	st.shared.u32 	[%r474], %r1828;
	add.s32 	%r1829, %r1828, %r475;
	mul.wide.u32 	%rd703, %r1829, 4;
	add.s64 	%rd704, %rd47, %rd703;
	st.global.u32 	[%rd704], %r498;
$L__BB0_551:
	ld.shared.u32 	%r499, [%r493+20];
	setp.eq.s32 	%p456, %r499, 0;
	@%p456 bra 	$L__BB0_553;
	ld.shared.u32 	%r1830, [%r474];
	add.s32 	%r1831, %r1830, 1;
	st.shared.u32 	[%r474], %r1831;
	add.s32 	%r1832, %r1831, %r475;
	mul.wide.u32 	%rd705, %r1832, 4;
	add.s64 	%rd706, %rd47, %rd705;
	st.global.u32 	[%rd706], %r499;
$L__BB0_553:
	ld.shared.u32 	%r500, [%r493+24];
	setp.eq.s32 	%p457, %r500, 0;
	@%p457 bra 	$L__BB0_555;
	ld.shared.u32 	%r1833, [%r474];
	add.s32 	%r1834, %r1833, 1;
	st.shared.u32 	[%r474], %r1834;
	add.s32 	%r1835, %r1834, %r475;
	mul.wide.u32 	%rd707, %r1835, 4;
	add.s64 	%rd708, %rd47, %rd707;
	st.global.u32 	[%rd708], %r500;
$L__BB0_555:
	ld.shared.u32 	%r501, [%r493+28];
	setp.eq.s32 	%p458, %r501, 0;
	@%p458 bra 	$L__BB0_557;
	ld.shared.u32 	%r1836, [%r474];
	add.s32 	%r1837, %r1836, 1;
	st.shared.u32 	[%r474], %r1837;
	add.s32 	%r1838, %r1837, %r475;
	mul.wide.u32 	%rd709, %r1838, 4;
	add.s64 	%rd710, %rd47, %rd709;
	st.global.u32 	[%rd710], %r501;
$L__BB0_557:
	add.s32 	%r2267, %r2267, 8;
	setp.ne.s32 	%p459, %r2267, 4096;
	@%p459 bra 	$L__BB0_541;
$L__BB0_558:
	add.s32 	%r2261, %r2261, 1;
	setp.eq.s32 	%p460, %r2261, %r476;
	@%p460 bra 	$L__BB0_559;
	bra.uni 	$L__BB0_529;
$L__BB0_559:
	setp.ge.u32 	%p461, %r2, %r473;
	@%p461 bra 	$L__BB0_570;
	and.b32  	%r1839, %r416, -4096;
	add.s32 	%r477, %r1839, %r415;
	mov.u32 	%r2268, %r2;
$L__BB0_561:
	add.s32 	%r1840, %r2268, %r477;
	mul.wide.u32 	%rd711, %r1840, 4;
	add.s64 	%rd712, %rd3, %rd711;
	ld.global.u32 	%r1841, [%rd712];
	shl.b32 	%r1842, %r2268, 2;
	mov.u32 	%r1843, _ZZ31findCliqueGPUNew7Dis2LevelBatchPjS_S_S_PyS_S_S_S_S_E5Res_S;
	add.s32 	%r1844, %r1843, %r1842;
	st.shared.u32 	[%r1844], %r1841;
	add.s32 	%r2268, %r2268, 32;
	setp.lt.u32 	%p462, %r2268, %r473;
	@%p462 bra 	$L__BB0_561;
	mov.u32 	%r2269, %r2;
$L__BB0_563:
	setp.lt.s32 	%p463, %r340, 2;
	shl.b32 	%r1846, %r2269, 2;
	mov.u32 	%r1847, _ZZ31findCliqueGPUNew7Dis2LevelBatchPjS_S_S_PyS_S_S_S_S_E5Res_S;
	add.s32 	%r507, %r1847, %r1846;
	ld.shared.u32 	%r508, [%r507];
	mov.b32 	%r2272, 0;
	@%p463 bra 	$L__BB0_566;
	mov.b32 	%r2272, 0;
	mov.u32 	%r2270, %r340;
$L__BB0_565:
	shr.u32 	%r1849, %r2270, 1;
	add.s32 	%r1850, %r1849, %r2272;
	mul.wide.u32 	%rd713, %r1850, 4;
	add.s64 	%rd714, %rd49, %rd713;
	ld.global.u32 	%r1851, [%rd714+-320000];
	setp.lt.u32 	%p464, %r1851, %r508;
	selp.b32 	%r1852, %r1849, 0, %p464;
	add.s32 	%r2272, %r1852, %r2272;
	sub.s32 	%r2270, %r2270, %r1849;
	setp.gt.s32 	%p465, %r2270, 1;
	@%p465 bra 	$L__BB0_565;
$L__BB0_566:
	mul.wide.u32 	%rd715, %r2272, 4;
	add.s64 	%rd716, %rd49, %rd715;
	ld.global.u32 	%r1853, [%rd716+-320000];
	setp.lt.u32 	%p466, %r1853, %r508;
	selp.u32 	%r1854, 1, 0, %p466;
	add.s32 	%r514, %r2272, %r1854;
	setp.ge.s32 	%p467, %r514, %r340;
	@%p467 bra 	$L__BB0_568;
	mul.wide.u32 	%rd717, %r514, 4;
	add.s64 	%rd718, %rd49, %rd717;
	ld.global.u32 	%r1855, [%rd718+-320000];
	setp.eq.s32 	%p468, %r1855, %r508;
	@%p468 bra 	$L__BB0_569;
$L__BB0_568:
	mov.b32 	%r1856, 0;
	st.shared.u32 	[%r507], %r1856;
$L__BB0_569:
	add.s32 	%r2269, %r2269, %r5;
	setp.lt.u32 	%p469, %r2269, %r473;
	@%p469 bra 	$L__BB0_563;
$L__BB0_570:
	@%p440 bra 	$L__BB0_612;
	mul.lo.s32 	%r516, %r2247, %r340;
	setp.eq.s32 	%p471, %r473, 0;
	@%p471 bra 	$L__BB0_612;
	and.b32  	%r517, %r416, 7;
	setp.lt.u32 	%p472, %r473, 8;
	mov.b32 	%r2276, 0;
	@%p472 bra 	$L__BB0_591;
	and.b32  	%r2276, %r416, 4088;
	mov.b32 	%r2273, 0;
$L__BB0_574:
	.pragma "nounroll";
	shl.b32 	%r1859, %r2273, 2;
	mov.u32 	%r1860, _ZZ31findCliqueGPUNew7Dis2LevelBatchPjS_S_S_PyS_S_S_S_S_E5Res_S;
	add.s32 	%r520, %r1860, %r1859;
	ld.shared.u32 	%r521, [%r520];
	setp.eq.s32 	%p473, %r521, 0;
	@%p473 bra 	$L__BB0_576;
	ld.shared.u32 	%r1861, [%r474];
	add.s32 	%r1862, %r1861, 1;
	st.shared.u32 	[%r474], %r1862;
	add.s32 	%r1863, %r1862, %r516;
	mul.wide.u32 	%rd719, %r1863, 4;
	add.s64 	%rd720, %rd47, %rd719;
	st.global.u32 	[%rd720], %r521;
$L__BB0_576:
	ld.shared.u32 	%r522, [%r520+4];
	setp.eq.s32 	%p474, %r522, 0;
	@%p474 bra 	$L__BB0_578;
	ld.shared.u32 	%r1864, [%r474];
	add.s32 	%r1865, %r1864, 1;
	st.shared.u32 	[%r474], %r1865;
	add.s32 	%r1866, %r1865, %r516;
	mul.wide.u32 	%rd721, %r1866, 4;
	add.s64 	%rd722, %rd47, %rd721;
	st.global.u32 	[%rd722], %r522;
$L__BB0_578:
	ld.shared.u32 	%r523, [%r520+8];
	setp.eq.s32 	%p475, %r523, 0;
	@%p475 bra 	$L__BB0_580;
	ld.shared.u32 	%r1867, [%r474];
	add.s32 	%r1868, %r1867, 1;
	st.shared.u32 	[%r474], %r1868;
	add.s32 	%r1869, %r1868, %r516;
	mul.wide.u32 	%rd723, %r1869, 4;
	add.s64 	%rd724, %rd47, %rd723;
	st.global.u32 	[%rd724], %r523;
$L__BB0_580:
	ld.shared.u32 	%r524, [%r520+12];
	setp.eq.s32 	%p476, %r524, 0;
	@%p476 bra 	$L__BB0_582;
	ld.shared.u32 	%r1870, [%r474];
	add.s32 	%r1871, %r1870, 1;
	st.shared.u32 	[%r474], %r1871;
	add.s32 	%r1872, %r1871, %r516;
	mul.wide.u32 	%rd725, %r1872, 4;
	add.s64 	%rd726, %rd47, %rd725;
	st.global.u32 	[%rd726], %r524;
$L__BB0_582:
	ld.shared.u32 	%r525, [%r520+16];
	setp.eq.s32 	%p477, %r525, 0;
	@%p477 bra 	$L__BB0_584;
	ld.shared.u32 	%r1873, [%r474];
	add.s32 	%r1874, %r1873, 1;
	st.shared.u32 	[%r474], %r1874;
	add.s32 	%r1875, %r1874, %r516;
	mul.wide.u32 	%rd727, %r1875, 4;
	add.s64 	%rd728, %rd47, %rd727;
	st.global.u32 	[%rd728], %r525;
$L__BB0_584:
	ld.shared.u32 	%r526, [%r520+20];
	setp.eq.s32 	%p478, %r526, 0;
	@%p478 bra 	$L__BB0_586;
	ld.shared.u32 	%r1876, [%r474];
	add.s32 	%r1877, %r1876, 1;
	st.shared.u32 	[%r474], %r1877;
	add.s32 	%r1878, %r1877, %r516;
	mul.wide.u32 	%rd729, %r1878, 4;
	add.s64 	%rd730, %rd47, %rd729;
	st.global.u32 	[%rd730], %r526;
$L__BB0_586:
	ld.shared.u32 	%r527, [%r520+24];
	setp.eq.s32 	%p479, %r527, 0;
	@%p479 bra 	$L__BB0_588;
	ld.shared.u32 	%r1879, [%r474];
	add.s32 	%r1880, %r1879, 1;
	st.shared.u32 	[%r474], %r1880;
	add.s32 	%r1881, %r1880, %r516;
	mul.wide.u32 	%rd731, %r1881, 4;
	add.s64 	%rd732, %rd47, %rd731;
	st.global.u32 	[%rd732], %r527;
$L__BB0_588:
	ld.shared.u32 	%r528, [%r520+28];
	setp.eq.s32 	%p480, %r528, 0;
	@%p480 bra 	$L__BB0_590;
	ld.shared.u32 	%r1882, [%r474];
	add.s32 	%r1883, %r1882, 1;
	st.shared.u32 	[%r474], %r1883;
	add.s32 	%r1884, %r1883, %r516;
	mul.wide.u32 	%rd733, %r1884, 4;
	add.s64 	%rd734, %rd47, %rd733;
	st.global.u32 	[%rd734], %r528;
$L__BB0_590:
	add.s32 	%r2273, %r2273, 8;
	setp.eq.s32 	%p481, %r2273, %r2276;
	@%p481 bra 	$L__BB0_591;
	bra.uni 	$L__BB0_574;
$L__BB0_591:
	setp.eq.s32 	%p482, %r517, 0;
	@%p482 bra 	$L__BB0_612;
	and.b32  	%r536, %r416, 3;
	setp.lt.u32 	%p483, %r517, 4;
	@%p483 bra 	$L__BB0_602;
	shl.b32 	%r1885, %r2276, 2;
	mov.u32 	%r1886, _ZZ31findCliqueGPUNew7Dis2LevelBatchPjS_S_S_PyS_S_S_S_S_E5Res_S;
	add.s32 	%r537, %r1886, %r1885;
	ld.shared.u32 	%r538, [%r537];
	setp.eq.s32 	%p484, %r538, 0;
	@%p484 bra 	$L__BB0_595;
	ld.shared.u32 	%r1887, [%r474];
	add.s32 	%r1888, %r1887, 1;
	st.shared.u32 	[%r474], %r1888;
	add.s32 	%r1889, %r1888, %r516;
	mul.wide.u32 	%rd735, %r1889, 4;
	add.s64 	%rd736, %rd47, %rd735;
	st.global.u32 	[%rd736], %r538;
$L__BB0_595:
	ld.shared.u32 	%r539, [%r537+4];
	setp.eq.s32 	%p485, %r539, 0;
	@%p485 bra 	$L__BB0_597;
	ld.shared.u32 	%r1890, [%r474];
	add.s32 	%r1891, %r1890, 1;
	st.shared.u32 	[%r474], %r1891;
	add.s32 	%r1892, %r1891, %r516;
	mul.wide.u32 	%rd737, %r1892, 4;
	add.s64 	%rd738, %rd47, %rd737;
	st.global.u32 	[%rd738], %r539;
$L__BB0_597:
	ld.shared.u32 	%r540, [%r537+8];
	setp.eq.s32 	%p486, %r540, 0;
	@%p486 bra 	$L__BB0_599;
	ld.shared.u32 	%r1893, [%r474];
	add.s32 	%r1894, %r1893, 1;
	st.shared.u32 	[%r474], %r1894;
	add.s32 	%r1895, %r1894, %r516;
	mul.wide.u32 	%rd739, %r1895, 4;
	add.s64 	%rd740, %rd47, %rd739;
	st.global.u32 	[%rd740], %r540;
$L__BB0_599:
	ld.shared.u32 	%r541, [%r537+12];
	setp.eq.s32 	%p487, %r541, 0;
	@%p487 bra 	$L__BB0_601;
	ld.shared.u32 	%r1896, [%r474];
	add.s32 	%r1897, %r1896, 1;
	st.shared.u32 	[%r474], %r1897;
	add.s32 	%r1898, %r1897, %r516;
	mul.wide.u32 	%rd741, %r1898, 4;
	add.s64 	%rd742, %rd47, %rd741;
	st.global.u32 	[%rd742], %r541;
$L__BB0_601:
	add.s32 	%r2276, %r2276, 4;
$L__BB0_602:
	setp.eq.s32 	%p488, %r536, 0;
	@%p488 bra 	$L__BB0_612;
	setp.eq.s32 	%p489, %r536, 1;
	@%p489 bra 	$L__BB0_609;
	shl.b32 	%r1899, %r2276, 2;
	mov.u32 	%r1900, _ZZ31findCliqueGPUNew7Dis2LevelBatchPjS_S_S_PyS_S_S_S_S_E5Res_S;
	add.s32 	%r544, %r1900, %r1899;
	ld.shared.u32 	%r545, [%r544];
	setp.eq.s32 	%p490, %r545, 0;
	@%p490 bra 	$L__BB0_606;
	ld.shared.u32 	%r1901, [%r474];
	add.s32 	%r1902, %r1901, 1;
	st.shared.u32 	[%r474], %r1902;
	add.s32 	%r1903, %r1902, %r516;
	mul.wide.u32 	%rd743, %r1903, 4;
	add.s64 	%rd744, %rd47, %rd743;
	st.global.u32 	[%rd744], %r545;
$L__BB0_606:
	ld.shared.u32 	%r546, [%r544+4];
	setp.eq.s32 	%p491, %r546, 0;
	@%p491 bra 	$L__BB0_608;
	ld.shared.u32 	%r1904, [%r474];
	add.s32 	%r1905, %r1904, 1;
	st.shared.u32 	[%r474], %r1905;
	add.s32 	%r1906, %r1905, %r516;
	mul.wide.u32 	%rd745, %r1906, 4;
	add.s64 	%rd746, %rd47, %rd745;
	st.global.u32 	[%rd746], %r546;
$L__BB0_608:
	add.s32 	%r2276, %r2276, 2;
$L__BB0_609:
	and.b32  	%r1907, %r416, 1;
	setp.eq.b32 	%p492, %r1907, 1;
	not.pred 	%p493, %p492;
	@%p493 bra 	$L__BB0_612;
	shl.b32 	%r1908, %r2276, 2;
	mov.u32 	%r1909, _ZZ31findCliqueGPUNew7Dis2LevelBatchPjS_S_S_PyS_S_S_S_S_E5Res_S;
	add.s32 	%r1910, %r1909, %r1908;
	ld.shared.u32 	%r549, [%r1910];
	setp.eq.s32 	%p494, %r549, 0;
	@%p494 bra 	$L__BB0_612;
	ld.shared.u32 	%r1911, [%r474];
	add.s32 	%r1912, %r1911, 1;
	st.shared.u32 	[%r474], %r1912;
	add.s32 	%r1913, %r1912, %r516;
	mul.wide.u32 	%rd747, %r1913, 4;
	add.s64 	%rd748, %rd47, %rd747;
	st.global.u32 	[%rd748], %r549;
$L__BB0_612:
	add.s32 	%r2247, %r2247, 1;
	setp.eq.s32 	%p550, %r2247, %r341;
	@%p550 bra 	$L__BB0_836;
	bra.uni 	$L__BB0_412;
$L__BB0_613:
	ld.shared.u32 	%r1410, [_ZZ31findCliqueGPUNew7Dis2LevelBatchPjS_S_S_PyS_S_S_S_S_E5level];
	mul.wide.s32 	%rd502, %r1410, 12;
	add.s64 	%rd503, %rd10, %rd502;
	ld.global.u32 	%r1411, [%rd503+-4];
	mul.wide.s32 	%rd504, %r1410, 320000;
	add.s64 	%rd53, %rd11, %rd504;
	mul.wide.u32 	%rd505, %r1411, 4;
	add.s64 	%rd506, %rd53, %rd505;
	ld.global.u32 	%r1412, [%rd506+-320000];
	add.s64 	%rd54, %rd8, %rd504;
	add.s32 	%r1413, %r1412, 1;
	cvt.u64.u32 	%rd55, %r1413;
	shl.b32 	%r1414, %r1410, 9;
	mov.u32 	%r1415, _ZZ31findCliqueGPUNew7Dis2LevelBatchPjS_S_S_PyS_S_S_S_S_E5Num_H;
	add.s32 	%r551, %r1415, %r1414;
	shl.b32 	%r1416, %r1411, 2;
	add.s32 	%r1417, %r551, %r1416;
	ld.shared.u32 	%r552, [%r1417+-512];
	ld.shared.u32 	%r553, [_ZZ31findCliqueGPUNew7Dis2LevelBatchPjS_S_S_PyS_S_S_S_S_E10batch_size];
	setp.ge.u32 	%p272, %r3, %r553;
	@%p272 bra 	$L__BB0_625;
	max.u32 	%r1418, %r553, %r2;
	sub.s32 	%r1419, %r1418, %r2;
	add.s32 	%r554, %r1419, 31;
	shr.u32 	%r1420, %r554, 5;
	add.s32 	%r555, %r1420, 1;
	and.b32  	%r556, %r555, 7;
	setp.lt.u32 	%p273, %r1419, 193;
	mov.u32 	%r2280, %r3;
	@%p273 bra 	$L__BB0_617;
	and.b32  	%r557, %r555, 268435448;
	mov.b32 	%r2279, 0;
	mov.u32 	%r2280, %r3;
$L__BB0_616:
	.pragma "nounroll";
	mul.lo.s32 	%r1422, %r2280, %r552;
	mul.wide.s32 	%rd507, %r2280, 4;
	add.s64 	%rd508, %rd53, %rd507;
	st.global.u32 	[%rd508], %r1422;
	shl.b32 	%r1423, %r552, 5;
	add.s32 	%r1424, %r1422, %r1423;
	st.global.u32 	[%rd508+128], %r1424;
	shl.b32 	%r1425, %r552, 6;
	add.s32 	%r1426, %r1425, %r1422;
	st.global.u32 	[%rd508+256], %r1426;
	add.s32 	%r1427, %r1426, %r1423;
	st.global.u32 	[%rd508+384], %r1427;
	shl.b32 	%r1428, %r552, 7;
	add.s32 	%r1429, %r1428, %r1422;
	st.global.u32 	[%rd508+512], %r1429;
	add.s32 	%r1430, %r1429, %r1423;
	st.global.u32 	[%rd508+640], %r1430;
	add.s32 	%r1431, %r1425, %r1429;
	st.global.u32 	[%rd508+768], %r1431;
	add.s32 	%r1432, %r1431, %r1423;
	st.global.u32 	[%rd508+896], %r1432;
	add.s32 	%r2280, %r2280, 256;
	add.s32 	%r2279, %r2279, 8;
	setp.ne.s32 	%p274, %r2279, %r557;
	@%p274 bra 	$L__BB0_616;
$L__BB0_617:
	setp.eq.s32 	%p275, %r556, 0;
	@%p275 bra 	$L__BB0_625;
	setp.lt.u32 	%p276, %r556, 4;
	@%p276 bra 	$L__BB0_620;
	mul.lo.s32 	%r1433, %r2280, %r552;
	mul.wide.s32 	%rd509, %r2280, 4;
	add.s64 	%rd510, %rd53, %rd509;
	st.global.u32 	[%rd510], %r1433;
	shl.b32 	%r1434, %r552, 5;
	add.s32 	%r1435, %r1433, %r1434;
	st.global.u32 	[%rd510+128], %r1435;
	shl.b32 	%r1436, %r552, 6;
	add.s32 	%r1437, %r1436, %r1433;
	st.global.u32 	[%rd510+256], %r1437;
	add.s32 	%r1438, %r1437, %r1434;
	st.global.u32 	[%rd510+384], %r1438;
	add.s32 	%r2280, %r2280, 128;
$L__BB0_620:
	and.b32  	%r1439, %r555, 3;
	setp.eq.s32 	%p277, %r1439, 0;
	@%p277 bra 	$L__BB0_625;
	setp.eq.s32 	%p278, %r1439, 1;
	@%p278 bra 	$L__BB0_623;
	mul.lo.s32 	%r1440, %r2280, %r552;
	mul.wide.s32 	%rd511, %r2280, 4;
	add.s64 	%rd512, %rd53, %rd511;
	st.global.u32 	[%rd512], %r1440;
	shl.b32 	%r1441, %r552, 5;
	add.s32 	%r1442, %r1440, %r1441;
	st.global.u32 	[%rd512+128], %r1442;
	add.s32 	%r2280, %r2280, 64;
$L__BB0_623:
	and.b32  	%r1443, %r554, 32;
	setp.ne.s32 	%p279, %r1443, 0;
	@%p279 bra 	$L__BB0_625;
	mul.lo.s32 	%r1444, %r2280, %r552;
	mul.wide.s32 	%rd513, %r2280, 4;
	add.s64 	%rd514, %rd53, %rd513;
	st.global.u32 	[%rd514], %r1444;
$L__BB0_625:
	shl.b64 	%rd515, %rd55, 2;
	add.s64 	%rd56, %rd54, %rd515;
	mul.lo.s32 	%r567, %r553, %r552;
	setp.lt.u32 	%p280, %r567, 2048;
	@%p280 bra 	$L__BB0_639;
	setp.eq.s32 	%p281, %r553, 0;
	@%p281 bra 	$L__BB0_836;
	shr.u32 	%r568, %r552, 11;
	and.b32  	%r569, %r552, 2047;
	and.b32  	%r570, %r552, -2048;
	and.b32  	%r571, %r552, 3;
	and.b32  	%r572, %r552, 2044;
	add.s64 	%rd57, %rd56, -320000;
	mov.b32 	%r2301, 0;
$L__BB0_628:
	shl.b32 	%r1446, %r2301, 2;
	mov.u32 	%r1447, _ZZ31findCliqueGPUNew7Dis2LevelBatchPjS_S_S_PyS_S_S_S_S_E5end_H;
	add.s32 	%r1448, %r1447, %r1446;
	ld.shared.u32 	%r1449, [%r1448];
	mov.u32 	%r1450, _ZZ31findCliqueGPUNew7Dis2LevelBatchPjS_S_S_PyS_S_S_S_S_E7begin_H;
	add.s32 	%r1451, %r1450, %r1446;
	ld.shared.u32 	%r627, [%r1451];
	sub.s32 	%r628, %r1449, %r627;
	setp.ge.u32 	%p282, %r552, %r628;
	@%p282 bra 	$L__BB0_745;
	setp.ne.s32 	%p342, %r2, 32;
	shl.b32 	%r1588, %r2301, 2;
	add.s32 	%r629, %r551, %r1588;
	@%p342 bra 	$L__BB0_631;
	mov.b32 	%r1589, 0;
	st.shared.u32 	[%r629], %r1589;
$L__BB0_631:
	setp.lt.u32 	%p343, %r552, 2048;
	mul.wide.u32 	%rd590, %r627, 4;
	add.s64 	%rd58, %rd5, %rd590;
	@%p343 bra 	$L__BB0_708;
	mul.lo.s32 	%r630, %r2301, %r552;
	mov.b32 	%r2302, 0;
$L__BB0_633:
	setp.eq.s32 	%p344, %r7, 0;
	shl.b32 	%r632, %r2302, 11;
	mov.u32 	%r2303, %r3;
	@%p344 bra 	$L__BB0_637;
	setp.eq.s32 	%p345, %r7, 1;
	add.s32 	%r633, %r2, %r632;
	mul.wide.u32 	%rd591, %r633, 4;
	add.s64 	%rd592, %rd57, %rd591;
	ld.global.u32 	%r1591, [%rd592+-128];
	st.shared.u32 	[%r8+-128], %r1591;
	mov.u32 	%r2303, %r2;
	@%p345 bra 	$L__BB0_637;
	setp.eq.s32 	%p346, %r7, 2;
	mul.wide.u32 	%rd593, %r633, 4;
	add.s64 	%rd59, %rd56, %rd593;
	ld.global.u32 	%r1592, [%rd59+-320000];
	st.shared.u32 	[%r8], %r1592;
	mov.u32 	%r2303, %r6;
	@%p346 bra 	$L__BB0_637;
	ld.global.u32 	%r1593, [%rd59+-319872];
	st.shared.u32 	[%r8+128], %r1593;
	mov.u32 	%r2303, %r9;
$L__BB0_637:
	add.s32 	%r1594, %r2303, %r632;
	mul.wide.s32 	%rd594, %r1594, 4;
	add.s64 	%rd595, %rd56, %rd594;
	ld.global.u32 	%r1595, [%rd595+-320000];
	shl.b32 	%r1596, %r2303, 2;
	mov.u32 	%r1597, _ZZ31findCliqueGPUNew7Dis2LevelBatchPjS_S_S_PyS_S_S_S_S_E5Res_H;
	add.s32 	%r1598, %r1597, %r1596;
	st.shared.u32 	[%r1598], %r1595;
	ld.global.u32 	%r1599, [%rd595+-319872];
	st.shared.u32 	[%r1598+128], %r1599;
	ld.global.u32 	%r1600, [%rd595+-319744];
	st.shared.u32 	[%r1598+256], %r1600;
	add.s32 	%r1601, %r2303, 96;
	ld.global.u32 	%r1602, [%rd595+-319616];
	st.shared.u32 	[%r1598+384], %r1602;
	add.s32 	%r2303, %r2303, 128;
	setp.lt.u32 	%p347, %r1601, 2016;
	@%p347 bra 	$L__BB0_637;
	setp.gt.u32 	%p348, %r3, 2047;
	@%p348 bra 	$L__BB0_688;
	bra.uni 	$L__BB0_676;
$L__BB0_639:
	setp.eq.s32 	%p402, %r553, 0;
	@%p402 bra 	$L__BB0_645;
	mov.b32 	%r2283, 0;
$L__BB0_641:
	setp.ge.u32 	%p403, %r3, %r552;
	@%p403 bra 	$L__BB0_644;
	mul.lo.s32 	%r574, %r2283, %r552;
	mov.u32 	%r2284, %r3;
$L__BB0_643:
	mul.wide.s32 	%rd642, %r2284, 4;
	add.s64 	%rd643, %rd56, %rd642;
	ld.global.u32 	%r1697, [%rd643+-320000];
	add.s32 	%r1698, %r2284, %r574;
	shl.b32 	%r1699, %r1698, 2;
	mov.u32 	%r1700, _ZZ31findCliqueGPUNew7Dis2LevelBatchPjS_S_S_PyS_S_S_S_S_E5Res_H;
	add.s32 	%r1701, %r1700, %r1699;
	st.shared.u32 	[%r1701], %r1697;
	add.s32 	%r2284, %r2284, 32;
	setp.lt.u32 	%p404, %r2284, %r552;
	@%p404 bra 	$L__BB0_643;
$L__BB0_644:
	add.s32 	%r2283, %r2283, 1;
	setp.ne.s32 	%p405, %r2283, %r553;
	@%p405 bra 	$L__BB0_641;
$L__BB0_645:
	setp.ge.u32 	%p406, %r3, %r567;
	mov.u32 	%r2285, %r3;
	@%p406 bra 	$L__BB0_646;
	bra.uni 	$L__BB0_670;
$L__BB0_646:
	setp.ge.u32 	%p414, %r3, %r553;
	@%p414 bra 	$L__BB0_836;
	add.s32 	%r578, %r552, -1;
	and.b32  	%r579, %r552, 3;
	and.b32  	%r580, %r552, -4;
	mov.u32 	%r2290, %r3;
$L__BB0_648:
	setp.eq.s32 	%p415, %r552, 0;
	mul.lo.s32 	%r597, %r2290, %r552;
	shl.b32 	%r1723, %r2290, 2;
	add.s32 	%r598, %r551, %r1723;
	mov.b32 	%r1724, 0;
	st.shared.u32 	[%r598], %r1724;
	@%p415 bra 	$L__BB0_669;
	setp.lt.u32 	%p416, %r578, 3;
	mov.b32 	%r2293, 0;
	mov.u32 	%r2298, %r2293;
	@%p416 bra 	$L__BB0_660;
	mov.b32 	%r2293, 0;
	mov.u32 	%r2292, %r2293;
$L__BB0_651:
	add.s32 	%r1727, %r2292, %r597;
	shl.b32 	%r1728, %r1727, 2;
	mov.u32 	%r1729, _ZZ31findCliqueGPUNew7Dis2LevelBatchPjS_S_S_PyS_S_S_S_S_E5Res_H;
	add.s32 	%r601, %r1729, %r1728;
	ld.shared.u32 	%r602, [%r601];
	setp.eq.s32 	%p417, %r602, 0;
	@%p417 bra 	$L__BB0_653;
	add.s32 	%r2293, %r2293, 1;
	st.shared.u32 	[%r598], %r2293;
	add.s32 	%r1730, %r2293, %r597;
	mul.wide.u32 	%rd650, %r1730, 4;
	add.s64 	%rd651, %rd54, %rd650;
	st.global.u32 	[%rd651], %r602;
$L__BB0_653:
	ld.shared.u32 	%r605, [%r601+4];
	setp.eq.s32 	%p418, %r605, 0;
	@%p418 bra 	$L__BB0_655;
	add.s32 	%r2293, %r2293, 1;
	st.shared.u32 	[%r598], %r2293;
	add.s32 	%r1731, %r2293, %r597;
	mul.wide.u32 	%rd652, %r1731, 4;
	add.s64 	%rd653, %rd54, %rd652;
	st.global.u32 	[%rd653], %r605;
$L__BB0_655:
	ld.shared.u32 	%r608, [%r601+8];
	setp.eq.s32 	%p419, %r608, 0;
	@%p419 bra 	$L__BB0_657;
	add.s32 	%r2293, %r2293, 1;
	st.shared.u32 	[%r598], %r2293;
	add.s32 	%r1732, %r2293, %r597;
	mul.wide.u32 	%rd654, %r1732, 4;
	add.s64 	%rd655, %rd54, %rd654;
	st.global.u32 	[%rd655], %r608;
$L__BB0_657:
	ld.shared.u32 	%r611, [%r601+12];
	setp.eq.s32 	%p420, %r611, 0;
	@%p420 bra 	$L__BB0_659;
	add.s32 	%r2293, %r2293, 1;
	st.shared.u32 	[%r598], %r2293;
	add.s32 	%r1733, %r2293, %r597;
	mul.wide.u32 	%rd656, %r1733, 4;
	add.s64 	%rd657, %rd54, %rd656;
	st.global.u32 	[%rd657], %r611;
$L__BB0_659:
	add.s32 	%r2292, %r2292, 4;
	setp.ne.s32 	%p421, %r2292, %r580;
	mov.u32 	%r2298, %r580;
	@%p421 bra 	$L__BB0_651;
$L__BB0_660:
	setp.eq.s32 	%p422, %r579, 0;
	@%p422 bra 	$L__BB0_669;
	add.s32 	%r1734, %r2298, %r597;
	shl.b32 	%r1735, %r1734, 2;
	mov.u32 	%r1736, _ZZ31findCliqueGPUNew7Dis2LevelBatchPjS_S_S_PyS_S_S_S_S_E5Res_H;
	add.s32 	%r617, %r1736, %r1735;
	ld.shared.u32 	%r618, [%r617];
	setp.eq.s32 	%p423, %r618, 0;
	@%p423 bra 	$L__BB0_663;
	add.s32 	%r2293, %r2293, 1;
	st.shared.u32 	[%r598], %r2293;
	add.s32 	%r1737, %r2293, %r597;
	mul.wide.u32 	%rd658, %r1737, 4;
	add.s64 	%rd659, %rd54, %rd658;
	st.global.u32 	[%rd659], %r618;
$L__BB0_663:
	setp.eq.s32 	%p424, %r579, 1;
	@%p424 bra 	$L__BB0_669;
	ld.shared.u32 	%r621, [%r617+4];
	setp.eq.s32 	%p425, %r621, 0;
	@%p425 bra 	$L__BB0_666;
	add.s32 	%r2293, %r2293, 1;
	st.shared.u32 	[%r598], %r2293;
	add.s32 	%r1738, %r2293, %r597;
	mul.wide.u32 	%rd660, %r1738, 4;
	add.s64 	%rd661, %rd54, %rd660;
	st.global.u32 	[%rd661], %r621;
$L__BB0_666:
	setp.eq.s32 	%p426, %r579, 2;
	@%p426 bra 	$L__BB0_669;
	ld.shared.u32 	%r624, [%r617+8];
	setp.eq.s32 	%p427, %r624, 0;
	@%p427 bra 	$L__BB0_669;
	add.s32 	%r1739, %r2293, 1;
	st.shared.u32 	[%r598], %r1739;
	add.s32 	%r1740, %r1739, %r597;
	mul.wide.u32 	%rd662, %r1740, 4;
	add.s64 	%rd663, %rd54, %rd662;
	st.global.u32 	[%rd663], %r624;
$L__BB0_669:
	add.s32 	%r2290, %r2290, 32;
	setp.lt.u32 	%p428, %r2290, %r553;
	@%p428 bra 	$L__BB0_648;
	bra.uni 	$L__BB0_836;
$L__BB0_670:
	div.u32 	%r1703, %r2285, %r552;
	shl.b32 	%r1704, %r1703, 2;
	mov.u32 	%r1705, _ZZ31findCliqueGPUNew7Dis2LevelBatchPjS_S_S_PyS_S_S_S_S_E5end_H;
	add.s32 	%r1706, %r1705, %r1704;
	ld.shared.u32 	%r1707, [%r1706];
	mov.u32 	%r1708, _ZZ31findCliqueGPUNew7Dis2LevelBatchPjS_S_S_PyS_S_S_S_S_E7begin_H;
	add.s32 	%r1709, %r1708, %r1704;
	ld.shared.u32 	%r582, [%r1709];
	sub.s32 	%r583, %r1707, %r582;
	shl.b32 	%r1710, %r2285, 2;
	mov.u32 	%r1711, _ZZ31findCliqueGPUNew7Dis2LevelBatchPjS_S_S_PyS_S_S_S_S_E5Res_H;
	add.s32 	%r584, %r1711, %r1710;
	ld.shared.u32 	%r585, [%r584];
	setp.lt.s32 	%p407, %r583, 2;
	mov.b32 	%r2288, 0;
	@%p407 bra 	$L__BB0_673;
	mov.b32 	%r2288, 0;
	mov.u32 	%r2286, %r583;
$L__BB0_672:
	shr.u32 	%r1713, %r2286, 1;
	add.s32 	%r1714, %r1713, %r2288;
	add.s32 	%r1715, %r1714, %r582;
	mul.wide.u32 	%rd644, %r1715, 4;
	add.s64 	%rd645, %rd5, %rd644;
	ld.global.u32 	%r1716, [%rd645];
	setp.lt.u32 	%p408, %r1716, %r585;
	selp.b32 	%r1717, %r1713, 0, %p408;
	add.s32 	%r2288, %r1717, %r2288;
	sub.s32 	%r2286, %r2286, %r1713;
	setp.gt.s32 	%p409, %r2286, 1;
	@%p409 bra 	$L__BB0_672;
$L__BB0_673:
	add.s32 	%r591, %r582, %r2288;
	mul.wide.u32 	%rd646, %r591, 4;
	add.s64 	%rd647, %rd5, %rd646;
	ld.global.u32 	%r1719, [%rd647];
	setp.lt.u32 	%p410, %r1719, %r585;
	selp.u32 	%r592, 1, 0, %p410;
	add.s32 	%r1720, %r2288, %r592;
	setp.ge.s32 	%p411, %r1720, %r583;
	mov.b32 	%r2289, 0;
	@%p411 bra 	$L__BB0_675;
	add.s32 	%r1721, %r591, %r592;
	mul.wide.u32 	%rd648, %r1721, 4;
	add.s64 	%rd649, %rd5, %rd648;
	ld.global.u32 	%r1722, [%rd649];
	setp.eq.s32 	%p412, %r1722, %r585;
	selp.b32 	%r2289, %r585, 0, %p412;
$L__BB0_675:
	st.shared.u32 	[%r584], %r2289;
	add.s32 	%r2285, %r2285, %r5;
	setp.lt.u32 	%p413, %r2285, %r567;
	@%p413 bra 	$L__BB0_670;
	bra.uni 	$L__BB0_646;
$L__BB0_676:
	setp.lt.s32 	%p349, %r628, 2;
	mov.u32 	%r2305, %r3;
	@%p349 bra 	$L__BB0_677;
	bra.uni 	$L__BB0_682;
$L__BB0_677:
	ld.global.u32 	%r637, [%rd58];
	mov.u32 	%r2308, %r3;
$L__BB0_678:
	shl.b32 	%r1603, %r2308, 2;
	mov.u32 	%r1604, _ZZ31findCliqueGPUNew7Dis2LevelBatchPjS_S_S_PyS_S_S_S_S_E5Res_H;
	add.s32 	%r648, %r1604, %r1603;
	ld.shared.u32 	%r649, [%r648];
	setp.lt.u32 	%p350, %r637, %r649;
	selp.u32 	%r1605, 1, 0, %p350;
	setp.le.s32 	%p351, %r628, %r1605;
	@%p351 bra 	$L__BB0_680;
	setp.lt.u32 	%p352, %r637, %r649;
	selp.u32 	%r1606, 1, 0, %p352;
	mul.wide.u32 	%rd596, %r1606, 4;
	add.s64 	%rd597, %rd58, %rd596;
	ld.global.u32 	%r1607, [%rd597];
	setp.eq.s32 	%p353, %r1607, %r649;
	@%p353 bra 	$L__BB0_681;
$L__BB0_680:
	mov.b32 	%r1608, 0;
	st.shared.u32 	[%r648], %r1608;
$L__BB0_681:
	add.s32 	%r2308, %r2308, %r5;
	setp.lt.u32 	%p354, %r2308, 2048;
	@%p354 bra 	$L__BB0_678;
	bra.uni 	$L__BB0_688;
$L__BB0_682:
	shl.b32 	%r1610, %r2305, 2;
	mov.u32 	%r1611, _ZZ31findCliqueGPUNew7Dis2LevelBatchPjS_S_S_PyS_S_S_S_S_E5Res_H;
	add.s32 	%r639, %r1611, %r1610;
	ld.shared.u32 	%r640, [%r639];
	mov.b32 	%r2307, 0;
	mov.u32 	%r2306, %r628;
$L__BB0_683:
	shr.u32 	%r1612, %r2306, 1;
	add.s32 	%r1613, %r1612, %r2307;
	mul.wide.u32 	%rd598, %r1613, 4;
	add.s64 	%rd599, %rd58, %rd598;
	ld.global.u32 	%r1614, [%rd599];
	setp.lt.u32 	%p355, %r1614, %r640;
	selp.b32 	%r1615, %r1612, 0, %p355;
	add.s32 	%r2307, %r1615, %r2307;
	sub.s32 	%r2306, %r2306, %r1612;
	setp.gt.s32 	%p356, %r2306, 1;
	@%p356 bra 	$L__BB0_683;
	mul.wide.u32 	%rd600, %r2307, 4;
	add.s64 	%rd60, %rd58, %rd600;
	ld.global.u32 	%r1616, [%rd60];
	setp.lt.u32 	%p357, %r1616, %r640;
	selp.u32 	%r645, 1, 0, %p357;
	add.s32 	%r1617, %r2307, %r645;
	setp.ge.s32 	%p358, %r1617, %r628;
	@%p358 bra 	$L__BB0_686;
	mul.wide.u32 	%rd601, %r645, 4;
	add.s64 	%rd602, %rd60, %rd601;
	ld.global.u32 	%r1618, [%rd602];
	setp.eq.s32 	%p359, %r1618, %r640;
	@%p359 bra 	$L__BB0_687;
$L__BB0_686:
	mov.b32 	%r1619, 0;
	st.shared.u32 	[%r639], %r1619;
$L__BB0_687:
	add.s32 	%r2305, %r2305, %r5;
	setp.lt.u32 	%p360, %r2305, 2048;
	@%p360 bra 	$L__BB0_682;
$L__BB0_688:
	@%p342 bra 	$L__BB0_707;
	mov.b32 	%r2309, 0;
$L__BB0_690:
	shl.b32 	%r1621, %r2309, 2;
	mov.u32 	%r1622, _ZZ31findCliqueGPUNew7Dis2LevelBatchPjS_S_S_PyS_S_S_S_S_E5Res_H;
	add.s32 	%r652, %r1622, %r1621;
	ld.shared.u32 	%r653, [%r652];
	setp.eq.s32 	%p362, %r653, 0;
	@%p362 bra 	$L__BB0_692;
	ld.shared.u32 	%r1623, [%r629];
	add.s32 	%r1624, %r1623, 1;
	st.shared.u32 	[%r629], %r1624;
	add.s32 	%r1625, %r1624, %r630;
	mul.wide.u32 	%rd603, %r1625, 4;
	add.s64 	%rd604, %rd54, %rd603;
	st.global.u32 	[%rd604], %r653;
$L__BB0_692:
	ld.shared.u32 	%r654, [%r652+4];
	setp.eq.s32 	%p363, %r654, 0;
	@%p363 bra 	$L__BB0_694;
	ld.shared.u32 	%r1626, [%r629];
	add.s32 	%r1627, %r1626, 1;
	st.shared.u32 	[%r629], %r1627;
	add.s32 	%r1628, %r1627, %r630;
	mul.wide.u32 	%rd605, %r1628, 4;
	add.s64 	%rd606, %rd54, %rd605;
	st.global.u32 	[%rd606], %r654;
$L__BB0_694:
	ld.shared.u32 	%r655, [%r652+8];
	setp.eq.s32 	%p364, %r655, 0;
	@%p364 bra 	$L__BB0_696;
	ld.shared.u32 	%r1629, [%r629];
	add.s32 	%r1630, %r1629, 1;
	st.shared.u32 	[%r629], %r1630;
	add.s32 	%r1631, %r1630, %r630;
	mul.wide.u32 	%rd607, %r1631, 4;
	add.s64 	%rd608, %rd54, %rd607;
	st.global.u32 	[%rd608], %r655;
$L__BB0_696:
	ld.shared.u32 	%r656, [%r652+12];
	setp.eq.s32 	%p365, %r656, 0;
	@%p365 bra 	$L__BB0_698;
	ld.shared.u32 	%r1632, [%r629];
	add.s32 	%r1633, %r1632, 1;
	st.shared.u32 	[%r629], %r1633;
	add.s32 	%r1634, %r1633, %r630;
	mul.wide.u32 	%rd609, %r1634, 4;
	add.s64 	%rd610, %rd54, %rd609;
	st.global.u32 	[%rd610], %r656;
$L__BB0_698:
	ld.shared.u32 	%r657, [%r652+16];
	setp.eq.s32 	%p366, %r657, 0;
	@%p366 bra 	$L__BB0_700;
	ld.shared.u32 	%r1635, [%r629];
	add.s32 	%r1636, %r1635, 1;
	st.shared.u32 	[%r629], %r1636;
	add.s32 	%r1637, %r1636, %r630;
	mul.wide.u32 	%rd611, %r1637, 4;
	add.s64 	%rd612, %rd54, %rd611;
	st.global.u32 	[%rd612], %r657;
$L__BB0_700:
	ld.shared.u32 	%r658, [%r652+20];
	setp.eq.s32 	%p367, %r658, 0;
	@%p367 bra 	$L__BB0_702;
	ld.shared.u32 	%r1638, [%r629];
	add.s32 	%r1639, %r1638, 1;
	st.shared.u32 	[%r629], %r1639;
	add.s32 	%r1640, %r1639, %r630;
	mul.wide.u32 	%rd613, %r1640, 4;
	add.s64 	%rd614, %rd54, %rd613;
	st.global.u32 	[%rd614], %r658;
$L__BB0_702:
	ld.shared.u32 	%r659, [%r652+24];
	setp.eq.s32 	%p368, %r659, 0;
	@%p368 bra 	$L__BB0_704;
	ld.shared.u32 	%r1641, [%r629];
	add.s32 	%r1642, %r1641, 1;
	st.shared.u32 	[%r629], %r1642;
	add.s32 	%r1643, %r1642, %r630;
	mul.wide.u32 	%rd615, %r1643, 4;
	add.s64 	%rd616, %rd54, %rd615;
	st.global.u32 	[%rd616], %r659;
$L__BB0_704:
	ld.shared.u32 	%r660, [%r652+28];
	setp.eq.s32 	%p369, %r660, 0;
	@%p369 bra 	$L__BB0_706;
	ld.shared.u32 	%r1644, [%r629];
	add.s32 	%r1645, %r1644, 1;
	st.shared.u32 	[%r629], %r1645;
	add.s32 	%r1646, %r1645, %r630;
	mul.wide.u32 	%rd617, %r1646, 4;
	add.s64 	%rd618, %rd54, %rd617;
	st.global.u32 	[%rd618], %r660;
$L__BB0_706:
	add.s32 	%r2309, %r2309, 8;
	setp.ne.s32 	%p370, %r2309, 2048;
	@%p370 bra 	$L__BB0_690;
$L__BB0_707:
	add.s32 	%r2302, %r2302, 1;
	setp.eq.s32 	%p371, %r2302, %r568;
	@%p371 bra 	$L__BB0_708;
	bra.uni 	$L__BB0_633;
$L__BB0_708:
	setp.ge.u32 	%p372, %r3, %r569;
	mov.u32 	%r2310, %r3;
	@%p372 bra 	$L__BB0_710;
$L__BB0_709:
	add.s32 	%r1647, %r2310, %r570;
	mul.wide.u32 	%rd619, %r1647, 4;
	add.s64 	%rd620, %rd56, %rd619;
	ld.global.u32 	%r1648, [%rd620+-320000];
	shl.b32 	%r1649, %r2310, 2;
	mov.u32 	%r1650, _ZZ31findCliqueGPUNew7Dis2LevelBatchPjS_S_S_PyS_S_S_S_S_E5Res_H;
	add.s32 	%r1651, %r1650, %r1649;
	st.shared.u32 	[%r1651], %r1648;
	add.s32 	%r2310, %r2310, 32;
	setp.lt.u32 	%p373, %r2310, %r569;
	@%p373 bra 	$L__BB0_709;
$L__BB0_710:
	@%p372 bra 	$L__BB0_723;
	setp.lt.s32 	%p375, %r628, 2;
	mov.u32 	%r2311, %r3;
	@%p375 bra 	$L__BB0_712;
	bra.uni 	$L__BB0_717;
$L__BB0_712:
	ld.global.u32 	%r665, [%rd58];
	mov.u32 	%r2314, %r3;
$L__BB0_713:
	shl.b32 	%r1652, %r2314, 2;
	mov.u32 	%r1653, _ZZ31findCliqueGPUNew7Dis2LevelBatchPjS_S_S_PyS_S_S_S_S_E5Res_H;
	add.s32 	%r676, %r1653, %r1652;
	ld.shared.u32 	%r677, [%r676];
	setp.lt.u32 	%p376, %r665, %r677;
	selp.u32 	%r1654, 1, 0, %p376;
	setp.le.s32 	%p377, %r628, %r1654;
	@%p377 bra 	$L__BB0_715;
	setp.lt.u32 	%p378, %r665, %r677;
	selp.u32 	%r1655, 1, 0, %p378;
	mul.wide.u32 	%rd621, %r1655, 4;
	add.s64 	%rd622, %rd58, %rd621;
	ld.global.u32 	%r1656, [%rd622];
	setp.eq.s32 	%p379, %r1656, %r677;
	@%p379 bra 	$L__BB0_716;
$L__BB0_715:
	mov.b32 	%r1657, 0;
	st.shared.u32 	[%r676], %r1657;
$L__BB0_716:
	add.s32 	%r2314, %r2314, %r5;
	setp.lt.u32 	%p380, %r2314, %r569;
	@%p380 bra 	$L__BB0_713;
	bra.uni 	$L__BB0_723;
$L__BB0_717:
	shl.b32 	%r1659, %r2311, 2;
	mov.u32 	%r1660, _ZZ31findCliqueGPUNew7Dis2LevelBatchPjS_S_S_PyS_S_S_S_S_E5Res_H;
	add.s32 	%r667, %r1660, %r1659;
	ld.shared.u32 	%r668, [%r667];
	mov.b32 	%r2313, 0;
	mov.u32 	%r2312, %r628;
$L__BB0_718:
	shr.u32 	%r1661, %r2312, 1;
	add.s32 	%r1662, %r1661, %r2313;
	mul.wide.u32 	%rd623, %r1662, 4;
	add.s64 	%rd624, %rd58, %rd623;
	ld.global.u32 	%r1663, [%rd624];
	setp.lt.u32 	%p381, %r1663, %r668;
	selp.b32 	%r1664, %r1661, 0, %p381;
	add.s32 	%r2313, %r1664, %r2313;
	sub.s32 	%r2312, %r2312, %r1661;
	setp.gt.s32 	%p382, %r2312, 1;
	@%p382 bra 	$L__BB0_718;
	mul.wide.u32 	%rd625, %r2313, 4;
	add.s64 	%rd61, %rd58, %rd625;
	ld.global.u32 	%r1665, [%rd61];
	setp.lt.u32 	%p383, %r1665, %r668;
	selp.u32 	%r673, 1, 0, %p383;
	add.s32 	%r1666, %r2313, %r673;
	setp.ge.s32 	%p384, %r1666, %r628;
	@%p384 bra 	$L__BB0_721;
	mul.wide.u32 	%rd626, %r673, 4;
	add.s64 	%rd627, %rd61, %rd626;
	ld.global.u32 	%r1667, [%rd627];
	setp.eq.s32 	%p385, %r1667, %r668;
	@%p385 bra 	$L__BB0_722;
$L__BB0_721:
	mov.b32 	%r1668, 0;
	st.shared.u32 	[%r667], %r1668;
$L__BB0_722:
	add.s32 	%r2311, %r2311, %r5;
	setp.lt.u32 	%p386, %r2311, %r569;
	@%p386 bra 	$L__BB0_717;
$L__BB0_723:
	@%p342 bra 	$L__BB0_835;
	setp.eq.s32 	%p388, %r569, 0;
	mul.lo.s32 	%r679, %r2301, %r552;
	@%p388 bra 	$L__BB0_835;
	setp.lt.u32 	%p389, %r569, 4;
	mov.b32 	%r2330, 0;
	@%p389 bra 	$L__BB0_736;
	mov.b32 	%r2315, 0;
$L__BB0_727:
	shl.b32 	%r1671, %r2315, 2;
	mov.u32 	%r1672, _ZZ31findCliqueGPUNew7Dis2LevelBatchPjS_S_S_PyS_S_S_S_S_E5Res_H;
	add.s32 	%r681, %r1672, %r1671;
	ld.shared.u32 	%r682, [%r681];
	setp.eq.s32 	%p390, %r682, 0;
	@%p390 bra 	$L__BB0_729;
	ld.shared.u32 	%r1673, [%r629];
	add.s32 	%r1674, %r1673, 1;
	st.shared.u32 	[%r629], %r1674;
	add.s32 	%r1675, %r1674, %r679;
	mul.wide.u32 	%rd628, %r1675, 4;
	add.s64 	%rd629, %rd54, %rd628;
	st.global.u32 	[%rd629], %r682;
$L__BB0_729:
	ld.shared.u32 	%r683, [%r681+4];
	setp.eq.s32 	%p391, %r683, 0;
	@%p391 bra 	$L__BB0_731;
	ld.shared.u32 	%r1676, [%r629];
	add.s32 	%r1677, %r1676, 1;
	st.shared.u32 	[%r629], %r1677;
	add.s32 	%r1678, %r1677, %r679;
	mul.wide.u32 	%rd630, %r1678, 4;
	add.s64 	%rd631, %rd54, %rd630;
	st.global.u32 	[%rd631], %r683;
$L__BB0_731:
	ld.shared.u32 	%r684, [%r681+8];
	setp.eq.s32 	%p392, %r684, 0;
	@%p392 bra 	$L__BB0_733;
	ld.shared.u32 	%r1679, [%r629];
	add.s32 	%r1680, %r1679, 1;
	st.shared.u32 	[%r629], %r1680;
	add.s32 	%r1681, %r1680, %r679;
	mul.wide.u32 	%rd632, %r1681, 4;
	add.s64 	%rd633, %rd54, %rd632;
	st.global.u32 	[%rd633], %r684;
$L__BB0_733:
	ld.shared.u32 	%r685, [%r681+12];
	setp.eq.s32 	%p393, %r685, 0;
	@%p393 bra 	$L__BB0_735;
	ld.shared.u32 	%r1682, [%r629];
	add.s32 	%r1683, %r1682, 1;
	st.shared.u32 	[%r629], %r1683;
	add.s32 	%r1684, %r1683, %r679;
	mul.wide.u32 	%rd634, %r1684, 4;
	add.s64 	%rd635, %rd54, %rd634;
	st.global.u32 	[%rd635], %r685;
$L__BB0_735:
	add.s32 	%r2315, %r2315, 4;
	setp.eq.s32 	%p394, %r2315, %r572;
	mov.u32 	%r2330, %r572;
	@%p394 bra 	$L__BB0_736;
	bra.uni 	$L__BB0_727;
$L__BB0_736:
	setp.eq.s32 	%p395, %r571, 0;
	@%p395 bra 	$L__BB0_835;
	shl.b32 	%r1685, %r2330, 2;
	mov.u32 	%r1686, _ZZ31findCliqueGPUNew7Dis2LevelBatchPjS_S_S_PyS_S_S_S_S_E5Res_H;
	add.s32 	%r747, %r1686, %r1685;
	ld.shared.u32 	%r748, [%r747];
	setp.eq.s32 	%p396, %r748, 0;
	@%p396 bra 	$L__BB0_739;
	ld.shared.u32 	%r1687, [%r629];
	add.s32 	%r1688, %r1687, 1;
	st.shared.u32 	[%r629], %r1688;
	add.s32 	%r1689, %r1688, %r679;
	mul.wide.u32 	%rd636, %r1689, 4;
	add.s64 	%rd637, %rd54, %rd636;
	st.global.u32 	[%rd637], %r748;
$L__BB0_739:
	setp.eq.s32 	%p397, %r571, 1;
	@%p397 bra 	$L__BB0_835;
	ld.shared.u32 	%r749, [%r747+4];
	setp.eq.s32 	%p398, %r749, 0;
	@%p398 bra 	$L__BB0_742;
	ld.shared.u32 	%r1690, [%r629];
	add.s32 	%r1691, %r1690, 1;
	st.shared.u32 	[%r629], %r1691;
	add.s32 	%r1692, %r1691, %r679;
	mul.wide.u32 	%rd638, %r1692, 4;
	add.s64 	%rd639, %rd54, %rd638;
	st.global.u32 	[%rd639], %r749;
$L__BB0_742:
	setp.eq.s32 	%p399, %r571, 2;
	@%p399 bra 	$L__BB0_835;
	ld.shared.u32 	%r750, [%r747+8];
	setp.eq.s32 	%p400, %r750, 0;
	@%p400 bra 	$L__BB0_835;
	ld.shared.u32 	%r1693, [%r629];
	add.s32 	%r1694, %r1693, 1;
	st.shared.u32 	[%r629], %r1694;
	add.s32 	%r1695, %r1694, %r679;
	mul.wide.u32 	%rd640, %r1695, 4;
	add.s64 	%rd641, %rd54, %rd640;
	st.global.u32 	[%rd641], %r750;
	bra.uni 	$L__BB0_835;
$L__BB0_745:
	setp.ne.s32 	%p283, %r2, 32;
	and.b32  	%r687, %r628, 2047;
	shl.b32 	%r1452, %r2301, 2;
	add.s32 	%r688, %r551, %r1452;
	@%p283 bra 	$L__BB0_747;
	mov.b32 	%r1453, 0;
	st.shared.u32 	[%r688], %r1453;
$L__BB0_747:
	setp.lt.u32 	%p284, %r628, 2048;
	@%p284 bra 	$L__BB0_782;
	mul.lo.s32 	%r689, %r2301, %r552;
	shr.u32 	%r1455, %r628, 11;
	max.u32 	%r690, %r1455, 1;
	mov.b32 	%r2316, 0;
$L__BB0_749:
	setp.eq.s32 	%p285, %r7, 0;
	shl.b32 	%r1456, %r2316, 11;
	add.s32 	%r693, %r1456, %r627;
	mov.u32 	%r2317, %r3;
	@%p285 bra 	$L__BB0_753;
	setp.eq.s32 	%p286, %r7, 1;
	add.s32 	%r694, %r3, %r693;
	mul.wide.u32 	%rd516, %r694, 4;
	add.s64 	%rd517, %rd5, %rd516;
	ld.global.u32 	%r1457, [%rd517];
	st.shared.u32 	[%r8+-128], %r1457;
	mov.u32 	%r2317, %r2;
	@%p286 bra 	$L__BB0_753;
	setp.eq.s32 	%p287, %r7, 2;
	add.s32 	%r1458, %r2, %r693;
	mul.wide.u32 	%rd518, %r1458, 4;
	add.s64 	%rd519, %rd5, %rd518;
	ld.global.u32 	%r1459, [%rd519];
	st.shared.u32 	[%r8], %r1459;
	mov.u32 	%r2317, %r6;
	@%p287 bra 	$L__BB0_753;
	add.s32 	%r1460, %r694, 64;
	mul.wide.u32 	%rd520, %r1460, 4;
	add.s64 	%rd521, %rd5, %rd520;
	ld.global.u32 	%r1461, [%rd521];
	st.shared.u32 	[%r8+128], %r1461;
	mov.u32 	%r2317, %r9;
$L__BB0_753:
	add.s32 	%r1462, %r2317, %r693;
	mul.wide.u32 	%rd522, %r1462, 4;
	add.s64 	%rd523, %rd5, %rd522;
	ld.global.u32 	%r1463, [%rd523];
	shl.b32 	%r1464, %r2317, 2;
	mov.u32 	%r1465, _ZZ31findCliqueGPUNew7Dis2LevelBatchPjS_S_S_PyS_S_S_S_S_E5Res_H;
	add.s32 	%r1466, %r1465, %r1464;
	st.shared.u32 	[%r1466], %r1463;
	add.s32 	%r1467, %r1462, 32;
	mul.wide.u32 	%rd524, %r1467, 4;
	add.s64 	%rd525, %rd5, %rd524;
	ld.global.u32 	%r1468, [%rd525];
	st.shared.u32 	[%r1466+128], %r1468;
	add.s32 	%r1469, %r1462, 64;
	mul.wide.u32 	%rd526, %r1469, 4;
	add.s64 	%rd527, %rd5, %rd526;
	ld.global.u32 	%r1470, [%rd527];
	st.shared.u32 	[%r1466+256], %r1470;
	add.s32 	%r1471, %r2317, 96;
	add.s32 	%r1472, %r1462, 96;
	mul.wide.u32 	%rd528, %r1472, 4;
	add.s64 	%rd529, %rd5, %rd528;
	ld.global.u32 	%r1473, [%rd529];
	st.shared.u32 	[%r1466+384], %r1473;
	add.s32 	%r2317, %r2317, 128;
	setp.lt.u32 	%p288, %r1471, 2016;
	@%p288 bra 	$L__BB0_753;
	setp.gt.u32 	%p289, %r3, 2047;
	mov.u32 	%r2319, %r3;
	@%p289 bra 	$L__BB0_762;
$L__BB0_755:
	setp.lt.s32 	%p290, %r552, 2;
	shl.b32 	%r1475, %r2319, 2;
	mov.u32 	%r1476, _ZZ31findCliqueGPUNew7Dis2LevelBatchPjS_S_S_PyS_S_S_S_S_E5Res_H;
	add.s32 	%r699, %r1476, %r1475;
	ld.shared.u32 	%r700, [%r699];
	mov.b32 	%r2322, 0;
	@%p290 bra 	$L__BB0_758;
	mov.b32 	%r2322, 0;
	mov.u32 	%r2320, %r552;
$L__BB0_757:
	shr.u32 	%r1478, %r2320, 1;
	add.s32 	%r1479, %r1478, %r2322;
	mul.wide.u32 	%rd530, %r1479, 4;
	add.s64 	%rd531, %rd56, %rd530;
	ld.global.u32 	%r1480, [%rd531+-320000];
	setp.lt.u32 	%p291, %r1480, %r700;
	selp.b32 	%r1481, %r1478, 0, %p291;
	add.s32 	%r2322, %r1481, %r2322;
	sub.s32 	%r2320, %r2320, %r1478;
	setp.gt.s32 	%p292, %r2320, 1;
	@%p292 bra 	$L__BB0_757;
$L__BB0_758:
	mul.wide.u32 	%rd532, %r2322, 4;
	add.s64 	%rd533, %rd56, %rd532;
	ld.global.u32 	%r1482, [%rd533+-320000];
	setp.lt.u32 	%p293, %r1482, %r700;
	selp.u32 	%r1483, 1, 0, %p293;
	add.s32 	%r706, %r2322, %r1483;
	setp.ge.s32 	%p294, %r706, %r552;
	@%p294 bra 	$L__BB0_760;
	mul.wide.u32 	%rd534, %r706, 4;
	add.s64 	%rd535, %rd56, %rd534;
	ld.global.u32 	%r1484, [%rd535+-320000];
	setp.eq.s32 	%p295, %r1484, %r700;
	@%p295 bra 	$L__BB0_761;
$L__BB0_760:
	mov.b32 	%r1485, 0;
	st.shared.u32 	[%r699], %r1485;
$L__BB0_761:
	add.s32 	%r2319, %r2319, %r5;
	setp.lt.u32 	%p296, %r2319, 2048;
	@%p296 bra 	$L__BB0_755;
$L__BB0_762:
	@%p283 bra 	$L__BB0_781;
	mov.b32 	%r2323, 0;
$L__BB0_764:
	shl.b32 	%r1487, %r2323, 2;
	mov.u32 	%r1488, _ZZ31findCliqueGPUNew7Dis2LevelBatchPjS_S_S_PyS_S_S_S_S_E5Res_H;
	add.s32 	%r709, %r1488, %r1487;
	ld.shared.u32 	%r710, [%r709];
	setp.eq.s32 	%p298, %r710, 0;
	@%p298 bra 	$L__BB0_766;
	ld.shared.u32 	%r1489, [%r688];
	add.s32 	%r1490, %r1489, 1;
	st.shared.u32 	[%r688], %r1490;
	add.s32 	%r1491, %r1490, %r689;
	mul.wide.u32 	%rd536, %r1491, 4;
	add.s64 	%rd537, %rd54, %rd536;
	st.global.u32 	[%rd537], %r710;
$L__BB0_766:
	ld.shared.u32 	%r711, [%r709+4];
	setp.eq.s32 	%p299, %r711, 0;
	@%p299 bra 	$L__BB0_768;
	ld.shared.u32 	%r1492, [%r688];
	add.s32 	%r1493, %r1492, 1;
	st.shared.u32 	[%r688], %r1493;
	add.s32 	%r1494, %r1493, %r689;
	mul.wide.u32 	%rd538, %r1494, 4;
	add.s64 	%rd539, %rd54, %rd538;
	st.global.u32 	[%rd539], %r711;
$L__BB0_768:
	ld.shared.u32 	%r712, [%r709+8];
	setp.eq.s32 	%p300, %r712, 0;
	@%p300 bra 	$L__BB0_770;
	ld.shared.u32 	%r1495, [%r688];
	add.s32 	%r1496, %r1495, 1;
	st.shared.u32 	[%r688], %r1496;
	add.s32 	%r1497, %r1496, %r689;
	mul.wide.u32 	%rd540, %r1497, 4;
	add.s64 	%rd541, %rd54, %rd540;
	st.global.u32 	[%rd541], %r712;
$L__BB0_770:
	ld.shared.u32 	%r713, [%r709+12];
	setp.eq.s32 	%p301, %r713, 0;
	@%p301 bra 	$L__BB0_772;
	ld.shared.u32 	%r1498, [%r688];
	add.s32 	%r1499, %r1498, 1;
	st.shared.u32 	[%r688], %r1499;
	add.s32 	%r1500, %r1499, %r689;
	mul.wide.u32 	%rd542, %r1500, 4;
	add.s64 	%rd543, %rd54, %rd542;
	st.global.u32 	[%rd543], %r713;
$L__BB0_772:
	ld.shared.u32 	%r714, [%r709+16];
	setp.eq.s32 	%p302, %r714, 0;
	@%p302 bra 	$L__BB0_774;
	ld.shared.u32 	%r1501, [%r688];
	add.s32 	%r1502, %r1501, 1;
	st.shared.u32 	[%r688], %r1502;
	add.s32 	%r1503, %r1502, %r689;
	mul.wide.u32 	%rd544, %r1503, 4;
	add.s64 	%rd545, %rd54, %rd544;
	st.global.u32 	[%rd545], %r714;
$L__BB0_774:
	ld.shared.u32 	%r715, [%r709+20];
	setp.eq.s32 	%p303, %r715, 0;
	@%p303 bra 	$L__BB0_776;
	ld.shared.u32 	%r1504, [%r688];
	add.s32 	%r1505, %r1504, 1;
	st.shared.u32 	[%r688], %r1505;
	add.s32 	%r1506, %r1505, %r689;
	mul.wide.u32 	%rd546, %r1506, 4;
	add.s64 	%rd547, %rd54, %rd546;
	st.global.u32 	[%rd547], %r715;
$L__BB0_776:
	ld.shared.u32 	%r716, [%r709+24];
	setp.eq.s32 	%p304, %r716, 0;
	@%p304 bra 	$L__BB0_778;
	ld.shared.u32 	%r1507, [%r688];
	add.s32 	%r1508, %r1507, 1;
	st.shared.u32 	[%r688], %r1508;
	add.s32 	%r1509, %r1508, %r689;
	mul.wide.u32 	%rd548, %r1509, 4;
	add.s64 	%rd549, %rd54, %rd548;
	st.global.u32 	[%rd549], %r716;
$L__BB0_778:
	ld.shared.u32 	%r717, [%r709+28];
	setp.eq.s32 	%p305, %r717, 0;
	@%p305 bra 	$L__BB0_780;
	ld.shared.u32 	%r1510, [%r688];
	add.s32 	%r1511, %r1510, 1;
	st.shared.u32 	[%r688], %r1511;
	add.s32 	%r1512, %r1511, %r689;
	mul.wide.u32 	%rd550, %r1512, 4;
	add.s64 	%rd551, %rd54, %rd550;
	st.global.u32 	[%rd551], %r717;
$L__BB0_780:
	add.s32 	%r2323, %r2323, 8;
	setp.ne.s32 	%p306, %r2323, 2048;
	@%p306 bra 	$L__BB0_764;
$L__BB0_781:
	add.s32 	%r2316, %r2316, 1;
	setp.eq.s32 	%p307, %r2316, %r690;
	@%p307 bra 	$L__BB0_782;
	bra.uni 	$L__BB0_749;
$L__BB0_782:
	setp.ge.u32 	%p308, %r3, %r687;
	@%p308 bra 	$L__BB0_793;
	and.b32  	%r1513, %r628, -2048;
	add.s32 	%r691, %r1513, %r627;
	mov.u32 	%r2324, %r3;
$L__BB0_784:
	add.s32 	%r1514, %r2324, %r691;
	mul.wide.u32 	%rd552, %r1514, 4;
	add.s64 	%rd553, %rd5, %rd552;
	ld.global.u32 	%r1515, [%rd553];
	shl.b32 	%r1516, %r2324, 2;
	mov.u32 	%r1517, _ZZ31findCliqueGPUNew7Dis2LevelBatchPjS_S_S_PyS_S_S_S_S_E5Res_H;
	add.s32 	%r1518, %r1517, %r1516;
	st.shared.u32 	[%r1518], %r1515;
	add.s32 	%r2324, %r2324, 32;
	setp.lt.u32 	%p309, %r2324, %r687;
	@%p309 bra 	$L__BB0_784;
	mov.u32 	%r2325, %r3;
$L__BB0_786:
	setp.lt.s32 	%p310, %r552, 2;
	shl.b32 	%r1520, %r2325, 2;
	mov.u32 	%r1521, _ZZ31findCliqueGPUNew7Dis2LevelBatchPjS_S_S_PyS_S_S_S_S_E5Res_H;
	add.s32 	%r723, %r1521, %r1520;
	ld.shared.u32 	%r724, [%r723];
	mov.b32 	%r2328, 0;
	@%p310 bra 	$L__BB0_789;
	mov.b32 	%r2328, 0;
	mov.u32 	%r2326, %r552;
$L__BB0_788:
	shr.u32 	%r1523, %r2326, 1;
	add.s32 	%r1524, %r1523, %r2328;
	mul.wide.u32 	%rd554, %r1524, 4;
	add.s64 	%rd555, %rd56, %rd554;
	ld.global.u32 	%r1525, [%rd555+-320000];
	setp.lt.u32 	%p311, %r1525, %r724;
	selp.b32 	%r1526, %r1523, 0, %p311;
	add.s32 	%r2328, %r1526, %r2328;
	sub.s32 	%r2326, %r2326, %r1523;
	setp.gt.s32 	%p312, %r2326, 1;
	@%p312 bra 	$L__BB0_788;
$L__BB0_789:
	mul.wide.u32 	%rd556, %r2328, 4;
	add.s64 	%rd557, %rd56, %rd556;
	ld.global.u32 	%r1527, [%rd557+-320000];
	setp.lt.u32 	%p313, %r1527, %r724;
	selp.u32 	%r1528, 1, 0, %p313;
	add.s32 	%r730, %r2328, %r1528;
	setp.ge.s32 	%p314, %r730, %r552;
	@%p314 bra 	$L__BB0_791;
	mul.wide.u32 	%rd558, %r730, 4;
	add.s64 	%rd559, %rd56, %rd558;
	ld.global.u32 	%r1529, [%rd559+-320000];
	setp.eq.s32 	%p315, %r1529, %r724;
	@%p315 bra 	$L__BB0_792;
$L__BB0_791:
	mov.b32 	%r1530, 0;
	st.shared.u32 	[%r723], %r1530;
$L__BB0_792:
	add.s32 	%r2325, %r2325, %r5;
	setp.lt.u32 	%p316, %r2325, %r687;
	@%p316 bra 	$L__BB0_786;
$L__BB0_793:
	@%p283 bra 	$L__BB0_835;
	mul.lo.s32 	%r732, %r2301, %r552;
	setp.eq.s32 	%p318, %r687, 0;
	@%p318 bra 	$L__BB0_835;
	and.b32  	%r733, %r628, 7;
	setp.lt.u32 	%p319, %r687, 8;
	mov.b32 	%r2332, 0;
	@%p319 bra 	$L__BB0_814;
	and.b32  	%r2332, %r628, 2040;
	mov.b32 	%r2329, 0;
$L__BB0_797:
	.pragma "nounroll";
	shl.b32 	%r1533, %r2329, 2;
	mov.u32 	%r1534, _ZZ31findCliqueGPUNew7Dis2LevelBatchPjS_S_S_PyS_S_S_S_S_E5Res_H;
	add.s32 	%r736, %r1534, %r1533;
	ld.shared.u32 	%r737, [%r736];
	setp.eq.s32 	%p320, %r737, 0;
	@%p320 bra 	$L__BB0_799;
	ld.shared.u32 	%r1535, [%r688];
	add.s32 	%r1536, %r1535, 1;
	st.shared.u32 	[%r688], %r1536;
	add.s32 	%r1537, %r1536, %r732;
	mul.wide.u32 	%rd560, %r1537, 4;
	add.s64 	%rd561, %rd54, %rd560;
	st.global.u32 	[%rd561], %r737;
$L__BB0_799:
	ld.shared.u32 	%r738, [%r736+4];
	setp.eq.s32 	%p321, %r738, 0;
	@%p321 bra 	$L__BB0_801;
	ld.shared.u32 	%r1538, [%r688];
	add.s32 	%r1539, %r1538, 1;
	st.shared.u32 	[%r688], %r1539;
	add.s32 	%r1540, %r1539, %r732;
	mul.wide.u32 	%rd562, %r1540, 4;
	add.s64 	%rd563, %rd54, %rd562;
	st.global.u32 	[%rd563], %r738;
$L__BB0_801:
	ld.shared.u32 	%r739, [%r736+8];
	setp.eq.s32 	%p322, %r739, 0;
	@%p322 bra 	$L__BB0_803;
	ld.shared.u32 	%r1541, [%r688];
	add.s32 	%r1542, %r1541, 1;
	st.shared.u32 	[%r688], %r1542;
	add.s32 	%r1543, %r1542, %r732;
	mul.wide.u32 	%rd564, %r1543, 4;
	add.s64 	%rd565, %rd54, %rd564;
	st.global.u32 	[%rd565], %r739;
$L__BB0_803:
	ld.shared.u32 	%r740, [%r736+12];
	setp.eq.s32 	%p323, %r740, 0;
	@%p323 bra 	$L__BB0_805;
	ld.shared.u32 	%r1544, [%r688];
	add.s32 	%r1545, %r1544, 1;
	st.shared.u32 	[%r688], %r1545;
	add.s32 	%r1546, %r1545, %r732;
	mul.wide.u32 	%rd566, %r1546, 4;
	add.s64 	%rd567, %rd54, %rd566;
	st.global.u32 	[%rd567], %r740;
$L__BB0_805:
	ld.shared.u32 	%r741, [%r736+16];
	setp.eq.s32 	%p324, %r741, 0;
	@%p324 bra 	$L__BB0_807;
	ld.shared.u32 	%r1547, [%r688];
	add.s32 	%r1548, %r1547, 1;
	st.shared.u32 	[%r688], %r1548;
	add.s32 	%r1549, %r1548, %r732;
	mul.wide.u32 	%rd568, %r1549, 4;
	add.s64 	%rd569, %rd54, %rd568;
	st.global.u32 	[%rd569], %r741;
$L__BB0_807:
	ld.shared.u32 	%r742, [%r736+20];
	setp.eq.s32 	%p325, %r742, 0;
	@%p325 bra 	$L__BB0_809;
	ld.shared.u32 	%r1550, [%r688];
	add.s32 	%r1551, %r1550, 1;
	st.shared.u32 	[%r688], %r1551;
	add.s32 	%r1552, %r1551, %r732;
	mul.wide.u32 	%rd570, %r1552, 4;
	add.s64 	%rd571, %rd54, %rd570;
	st.global.u32 	[%rd571], %r742;
$L__BB0_809:
	ld.shared.u32 	%r743, [%r736+24];
	setp.eq.s32 	%p326, %r743, 0;
	@%p326 bra 	$L__BB0_811;
	ld.shared.u32 	%r1553, [%r688];
	add.s32 	%r1554, %r1553, 1;
	st.shared.u32 	[%r688], %r1554;
	add.s32 	%r1555, %r1554, %r732;
	mul.wide.u32 	%rd572, %r1555, 4;
	add.s64 	%rd573, %rd54, %rd572;
	st.global.u32 	[%rd573], %r743;
$L__BB0_811:
	ld.shared.u32 	%r744, [%r736+28];
	setp.eq.s32 	%p327, %r744, 0;
	@%p327 bra 	$L__BB0_813;
	ld.shared.u32 	%r1556, [%r688];
	add.s32 	%r1557, %r1556, 1;
	st.shared.u32 	[%r688], %r1557;
	add.s32 	%r1558, %r1557, %r732;
	mul.wide.u32 	%rd574, %r1558, 4;
	add.s64 	%rd575, %rd54, %rd574;
	st.global.u32 	[%rd575], %r744;
$L__BB0_813:
	add.s32 	%r2329, %r2329, 8;
	setp.eq.s32 	%p328, %r2329, %r2332;
	@%p328 bra 	$L__BB0_814;
	bra.uni 	$L__BB0_797;
$L__BB0_814:
	setp.eq.s32 	%p329, %r733, 0;
	@%p329 bra 	$L__BB0_835;
	and.b32  	%r752, %r628, 3;
	setp.lt.u32 	%p330, %r733, 4;
	@%p330 bra 	$L__BB0_825;
	shl.b32 	%r1559, %r2332, 2;
	mov.u32 	%r1560, _ZZ31findCliqueGPUNew7Dis2LevelBatchPjS_S_S_PyS_S_S_S_S_E5Res_H;
	add.s32 	%r753, %r1560, %r1559;
	ld.shared.u32 	%r754, [%r753];
	setp.eq.s32 	%p331, %r754, 0;
	@%p331 bra 	$L__BB0_818;
	ld.shared.u32 	%r1561, [%r688];
	add.s32 	%r1562, %r1561, 1;
	st.shared.u32 	[%r688], %r1562;
	add.s32 	%r1563, %r1562, %r732;
	mul.wide.u32 	%rd576, %r1563, 4;
	add.s64 	%rd577, %rd54, %rd576;
	st.global.u32 	[%rd577], %r754;
$L__BB0_818:
	ld.shared.u32 	%r755, [%r753+4];
	setp.eq.s32 	%p332, %r755, 0;
	@%p332 bra 	$L__BB0_820;
	ld.shared.u32 	%r1564, [%r688];
	add.s32 	%r1565, %r1564, 1;
	st.shared.u32 	[%r688], %r1565;
	add.s32 	%r1566, %r1565, %r732;
	mul.wide.u32 	%rd578, %r1566, 4;
	add.s64 	%rd579, %rd54, %rd578;
	st.global.u32 	[%rd579], %r755;
$L__BB0_820:
	ld.shared.u32 	%r756, [%r753+8];
	setp.eq.s32 	%p333, %r756, 0;
	@%p333 bra 	$L__BB0_822;
	ld.shared.u32 	%r1567, [%r688];
	add.s32 	%r1568, %r1567, 1;
	st.shared.u32 	[%r688], %r1568;
	add.s32 	%r1569, %r1568, %r732;
	mul.wide.u32 	%rd580, %r1569, 4;
	add.s64 	%rd581, %rd54, %rd580;
	st.global.u32 	[%rd581], %r756;
$L__BB0_822:
	ld.shared.u32 	%r757, [%r753+12];
	setp.eq.s32 	%p334, %r757, 0;
	@%p334 bra 	$L__BB0_824;
	ld.shared.u32 	%r1570, [%r688];
	add.s32 	%r1571, %r1570, 1;
	st.shared.u32 	[%r688], %r1571;
	add.s32 	%r1572, %r1571, %r732;
	mul.wide.u32 	%rd582, %r1572, 4;
	add.s64 	%rd583, %rd54, %rd582;
	st.global.u32 	[%rd583], %r757;
$L__BB0_824:
	add.s32 	%r2332, %r2332, 4;
$L__BB0_825:
	setp.eq.s32 	%p335, %r752, 0;
	@%p335 bra 	$L__BB0_835;
	setp.eq.s32 	%p336, %r752, 1;
	@%p336 bra 	$L__BB0_832;
	shl.b32 	%r1573, %r2332, 2;
	mov.u32 	%r1574, _ZZ31findCliqueGPUNew7Dis2LevelBatchPjS_S_S_PyS_S_S_S_S_E5Res_H;
	add.s32 	%r760, %r1574, %r1573;
	ld.shared.u32 	%r761, [%r760];
	setp.eq.s32 	%p337, %r761, 0;
	@%p337 bra 	$L__BB0_829;
	ld.shared.u32 	%r1575, [%r688];
	add.s32 	%r1576, %r1575, 1;
	st.shared.u32 	[%r688], %r1576;
	add.s32 	%r1577, %r1576, %r732;
	mul.wide.u32 	%rd584, %r1577, 4;
	add.s64 	%rd585, %rd54, %rd584;
	st.global.u32 	[%rd585], %r761;
$L__BB0_829:
	ld.shared.u32 	%r762, [%r760+4];
	setp.eq.s32 	%p338, %r762, 0;
	@%p338 bra 	$L__BB0_831;
	ld.shared.u32 	%r1578, [%r688];
	add.s32 	%r1579, %r1578, 1;
	st.shared.u32 	[%r688], %r1579;
	add.s32 	%r1580, %r1579, %r732;
	mul.wide.u32 	%rd586, %r1580, 4;
	add.s64 	%rd587, %rd54, %rd586;
	st.global.u32 	[%rd587], %r762;
$L__BB0_831:
	add.s32 	%r2332, %r2332, 2;
$L__BB0_832:
	and.b32  	%r1581, %r628, 1;
	setp.eq.b32 	%p339, %r1581, 1;
	not.pred 	%p340, %p339;
	@%p340 bra 	$L__BB0_835;
	shl.b32 	%r1582, %r2332, 2;
	mov.u32 	%r1583, _ZZ31findCliqueGPUNew7Dis2LevelBatchPjS_S_S_PyS_S_S_S_S_E5Res_H;
	add.s32 	%r1584, %r1583, %r1582;
	ld.shared.u32 	%r765, [%r1584];
	setp.eq.s32 	%p341, %r765, 0;
	@%p341 bra 	$L__BB0_835;
	ld.shared.u32 	%r1585, [%r688];
	add.s32 	%r1586, %r1585, 1;
	st.shared.u32 	[%r688], %r1586;
	add.s32 	%r1587, %r1586, %r732;
	mul.wide.u32 	%rd588, %r1587, 4;
	add.s64 	%rd589, %rd54, %rd588;
	st.global.u32 	[%rd589], %r765;
$L__BB0_835:
	add.s32 	%r2301, %r2301, 1;
	setp.ne.s32 	%p401, %r2301, %r553;
	@%p401 bra 	$L__BB0_628;
$L__BB0_836:
	bar.sync 	0;
	ld.shared.u32 	%r2063, [_ZZ31findCliqueGPUNew7Dis2LevelBatchPjS_S_S_PyS_S_S_S_S_E5level];
	ld.global.u32 	%r2064, [%rd1];
	add.s32 	%r2065, %r2064, -2;
	setp.ne.s32 	%p578, %r2063, %r2065;
	@%p578 bra 	$L__BB0_877;
	bar.sync 	0;
	ld.shared.u32 	%r767, [_ZZ31findCliqueGPUNew7Dis2LevelBatchPjS_S_S_PyS_S_S_S_S_E10batch_size];
	setp.ge.u32 	%p579, %r2, %r767;
	@%p579 bra 	$L__BB0_870;
	ld.shared.u32 	%r2066, [_ZZ31findCliqueGPUNew7Dis2LevelBatchPjS_S_S_PyS_S_S_S_S_E5level];
	shl.b32 	%r2067, %r2066, 9;
	mov.u32 	%r2068, _ZZ31findCliqueGPUNew7Dis2LevelBatchPjS_S_S_PyS_S_S_S_S_E5Num_L;
	add.s32 	%r768, %r2068, %r2067;
	mov.u32 	%r2334, %r2;
$L__BB0_839:
	shl.b32 	%r2069, %r2334, 2;
	add.s32 	%r2070, %r768, %r2069;
	ld.shared.u32 	%r2338, [%r2070];
	ld.global.u32 	%r771, [%rd2];
	setp.lt.u32 	%p580, %r2338, %r771;
	@%p580 bra 	$L__BB0_869;
	setp.eq.s32 	%p581, %r771, 0;
	mov.b64 	%rd863, 1;
	@%p581 bra 	$L__BB0_868;
	add.s32 	%r2072, %r771, 1;
	max.u32 	%r2073, %r2072, 2;
	add.s32 	%r772, %r2073, -1;
	add.s32 	%r2074, %r2073, -2;
	and.b32  	%r773, %r772, 3;
	setp.lt.u32 	%p582, %r2074, 3;
	mov.b64 	%rd863, 1;
	mov.b32 	%r2337, 1;
	@%p582 bra 	$L__BB0_856;
	and.b32  	%r774, %r772, -4;
	mov.b64 	%rd863, 1;
	mov.b32 	%r2337, 1;
	mov.u32 	%r2336, %r2338;
$L__BB0_843:
	cvt.u64.u32 	%rd824, %r2336;
	mul.lo.s64 	%rd63, %rd863, %rd824;
	cvt.u64.u32 	%rd64, %r2337;
	and.b64  	%rd825, %rd63, -4294967296;
	setp.ne.s64 	%p583, %rd825, 0;
	@%p583 bra 	$L__BB0_845;
	cvt.u32.u64 	%r2076, %rd64;
	cvt.u32.u64 	%r2077, %rd63;
	div.u32 	%r2078, %r2077, %r2076;
	cvt.u64.u32 	%rd855, %r2078;
	bra.uni 	$L__BB0_846;
$L__BB0_845:
	div.u64 	%rd855, %rd63, %rd64;
$L__BB0_846:
	cvt.u32.u64 	%r2079, %rd64;
	add.s32 	%r2080, %r2079, 1;
	add.s32 	%r2081, %r2336, -1;
	cvt.u64.u32 	%rd826, %r2081;
	mul.lo.s64 	%rd68, %rd855, %rd826;
	cvt.u64.u32 	%rd69, %r2080;
	and.b64  	%rd827, %rd68, -4294967296;
	setp.ne.s64 	%p584, %rd827, 0;
	@%p584 bra 	$L__BB0_848;
	cvt.u32.u64 	%r2082, %rd69;
	cvt.u32.u64 	%r2083, %rd68;
	div.u32 	%r2084, %r2083, %r2082;
	cvt.u64.u32 	%rd856, %r2084;
	bra.uni 	$L__BB0_849;
$L__BB0_848:
	div.u64 	%rd856, %rd68, %rd69;
$L__BB0_849:
	add.s32 	%r2086, %r2079, 2;
	add.s32 	%r2087, %r2336, -2;
	cvt.u64.u32 	%rd828, %r2087;
	mul.lo.s64 	%rd73, %rd856, %rd828;
	cvt.u64.u32 	%rd74, %r2086;
	and.b64  	%rd829, %rd73, -4294967296;
	setp.ne.s64 	%p585, %rd829, 0;
	@%p585 bra 	$L__BB0_851;
	cvt.u32.u64 	%r2088, %rd74;
	cvt.u32.u64 	%r2089, %rd73;
	div.u32 	%r2090, %r2089, %r2088;
	cvt.u64.u32 	%rd857, %r2090;
	bra.uni 	$L__BB0_852;
$L__BB0_851:
	div.u64 	%rd857, %rd73, %rd74;
$L__BB0_852:
	add.s32 	%r2092, %r2079, 3;
	add.s32 	%r2338, %r2336, -4;
	add.s32 	%r2093, %r2336, -3;
	cvt.u64.u32 	%rd830, %r2093;
	mul.lo.s64 	%rd78, %rd857, %rd830;
	cvt.u64.u32 	%rd79, %r2092;
	and.b64  	%rd831, %rd78, -4294967296;
	setp.ne.s64 	%p586, %rd831, 0;
	@%p586 bra 	$L__BB0_854;
	cvt.u32.u64 	%r2094, %rd79;
	cvt.u32.u64 	%r2095, %rd78;
	div.u32 	%r2096, %r2095, %r2094;
	cvt.u64.u32 	%rd863, %r2096;
	bra.uni 	$L__BB0_855;
$L__BB0_854:
	div.u64 	%rd863, %rd78, %rd79;
$L__BB0_855:
	cvt.u32.u64 	%r2097, %rd79;
	add.s32 	%r2337, %r2079, 4;
	setp.ne.s32 	%p587, %r2097, %r774;
	mov.u32 	%r2336, %r2338;
	@%p587 bra 	$L__BB0_843;
$L__BB0_856:
	setp.eq.s32 	%p588, %r773, 0;
	@%p588 bra 	$L__BB0_868;
	cvt.u64.u32 	%rd832, %r2338;
	mul.lo.s64 	%rd85, %rd863, %rd832;
	cvt.u64.u32 	%rd86, %r2337;
	and.b64  	%rd833, %rd85, -4294967296;
	setp.ne.s64 	%p589, %rd833, 0;
	@%p589 bra 	$L__BB0_859;
	cvt.u32.u64 	%r2099, %rd86;
	cvt.u32.u64 	%r2100, %rd85;
	div.u32 	%r2101, %r2100, %r2099;
	cvt.u64.u32 	%rd863, %r2101;
	bra.uni 	$L__BB0_860;
$L__BB0_859:
	div.u64 	%rd863, %rd85, %rd86;
$L__BB0_860:
	setp.eq.s32 	%p590, %r773, 1;
	@%p590 bra 	$L__BB0_868;
	add.s32 	%r2102, %r2337, 1;
	add.s32 	%r2103, %r2338, -1;
	cvt.u64.u32 	%rd834, %r2103;
	mul.lo.s64 	%rd90, %rd863, %rd834;
	cvt.u64.u32 	%rd91, %r2102;
	and.b64  	%rd835, %rd90, -4294967296;
	setp.ne.s64 	%p591, %rd835, 0;
	@%p591 bra 	$L__BB0_863;
	cvt.u32.u64 	%r2104, %rd91;
	cvt.u32.u64 	%r2105, %rd90;
	div.u32 	%r2106, %r2105, %r2104;
	cvt.u64.u32 	%rd863, %r2106;
	bra.uni 	$L__BB0_864;
$L__BB0_863:
	div.u64 	%rd863, %rd90, %rd91;
$L__BB0_864:
	setp.eq.s32 	%p592, %r773, 2;
	@%p592 bra 	$L__BB0_868;
	add.s32 	%r2107, %r2337, 2;
	add.s32 	%r2108, %r2338, -2;
	cvt.u64.u32 	%rd836, %r2108;
	mul.lo.s64 	%rd95, %rd863, %rd836;
	cvt.u64.u32 	%rd96, %r2107;
	and.b64  	%rd837, %rd95, -4294967296;
	setp.ne.s64 	%p593, %rd837, 0;
	@%p593 bra 	$L__BB0_867;
	cvt.u32.u64 	%r2109, %rd96;
	cvt.u32.u64 	%r2110, %rd95;
	div.u32 	%r2111, %r2110, %r2109;
	cvt.u64.u32 	%rd863, %r2111;
	bra.uni 	$L__BB0_868;
$L__BB0_867:
	div.u64 	%rd863, %rd95, %rd96;
$L__BB0_868:
	atom.global.add.u64 	%rd838, [%rd12], %rd863;
$L__BB0_869:
	add.s32 	%r2334, %r2334, %r4;
	setp.lt.u32 	%p594, %r2334, %r767;
	@%p594 bra 	$L__BB0_839;
$L__BB0_870:
	setp.ne.s32 	%p595, %r2, 0;
	bar.sync 	0;
	@%p595 bra 	$L__BB0_872;
	ld.shared.u32 	%r2112, [_ZZ31findCliqueGPUNew7Dis2LevelBatchPjS_S_S_PyS_S_S_S_S_E3top];
	mul.wide.s32 	%rd839, %r2112, 4;
	add.s64 	%rd840, %rd7, %rd839;
	mov.b32 	%r2113, 0;
	st.global.u32 	[%rd840], %r2113;
$L__BB0_872:
	bar.sync 	0;
	ld.shared.u32 	%r782, [_ZZ31findCliqueGPUNew7Dis2LevelBatchPjS_S_S_PyS_S_S_S_S_E5level];
	mul.wide.s32 	%rd841, %r782, 12;
	add.s64 	%rd100, %rd10, %rd841;
	ld.global.u32 	%r783, [%rd100];
	ld.global.u32 	%r2114, [%rd100+4];
	setp.ne.s32 	%p596, %r783, %r2114;
	@%p596 bra 	$L__BB0_884;
	setp.ne.s32 	%p598, %r2, 0;
	@%p598 bra 	$L__BB0_877;
	mov.b32 	%r2117, 0;
	st.global.u32 	[%rd100], %r2117;
	st.global.u32 	[%rd100+4], %r2117;
	st.global.u32 	[%rd100+8], %r2117;
	ld.shared.u32 	%r2118, [_ZZ31findCliqueGPUNew7Dis2LevelBatchPjS_S_S_PyS_S_S_S_S_E3top];
	add.s32 	%r2119, %r2118, -1;
	st.shared.u32 	[_ZZ31findCliqueGPUNew7Dis2LevelBatchPjS_S_S_PyS_S_S_S_S_E3top], %r2119;
	add.s32 	%r2120, %r782, -1;
	st.shared.u32 	[_ZZ31findCliqueGPUNew7Dis2LevelBatchPjS_S_S_PyS_S_S_S_S_E5level], %r2120;
	ld.global.u32 	%r784, [%rd100+-8];
	ld.global.u32 	%r2121, [%rd100+-12];
	setp.lt.u32 	%p599, %r2121, %r784;
	mov.b32 	%r2339, 128;
	@%p599 bra 	$L__BB0_876;
	mul.wide.s32 	%rd842, %r782, 320000;
	add.s64 	%rd843, %rd8, %rd842;
	ld.global.u32 	%r2122, [%rd843+-320000];
	shl.b32 	%r2123, %r784, 7;
	sub.s32 	%r2339, %r2122, %r2123;
$L__BB0_876:
	st.shared.u32 	[_ZZ31findCliqueGPUNew7Dis2LevelBatchPjS_S_S_PyS_S_S_S_S_E10batch_size], %r2339;
$L__BB0_877:
	setp.ne.s32 	%p600, %r2, 0;
	bar.sync 	0;
	ld.shared.u32 	%r2340, [_ZZ31findCliqueGPUNew7Dis2LevelBatchPjS_S_S_PyS_S_S_S_S_E3top];
	setp.eq.s32 	%p601, %r2340, 0;
	or.pred  	%p602, %p600, %p601;
	@%p602 bra 	$L__BB0_893;
	ld.shared.u32 	%r2342, [_ZZ31findCliqueGPUNew7Dis2LevelBatchPjS_S_S_PyS_S_S_S_S_E5level];
	ld.shared.u32 	%r2341, [_ZZ31findCliqueGPUNew7Dis2LevelBatchPjS_S_S_PyS_S_S_S_S_E10batch_size];
$L__BB0_879:
	mul.wide.s32 	%rd844, %r2342, 4;
	add.s64 	%rd101, %rd7, %rd844;
	ld.global.u32 	%r2343, [%rd101];
	setp.ge.u32 	%p603, %r2343, %r2341;
	@%p603 bra 	$L__BB0_888;
	shl.b32 	%r2125, %r2342, 9;
	mov.u32 	%r2126, _ZZ31findCliqueGPUNew7Dis2LevelBatchPjS_S_S_PyS_S_S_S_S_E5Num_L;
	add.s32 	%r794, %r2126, %r2125;
	ld.global.u32 	%r795, [%rd2];
	mov.u32 	%r2127, _ZZ31findCliqueGPUNew7Dis2LevelBatchPjS_S_S_PyS_S_S_S_S_E5Num_H;
	add.s32 	%r796, %r2127, %r2125;
$L__BB0_881:
	shl.b32 	%r2128, %r2343, 2;
	add.s32 	%r2129, %r794, %r2128;
	ld.shared.u32 	%r2130, [%r2129];
	setp.lt.u32 	%p604, %r2130, %r795;
	@%p604 bra 	$L__BB0_887;
	add.s32 	%r2132, %r796, %r2128;
	ld.shared.u32 	%r2133, [%r2132];
	ld.global.u32 	%r2134, [%rd1];
	sub.s32 	%r2135, %r2134, %r2342;
	add.s32 	%r2136, %r2135, -2;
	setp.lt.u32 	%p605, %r2133, %r2136;
	@%p605 bra 	$L__BB0_887;
	add.s32 	%r2137, %r2343, 1;
	st.global.u32 	[%rd101], %r2137;
	st.shared.u32 	[_ZZ31findCliqueGPUNew7Dis2LevelBatchPjS_S_S_PyS_S_S_S_S_E6next_k], %r2343;
	mul.wide.s32 	%rd845, %r2342, 12;
	add.s64 	%rd846, %rd10, %rd845;
	st.global.u32 	[%rd846+8], %r2343;
	add.s32 	%r2138, %r2340, 1;
	st.shared.u32 	[_ZZ31findCliqueGPUNew7Dis2LevelBatchPjS_S_S_PyS_S_S_S_S_E3top], %r2138;
	add.s32 	%r2139, %r2342, 1;
	st.shared.u32 	[_ZZ31findCliqueGPUNew7Dis2LevelBatchPjS_S_S_PyS_S_S_S_S_E5level], %r2139;
	bra.uni 	$L__BB0_893;
$L__BB0_884:
	setp.ne.s32 	%p597, %r2, 0;
	@%p597 bra 	$L__BB0_886;
	add.s32 	%r2115, %r783, 1;
	st.global.u32 	[%rd100], %r2115;
$L__BB0_886:
	bar.sync 	0;
	bra.uni 	$L__BB0_894;
$L__BB0_887:
	add.s32 	%r2343, %r2343, 1;
	setp.ne.s32 	%p606, %r2343, %r2341;
	@%p606 bra 	$L__BB0_881;
$L__BB0_888:
	mov.b32 	%r2140, 0;
	st.global.u32 	[%rd101], %r2140;
	mul.wide.s32 	%rd847, %r2342, 12;
	add.s64 	%rd102, %rd10, %rd847;
	ld.global.u32 	%r799, [%rd102];
	ld.global.u32 	%r2141, [%rd102+4];
	setp.ne.s32 	%p607, %r799, %r2141;
	@%p607 bra 	$L__BB0_892;
	mov.b32 	%r2144, 0;
	st.global.u32 	[%rd102], %r2144;
	st.global.u32 	[%rd102+4], %r2144;
	st.global.u32 	[%rd102+8], %r2144;
	add.s32 	%r800, %r2342, -1;
	st.shared.u32 	[_ZZ31findCliqueGPUNew7Dis2LevelBatchPjS_S_S_PyS_S_S_S_S_E5level], %r800;
	add.s32 	%r2340, %r2340, -1;
	st.shared.u32 	[_ZZ31findCliqueGPUNew7Dis2LevelBatchPjS_S_S_PyS_S_S_S_S_E3top], %r2340;
	ld.global.u32 	%r802, [%rd102+-8];
	ld.global.u32 	%r2145, [%rd102+-12];
	setp.lt.u32 	%p608, %r2145, %r802;
	mov.b32 	%r2341, 128;
	@%p608 bra 	$L__BB0_891;
	mul.wide.s32 	%rd848, %r2342, 320000;
	add.s64 	%rd849, %rd8, %rd848;
	ld.global.u32 	%r2146, [%rd849+-320000];
	shl.b32 	%r2147, %r802, 7;
	sub.s32 	%r2341, %r2146, %r2147;
$L__BB0_891:
	st.shared.u32 	[_ZZ31findCliqueGPUNew7Dis2LevelBatchPjS_S_S_PyS_S_S_S_S_E10batch_size], %r2341;
	setp.eq.s32 	%p609, %r2340, 0;
	mov.u32 	%r2342, %r800;
	@%p609 bra 	$L__BB0_893;
	bra.uni 	$L__BB0_879;
$L__BB0_892:
	add.s32 	%r2142, %r799, 1;
	st.global.u32 	[%rd102], %r2142;
$L__BB0_893:
	bar.sync 	0;
$L__BB0_894:
	ld.shared.u32 	%r2148, [_ZZ31findCliqueGPUNew7Dis2LevelBatchPjS_S_S_PyS_S_S_S_S_E3top];
	setp.ne.s32 	%p610, %r2148, 0;
	@%p610 bra 	$L__BB0_386;
$L__BB0_895:
	setp.ne.s32 	%p611, %r2, 0;
	@%p611 bra 	$L__BB0_897;
	ld.shared.u32 	%r2149, [_ZZ31findCliqueGPUNew7Dis2LevelBatchPjS_S_S_PyS_S_S_S_S_E3tid];
	add.s32 	%r2150, %r2149, 128;
	st.shared.u32 	[_ZZ31findCliqueGPUNew7Dis2LevelBatchPjS_S_S_PyS_S_S_S_S_E3tid], %r2150;
$L__BB0_897:
	ld.param.u64 	%rd851, [_Z31findCliqueGPUNew7Dis2LevelBatchPjS_S_S_PyS_S_S_S_S__param_7];
	bar.sync 	0;
	ld.shared.u32 	%r2151, [_ZZ31findCliqueGPUNew7Dis2LevelBatchPjS_S_S_PyS_S_S_S_S_E3tid];
	cvta.to.global.u64 	%rd850, %rd851;
	ld.global.u32 	%r2152, [%rd850];
	setp.lt.u32 	%p612, %r2151, %r2152;
	@%p612 bra 	$L__BB0_2;
$L__BB0_898:
	ret;

}


// ===== COMPILED SASS (sm_100) =====

	.target	sm_100

	.elftype	@"ET_EXEC"


//--------------------- .note.nv.tkinfo           --------------------------
	.section	.note.nv.tkinfo,"",@"SHT_NOTE"
	.sectionflags	@"SHF_NOTE_NV_TKINFO"
	.tkinfo
        /*0018*/ 	.word	0x00000002
        /*0030*/ 	.string	""
        /*0030*/ 	.string	"ptxas"
        /*0030*/ 	.string	"Cuda compilation tools, release 13.0, V13.0.88"
        /*0030*/ 	.string	"Build cuda_13.0.r13.0/compiler.36424714_0"
        /*0030*/ 	.string	"-arch sm_100 -m 64 "



//--------------------- .note.nv.cuinfo           --------------------------
	.section	.note.nv.cuinfo,"",@"SHT_NOTE"
	.sectionflags	@"SHF_NOTE_NV_CUINFO"
        /*0018*/ 	.short	0x0002
        /*001a*/ 	.short	0x0064
        /*001c*/ 	.short	0x0082
	.zero		2


//--------------------- .nv.info                  --------------------------
	.section	.nv.info,"",@"SHT_CUDA_INFO"
	.align	4


	//----- nvinfo : EIATTR_REGCOUNT
	.align		4
        /*0000*/ 	.byte	0x04, 0x2f
        /*0002*/ 	.short	(.L_7 - .L_6)
	.align		4
.L_6:
        /*0004*/ 	.word	index@(_Z31findCliqueGPUNew7Dis2LevelBatchPjS_S_S_PyS_S_S_S_S_)
        /*0008*/ 	.word	0x00000028


	//----- nvinfo : EIATTR_FRAME_SIZE
	.align		4
.L_7:
        /*000c*/ 	.byte	0x04, 0x11
        /*000e*/ 	.short	(.L_9 - .L_8)
	.align		4
.L_8:
        /*0010*/ 	.word	index@($__internal_0_$__cuda_sm20_div_u64)
        /*0014*/ 	.word	0x00000000


	//----- nvinfo : EIATTR_FRAME_SIZE
	.align		4
.L_9:
        /*0018*/ 	.byte	0x04, 0x11
        /*001a*/ 	.short	(.L_11 - .L_10)
	.align		4
.L_10:
        /*001c*/ 	.word	index@(_Z31findCliqueGPUNew7Dis2LevelBatchPjS_S_S_PyS_S_S_S_S_)
        /*0020*/ 	.word	0x00000000


	//----- nvinfo : EIATTR_MIN_STACK_SIZE
	.align		4
.L_11:
        /*0024*/ 	.byte	0x04, 0x12
        /*0026*/ 	.short	(.L_13 - .L_12)
	.align		4
.L_12:
        /*0028*/ 	.word	index@(_Z31findCliqueGPUNew7Dis2LevelBatchPjS_S_S_PyS_S_S_S_S_)
        /*002c*/ 	.word	0x00000000
.L_13:


//--------------------- .nv.compat                --------------------------
	.section	.nv.compat,"",@"SHT_CUDA_COMPAT_INFO"
	.align	4
        /*0000*/ 	.byte	0x02, 0x09, 0x00, 0x00, 0x02, 0x02, 0x01, 0x00, 0x02, 0x05, 0x05, 0x00, 0x03, 0x07, 0x01, 0x01
        /*0010*/ 	.byte	0x02, 0x03, 0x00, 0x00, 0x02, 0x06, 0x01, 0x00, 0x04, 0x0b, 0x08, 0x00, 0x09, 0x00, 0x00, 0x00
        /*0020*/ 	.byte	0x00, 0x00, 0x00, 0x00


//--------------------- .nv.info._Z31findCliqueGPUNew7Dis2LevelBatchPjS_S_S_PyS_S_S_S_S_ --------------------------
	.section	.nv.info._Z31findCliqueGPUNew7Dis2LevelBatchPjS_S_S_PyS_S_S_S_S_,"",@"SHT_CUDA_INFO"
	.sectionflags	@""
	.align	4


	//----- nvinfo : EIATTR_CUDA_API_VERSION
	.align		4
        /*0000*/ 	.byte	0x04, 0x37
        /*0002*/ 	.short	(.L_15 - .L_14)
.L_14:
        /*0004*/ 	.word	0x00000082


	//----- nvinfo : EIATTR_KPARAM_INFO
	.align		4
.L_15:
        /*0008*/ 	.byte	0x04, 0x17
        /*000a*/ 	.short	(.L_17 - .L_16)
.L_16:
        /*000c*/ 	.word	0x00000000
        /*0010*/ 	.short	0x0009
        /*0012*/ 	.short	0x0048
        /*0014*/ 	.byte	0x00, 0xf5, 0x21, 0x00


	//----- nvinfo : EIATTR_KPARAM_INFO
	.align		4
.L_17:
        /*0018*/ 	.byte	0x04, 0x17
        /*001a*/ 	.short	(.L_19 - .L_18)
.L_18:
        /*001c*/ 	.word	0x00000000
        /*0020*/ 	.short	0x0008
        /*0022*/ 	.short	0x0040
        /*0024*/ 	.byte	0x00, 0xf5, 0x21, 0x00


	//----- nvinfo : EIATTR_KPARAM_INFO
	.align		4
.L_19:
        /*0028*/ 	.byte	0x04, 0x17
        /*002a*/ 	.short	(.L_21 - .L_20)
.L_20:
        /*002c*/ 	.word	0x00000000
        /*0030*/ 	.short	0x0007
        /*0032*/ 	.short	0x0038
        /*0034*/ 	.byte	0x00, 0xf5, 0x21, 0x00


	//----- nvinfo : EIATTR_KPARAM_INFO
	.align		4
.L_21:
        /*0038*/ 	.byte	0x04, 0x17
        /*003a*/ 	.short	(.L_23 - .L_22)
.L_22:
        /*003c*/ 	.word	0x00000000
        /*0040*/ 	.short	0x0006
        /*0042*/ 	.short	0x0030
        /*0044*/ 	.byte	0x00, 0xf5, 0x21, 0x00


	//----- nvinfo : EIATTR_KPARAM_INFO
	.align		4
.L_23:
        /*0048*/ 	.byte	0x04, 0x17
        /*004a*/ 	.short	(.L_25 - .L_24)
.L_24:
        /*004c*/ 	.word	0x00000000
        /*0050*/ 	.short	0x0005
        /*0052*/ 	.short	0x0028
        /*0054*/ 	.byte	0x00, 0xf5, 0x21, 0x00


	//----- nvinfo : EIATTR_KPARAM_INFO
	.align		4
.L_25:
        /*0058*/ 	.byte	0x04, 0x17
        /*005a*/ 	.short	(.L_27 - .L_26)
.L_26:
        /*005c*/ 	.word	0x00000000
        /*0060*/ 	.short	0x0004
        /*0062*/ 	.short	0x0020
        /*0064*/ 	.byte	0x00, 0xf5, 0x21, 0x00


	//----- nvinfo : EIATTR_KPARAM_INFO
	.align		4
.L_27:
        /*0068*/ 	.byte	0x04, 0x17
        /*006a*/ 	.short	(.L_29 - .L_28)
.L_28:
        /*006c*/ 	.word	0x00000000
        /*0070*/ 	.short	0x0003
        /*0072*/ 	.short	0x0018
        /*0074*/ 	.byte	0x00, 0xf5, 0x21, 0x00


	//----- nvinfo : EIATTR_KPARAM_INFO
	.align		4
.L_29:
        /*0078*/ 	.byte	0x04, 0x17
        /*007a*/ 	.short	(.L_31 - .L_30)
.L_30:
        /*007c*/ 	.word	0x00000000
        /*0080*/ 	.short	0x0002
        /*0082*/ 	.short	0x0010
        /*0084*/ 	.byte	0x00, 0xf5, 0x21, 0x00


	//----- nvinfo : EIATTR_KPARAM_INFO
	.align		4
.L_31:
        /*0088*/ 	.byte	0x04, 0x17
        /*008a*/ 	.short	(.L_33 - .L_32)
.L_32:
        /*008c*/ 	.word	0x00000000
        /*0090*/ 	.short	0x0001
        /*0092*/ 	.short	0x0008
        /*0094*/ 	.byte	0x00, 0xf5, 0x21, 0x00


	//----- nvinfo : EIATTR_KPARAM_INFO
	.align		4
.L_33:
        /*0098*/ 	.byte	0x04, 0x17
        /*009a*/ 	.short	(.L_35 - .L_34)
.L_34:
        /*009c*/ 	.word	0x00000000
        /*00a0*/ 	.short	0x0000
        /*00a2*/ 	.short	0x0000
        /*00a4*/ 	.byte	0x00, 0xf5, 0x21, 0x00


	//----- nvinfo : EIATTR_SPARSE_MMA_MASK
	.align		4
.L_35:
        /*00a8*/ 	.byte	0x03, 0x50
        /*00aa*/ 	.short	0x0000


	//----- nvinfo : EIATTR_MAXREG_COUNT
	.align		4
        /*00ac*/ 	.byte	0x03, 0x1b
        /*00ae*/ 	.short	0x00ff


	//----- nvinfo : EIATTR_NUM_BARRIERS
	.align		4
        /*00b0*/ 	.byte	0x02, 0x4c
        /*00b2*/ 	.byte	0x01
	.zero		1


	//----- nvinfo : EIATTR_MERCURY_ISA_VERSION
	.align		4
        /*00b4*/ 	.byte	0x03, 0x5f
        /*00b6*/ 	.short	0x0101


	//----- nvinfo : EIATTR_VRC_CTA_INIT_COUNT
	.align		4
        /*00b8*/ 	.byte	0x02, 0x4a
	.zero		1
	.zero		1


	//----- nvinfo : EIATTR_EXIT_INSTR_OFFSETS
	.align		4
        /*00bc*/ 	.byte	0x04, 0x1c
        /*00be*/ 	.short	(.L_37 - .L_36)


	//   ....[0]....
.L_36:
        /*00c0*/ 	.word	0x000000c0


	//   ....[1]....
        /*00c4*/ 	.word	0x00017210


	//----- nvinfo : EIATTR_CRS_STACK_SIZE
	.align		4
.L_37:
        /*00c8*/ 	.byte	0x04, 0x1e
        /*00ca*/ 	.short	(.L_39 - .L_38)
.L_38:
        /*00cc*/ 	.word	0x00000000


	//----- nvinfo : EIATTR_CBANK_PARAM_SIZE
	.align		4
.L_39:
        /*00d0*/ 	.byte	0x03, 0x19
        /*00d2*/ 	.short	0x0050


	//----- nvinfo : EIATTR_PARAM_CBANK
	.align		4
        /*00d4*/ 	.byte	0x04, 0x0a
        /*00d6*/ 	.short	(.L_41 - .L_40)
	.align		4
.L_40:
        /*00d8*/ 	.word	index@(.nv.constant0._Z31findCliqueGPUNew7Dis2LevelBatchPjS_S_S_PyS_S_S_S_S_)
        /*00dc*/ 	.short	0x0380
        /*00de*/ 	.short	0x0050


	//----- nvinfo : EIATTR_SW_WAR
	.align		4
.L_41:
        /*00e0*/ 	.byte	0x04, 0x36
        /*00e2*/ 	.short	(.L_43 - .L_42)
.L_42:
        /*00e4*/ 	.word	0x00000008
.L_43:


//--------------------- .nv.callgraph             --------------------------
	.section	.nv.callgraph,"",@"SHT_CUDA_CALLGRAPH"
	.align	4
	.sectionentsize	8
	.align		4
        /*0000*/ 	.word	0x00000000
	.align		4
        /*0004*/ 	.word	0xffffffff
	.align		4
        /*0008*/ 	.word	0x00000000
	.align		4
        /*000c*/ 	.word	0xfffffffe
	.align		4
        /*0010*/ 	.word	0x00000000
	.align		4
        /*0014*/ 	.word	0xfffffffd
	.align		4
        /*0018*/ 	.word	0x00000000
	.align		4
        /*001c*/ 	.word	0xfffffffc


//--------------------- .nv.constant4             --------------------------
	.section	.nv.constant4,"a",@progbits
	.align	8
	.align		8
.nv.constant4:
        /*0000*/ 	.dword	stack
	.align		8
        /*0008*/ 	.dword	subH
	.align		8
        /*0010*/ 	.dword	S
	.align		8
        /*0018*/ 	.dword	offset_H
	.align		8
        /*0020*/ 	.dword	offset_L
	.align		8
        /*0028*/ 	.dword	batch_info


//--------------------- .text._Z31findCliqueGPUNew7Dis2LevelBatchPjS_S_S_PyS_S_S_S_S_ --------------------------
	.section	.text._Z31findCliqueGPUNew7Dis2LevelBatchPjS_S_S_PyS_S_S_S_S_,"ax",@progbits
	.align	128
        .global         _Z31findCliqueGPUNew7Dis2LevelBatchPjS_S_S_PyS_S_S_S_S_
        .type           _Z31findCliqueGPUNew7Dis2LevelBatchPjS_S_S_PyS_S_S_S_S_,@function
        .size           _Z31findCliqueGPUNew7Dis2LevelBatchPjS_S_S_PyS_S_S_S_S_,(.L_x_476 - _Z31findCliqueGPUNew7Dis2LevelBatchPjS_S_S_PyS_S_S_S_S_)
        .other          _Z31findCliqueGPUNew7Dis2LevelBatchPjS_S_S_PyS_S_S_S_S_,@"STO_CUDA_ENTRY STV_DEFAULT"
_Z31findCliqueGPUNew7Dis2LevelBatchPjS_S_S_PyS_S_S_S_S_:
.text._Z31findCliqueGPUNew7Dis2LevelBatchPjS_S_S_PyS_S_S_S_S_:
[----:B------:R-:W-:Y:S08]  /*0000*/  LDC R1, c[0x0][0x37c] ;  /* 0x0000df00ff017b82 */ /* 0x000ff00000000800 */
[----:B------:R-:W0:Y:S01]  /*0010*/  S2UR UR5, SR_CgaCtaId ;  /* 0x00000000000579c3 */ /* 0x000e220000008800 */
[----:B------:R-:W1:Y:S01]  /*0020*/  S2R R0, SR_CTAID.X ;  /* 0x0000000000007919 */ /* 0x000e620000002500 */
[----:B------:R-:W-:Y:S01]  /*0030*/  UMOV UR4, 0x400 ;  /* 0x0000040000047882 */ /* 0x000fe20000000000 */
[----:B------:R-:W2:Y:S05]  /*0040*/  LDCU.64 UR6, c[0x0][0x358] ;  /* 0x00006b00ff0677ac */ /* 0x000eaa0008000a00 */
[----:B------:R-:W2:Y:S01]  /*0050*/  LDC.64 R2, c[0x0][0x3b8] ;  /* 0x0000ee00ff027b82 */ /* 0x000ea20000000a00 */
[----:B0-----:R-:W-:-:S09]  /*0060*/  ULEA UR8, UR5, UR4, 0x18 ;  /* 0x0000000405087291 */ /* 0x001fd2000f8ec0ff */
[----:B-1----:R-:W-:Y:S01]  /*0070*/  STS [UR8+0xc], R0 ;  /* 0x00000c00ff007988 */ /* 0x002fe20008000808 */
[----:B------:R-:W-:Y:S06]  /*0080*/  BAR.SYNC.DEFER_BLOCKING 0x0 ;  /* 0x0000000000007b1d */ /* 0x000fec0000010000 */
[----:B--2---:R-:W2:Y:S04]  /*0090*/  LDG.E R3, desc[UR6][R2.64] ;  /* 0x0000000602037981 */ /* 0x004ea8000c1e1900 */
[----:B------:R-:W2:Y:S02]  /*00a0*/  LDS R4, [UR8+0xc] ;  /* 0x00000c08ff047984 */ /* 0x000ea40008000800 */
[----:B--2---:R-:W-:-:S13]  /*00b0*/  ISETP.GE.U32.AND P0, PT, R4, R3, PT ;  /* 0x000000030400720c */ /* 0x004fda0003f06070 */
[----:B------:R-:W-:Y:S05]  /*00c0*/  @P0 EXIT ;  /* 0x000000000000094d */ /* 0x000fea0003800000 */
[----:B------:R-:W0:Y:S01]  /*00d0*/  S2R R2, SR_TID.X ;  /* 0x0000000000027919 */ /* 0x000e220000002100 */
[----:B------:R-:W1:Y:S01]  /*00e0*/  LDCU UR9, c[0x0][0x360] ;  /* 0x00006c00ff0977ac */ /* 0x000e620008000800 */
[----:B------:R-:W-:-:S04]  /*00f0*/  UIADD3 UR4, UPT, UPT, UR4, 0x4814, URZ ;  /* 0x0000481404047890 */ /* 0x000fc8000fffe0ff */
[----:B------:R-:W-:Y:S02]  /*0100*/  ULEA UR4, UR5, UR4, 0x18 ;  /* 0x0000000405047291 */ /* 0x000fe4000f8ec0ff */
[----:B-1----:R-:W-:Y:S01]  /*0110*/  USHF.R.U32.HI UR10, URZ, 0x1, UR9 ;  /* 0x00000001ff0a7899 */ /* 0x002fe20008011609 */
[C---:B0-----:R-:W-:Y:S01]  /*0120*/  IADD3 R4, PT, PT, -R2.reuse, 0x81f, RZ ;  /* 0x0000081f02047810 */ /* 0x041fe20007ffe1ff */
[C---:B------:R-:W-:Y:S02]  /*0130*/  VIADD R3, R2.reuse, 0xffffffe0 ;  /* 0xffffffe002037836 */ /* 0x040fe40000000000 */
[C---:B------:R-:W-:Y:S01]  /*0140*/  LEA R6, R2.reuse, UR4, 0x2 ;  /* 0x0000000402067c11 */ /* 0x040fe2000f8e10ff */
[----:B------:R-:W-:Y:S01]  /*0150*/  VIADD R5, R2, 0x40 ;  /* 0x0000004002057836 */ /* 0x000fe20000000000 */
[----:B------:R-:W-:Y:S01]  /*0160*/  LEA.HI R7, R4, 0x1, RZ, 0x1b ;  /* 0x0000000104077811 */ /* 0x000fe200078fd8ff */
[----:B------:R-:W-:-:S03]  /*0170*/  VIADD R4, R2, 0x20 ;  /* 0x0000002002047836 */ /* 0x000fc60000000000 */
[----:B------:R-:W-:-:S07]  /*0180*/  LOP3.LUT R7, R7, 0x3, RZ, 0xc0, !PT ;  /* 0x0000000307077812 */ /* 0x000fce00078ec0ff */
.L_x_474:
[----:B------:R-:W-:Y:S01]  /*0190*/  BAR.SYNC.DEFER_BLOCKING 0x0 ;  /* 0x0000000000007b1d */ /* 0x000fe20000010000 */
[C---:B------:R-:W-:Y:S02]  /*01a0*/  ISETP.NE.AND P0, PT, R2.reuse, RZ, PT ;  /* 0x000000ff0200720c */ /* 0x040fe40003f05270 */
[----:B------:R-:W-:-:S05]  /*01b0*/  ISETP.GT.U32.AND P1, PT, R2, 0x1f, PT ;  /* 0x0000001f0200780c */ /* 0x000fca0003f24070 */
[----:B------:R-:W0:Y:S01]  /*01c0*/  LDC.64 R8, c[0x4][RZ] ;  /* 0x01000000ff087b82 */ /* 0x000e220000000a00 */
[----:B------:R-:W-:Y:S05]  /*01d0*/  BSSY.RECONVERGENT B0, `(.L_x_0) ;  /* 0x000083c000007945 */ /* 0x000fea0003800200 */
[----:B------:R-:W1:Y:S01]  /*01e0*/  @!P0 S2R R11, SR_CgaCtaId ;  /* 0x00000000000b8919 */ /* 0x000e620000008800 */
[----:B------:R-:W-:Y:S01]  /*01f0*/  @!P0 MOV R10, 0x400 ;  /* 0x00000400000a8802 */ /* 0x000fe20000000f00 */
[----:B0-----:R-:W-:-:S05]  /*0200*/  IMAD.WIDE.U32 R8, R0, 0x1c, R8 ;  /* 0x0000001c00087825 */ /* 0x001fca00078e0008 */
[----:B------:R0:W-:Y:S01]  /*0210*/  @!P0 STG.E desc[UR6][R8.64], RZ ;  /* 0x000000ff08008986 */ /* 0x0001e2000c101906 */
[----:B-1----:R-:W-:-:S05]  /*0220*/  @!P0 LEA R10, R11, R10, 0x18 ;  /* 0x0000000a0b0a8211 */ /* 0x002fca00078ec0ff */
[----:B------:R0:W-:Y:S04]  /*0230*/  @!P0 STS.64 [R10], RZ ;  /* 0x000000ff0a008388 */ /* 0x0001e80000000a00 */
[----:B------:R0:W-:Y:S01]  /*0240*/  @!P0 STS [R10+0x8], RZ ;  /* 0x000008ff0a008388 */ /* 0x0001e20000000800 */
[----:B------:R-:W-:Y:S06]  /*0250*/  BAR.SYNC.DEFER_BLOCKING 0x0 ;  /* 0x0000000000007b1d */ /* 0x000fec0000010000 */
[----:B------:R-:W-:Y:S05]  /*0260*/  @P1 BRA `(.L_x_1) ;  /* 0x0000003c00f41947 */ /* 0x000fea0003800000 */
[----:B------:R-:W1:Y:S01]  /*0270*/  S2R R14, SR_CgaCtaId ;  /* 0x00000000000e7919 */ /* 0x000e620000008800 */
[----:B------:R-:W-:Y:S01]  /*0280*/  MOV R15, 0x400 ;  /* 0x00000400000f7802 */ /* 0x000fe20000000f00 */
[----:B0-----:R-:W0:Y:S08]  /*0290*/  LDC.64 R8, c[0x0][0x3c0] ;  /* 0x0000f000ff087b82 */ /* 0x001e300000000a00 */
[----:B------:R-:W2:Y:S08]  /*02a0*/  LDC.64 R10, c[0x0][0x3c8] ;  /* 0x0000f200ff0a7b82 */ /* 0x000eb00000000a00 */
[----:B------:R-:W3:Y:S01]  /*02b0*/  LDC.64 R16, c[0x0][0x380] ;  /* 0x0000e000ff107b82 */ /* 0x000ee20000000a00 */
[----:B-1----:R-:W-:-:S05]  /*02c0*/  LEA R18, R14, R15, 0x18 ;  /* 0x0000000f0e127211 */ /* 0x002fca00078ec0ff */
[----:B------:R-:W0:Y:S02]  /*02d0*/  LDS R13, [R18+0xc] ;  /* 0x00000c00120d7984 */ /* 0x000e240000000800 */
[----:B0-----:R-:W-:-:S04]  /*02e0*/  IMAD.WIDE.U32 R8, R13, 0x4, R8 ;  /* 0x000000040d087825 */ /* 0x001fc800078e0008 */
[----:B--2---:R-:W-:Y:S01]  /*02f0*/  IMAD.WIDE.U32 R10, R13, 0x4, R10 ;  /* 0x000000040d0a7825 */ /* 0x004fe200078e000a */
[----:B------:R-:W2:Y:S04]  /*0300*/  LDG.E R21, desc[UR6][R8.64] ;  /* 0x0000000608157981 */ /* 0x000ea8000c1e1900 */
[----:B------:R-:W4:Y:S01]  /*0310*/  LDG.E R13, desc[UR6][R10.64] ;  /* 0x000000060a0d7981 */ /* 0x000f22000c1e1900 */
[C---:B--2---:R-:W-:Y:S01]  /*0320*/  IADD3 R23, PT, PT, R21.reuse, 0x1, RZ ;  /* 0x0000000115177810 */ /* 0x044fe20007ffe0ff */
[----:B---3--:R-:W-:-:S04]  /*0330*/  IMAD.WIDE.U32 R20, R21, 0x4, R16 ;  /* 0x0000000415147825 */ /* 0x008fc800078e0010 */
[C---:B----4-:R-:W-:Y:S02]  /*0340*/  VIADD R25, R13.reuse, 0x1 ;  /* 0x000000010d197836 */ /* 0x050fe40000000000 */
[--C-:B------:R-:W-:Y:S01]  /*0350*/  IMAD.WIDE.U32 R12, R13, 0x4, R16.reuse ;  /* 0x000000040d0c7825 */ /* 0x100fe200078e0010 */
[----:B------:R-:W2:Y:S03]  /*0360*/  LDG.E R20, desc[UR6][R20.64] ;  /* 0x0000000614147981 */ /* 0x000ea6000c1e1900 */
[--C-:B------:R-:W-:Y:S02]  /*0370*/  IMAD.WIDE.U32 R22, R23, 0x4, R16.reuse ;  /* 0x0000000417167825 */ /* 0x100fe400078e0010 */
[----:B------:R-:W3:Y:S02]  /*0380*/  LDG.E R13, desc[UR6][R12.64] ;  /* 0x000000060c0d7981 */ /* 0x000ee4000c1e1900 */
[----:B------:R-:W-:-:S02]  /*0390*/  IMAD.WIDE.U32 R24, R25, 0x4, R16 ;  /* 0x0000000419187825 */ /* 0x000fc400078e0010 */
[----:B------:R-:W2:Y:S04]  /*03a0*/  LDG.E R17, desc[UR6][R22.64] ;  /* 0x0000000616117981 */ /* 0x000ea8000c1e1900 */
[----:B------:R-:W3:Y:S01]  /*03b0*/  LDG.E R16, desc[UR6][R24.64] ;  /* 0x0000000618107981 */ /* 0x000ee2000c1e1900 */
[----:B--2---:R-:W-:Y:S02]  /*03c0*/  IMAD.IADD R17, R17, 0x1, -R20 ;  /* 0x0000000111117824 */ /* 0x004fe400078e0a14 */
[----:B---3--:R-:W-:-:S05]  /*03d0*/  IMAD.IADD R16, R16, 0x1, -R13 ;  /* 0x0000000110107824 */ /* 0x008fca00078e0a0d */
[----:B------:R-:W-:-:S13]  /*03e0*/  ISETP.GE.U32.AND P1, PT, R17, R16, PT ;  /* 0x000000101100720c */ /* 0x000fda0003f26070 */
[----:B------:R-:W-:Y:S05]  /*03f0*/  @P1 BRA `(.L_x_2) ;  /* 0x0000001c00c81947 */ /* 0x000fea0003800000 */
[----:B------:R-:W0:Y:S01]  /*0400*/  LDS R20, [R18+0x4] ;  /* 0x0000040012147984 */ /* 0x000e220000000800 */
[----:B------:R-:W1:Y:S01]  /*0410*/  LDC.64 R12, c[0x4][0x10] ;  /* 0x01000400ff0c7b82 */ /* 0x000e620000000a00 */
[----:B------:R-:W-:Y:S01]  /*0420*/  @!P0 IADD3 R19, PT, PT, R15, 0x6814, RZ ;  /* 0x000068140f138810 */ /* 0x000fe20007ffe0ff */
[----:B------:R-:W-:Y:S01]  /*0430*/  @!P0 IMAD.MOV.U32 R23, RZ, RZ, 0x1 ;  /* 0x00000001ff178424 */ /* 0x000fe200078e00ff */
[----:B------:R-:W-:Y:S02]  /*0440*/  ISETP.GE.U32.AND P1, PT, R17, 0x1000, PT ;  /* 0x000010001100780c */ /* 0x000fe40003f26070 */
[----:B------:R-:W-:Y:S01]  /*0450*/  @!P0 LEA R19, R14, R19, 0x18 ;  /* 0x000000130e138211 */ /* 0x000fe200078ec0ff */
[----:B-1----:R-:W-:-:S04]  /*0460*/  IMAD.WIDE.U32 R12, R0, 0x222e00, R12 ;  /* 0x00222e00000c7825 */ /* 0x002fc800078e000c */
[C---:B0-----:R-:W-:Y:S02]  /*0470*/  @!P0 IMAD R19, R20.reuse, 0x200, R19 ;  /* 0x0000020014138824 */ /* 0x041fe400078e0213 */
[----:B------:R-:W-:-:S03]  /*0480*/  @!P0 IMAD.WIDE R20, R20, 0x4e200, R12 ;  /* 0x0004e20014148825 */ /* 0x000fc600078e020c */
[----:B------:R0:W-:Y:S04]  /*0490*/  @!P0 STS [R19], RZ ;  /* 0x000000ff13008388 */ /* 0x0001e80000000800 */
[----:B------:R0:W-:Y:S01]  /*04a0*/  @!P0 STG.E desc[UR6][R20.64], R23 ;  /* 0x0000001714008986 */ /* 0x0001e2000c101906 */
[----:B------:R-:W-:Y:S05]  /*04b0*/  @!P1 BRA `(.L_x_3) ;  /* 0x0000000800dc9947 */ /* 0x000fea0003800000 */
[----:B------:R-:W1:Y:S01]  /*04c0*/  LDS R29, [R18+0x4] ;  /* 0x00000400121d7984 */ /* 0x000e620000000800 */
[----:B------:R-:W-:Y:S02]  /*04d0*/  VIADD R15, R15, 0x6814 ;  /* 0x000068140f0f7836 */ /* 0x000fe40000000000 */
[----:B------:R-:W-:-:S03]  /*04e0*/  HFMA2 R28, -RZ, RZ, 0, 0 ;  /* 0x00000000ff1c7431 */ /* 0x000fc600000001ff */
[----:B0-----:R-:W-:Y:S01]  /*04f0*/  LEA R20, R14, R15, 0x18 ;  /* 0x0000000f0e147211 */ /* 0x001fe200078ec0ff */
[----:B-1----:R-:W-:-:S04]  /*0500*/  IMAD.WIDE R14, R29, 0x4e200, R12 ;  /* 0x0004e2001d0e7825 */ /* 0x002fc800078e020c */
[----:B------:R-:W-:-:S07]  /*0510*/  IMAD R29, R29, 0x200, R20 ;  /* 0x000002001d1d7824 */ /* 0x000fce00078e0214 */
.L_x_24:
[----:B0-2---:R-:W2:Y:S01]  /*0520*/  LDG.E R21, desc[UR6][R8.64] ;  /* 0x0000000608157981 */ /* 0x005ea2000c1e1900 */
[----:B------:R-:W2:Y:S01]  /*0530*/  LDC.64 R18, c[0x0][0x380] ;  /* 0x0000e000ff127b82 */ /* 0x000ea20000000a00 */
[----:B-1----:R-:W0:Y:S01]  /*0540*/  S2R R23, SR_CgaCtaId ;  /* 0x0000000000177919 */ /* 0x002e220000008800 */
[----:B--2---:R-:W-:-:S06]  /*0550*/  IMAD.WIDE.U32 R20, R21, 0x4, R18 ;  /* 0x0000000415147825 */ /* 0x004fcc00078e0012 */
[----:B------:R-:W2:Y:S01]  /*0560*/  LDG.E R21, desc[UR6][R20.64] ;  /* 0x0000000614157981 */ /* 0x000ea2000c1e1900 */
[----:B------:R-:W-:Y:S01]  /*0570*/  SHF.R.U32.HI R22, RZ, 0xc, R17 ;  /* 0x0000000cff167819 */ /* 0x000fe20000011611 */
[----:B------:R-:W-:Y:S01]  /*0580*/  BSSY.RECONVERGENT B1, `(.L_x_4) ;  /* 0x000001e000017945 */ /* 0x000fe20003800200 */
[----:B------:R-:W-:Y:S01]  /*0590*/  MOV R32, 0x400 ;  /* 0x0000040000207802 */ /* 0x000fe20000000f00 */
[----:B------:R-:W-:Y:S01]  /*05a0*/  IMAD.MOV.U32 R34, RZ, RZ, R2 ;  /* 0x000000ffff227224 */ /* 0x000fe200078e0002 */
[----:B------:R-:W-:Y:S02]  /*05b0*/  VIMNMX.U32 R25, PT, PT, R22, 0x1, !PT ;  /* 0x0000000116197848 */ /* 0x000fe40007fe0000 */
[----:B------:R-:W-:-:S04]  /*05c0*/  IADD3 R32, PT, PT, R32, 0x814, RZ ;  /* 0x0000081420207810 */ /* 0x000fc80007ffe0ff */
[----:B0-----:R-:W-:Y:S01]  /*05d0*/  LEA R32, R23, R32, 0x18 ;  /* 0x0000002017207211 */ /* 0x001fe200078ec0ff */
[C---:B--2---:R-:W-:Y:S02]  /*05e0*/  IMAD R33, R28.reuse, 0x1000, R21 ;  /* 0x000010001c217824 */ /* 0x044fe400078e0215 */
[----:B------:R-:W-:-:S05]  /*05f0*/  VIADD R28, R28, 0x1 ;  /* 0x000000011c1c7836 */ /* 0x000fca0000000000 */
[----:B------:R-:W-:-:S13]  /*0600*/  ISETP.NE.AND P1, PT, R28, R25, PT ;  /* 0x000000191c00720c */ /* 0x000fda0003f25270 */
.L_x_5:
[----:B0-----:R-:W0:Y:S01]  /*0610*/  LDC.64 R20, c[0x0][0x388] ;  /* 0x0000e200ff147b82 */ /* 0x001e220000000a00 */
[----:B------:R-:W-:-:S04]  /*0620*/  IMAD.IADD R23, R33, 0x1, R34 ;  /* 0x0000000121177824 */ /* 0x000fc800078e0222 */
[C---:B------:R-:W-:Y:S01]  /*0630*/  VIADD R25, R23.reuse, 0x20 ;  /* 0x0000002017197836 */ /* 0x040fe20000000000 */
[C---:B------:R-:W-:Y:S01]  /*0640*/  IADD3 R27, PT, PT, R23.reuse, 0x40, RZ ;  /* 0x00000040171b7810 */ /* 0x040fe20007ffe0ff */
[C---:B------:R-:W-:Y:S02]  /*0650*/  VIADD R35, R23.reuse, 0x60 ;  /* 0x0000006017237836 */ /* 0x040fe40000000000 */
[----:B0-----:R-:W-:-:S04]  /*0660*/  IMAD.WIDE.U32 R30, R23, 0x4, R20 ;  /* 0x00000004171e7825 */ /* 0x001fc800078e0014 */
[--C-:B------:R-:W-:Y:S02]  /*0670*/  IMAD.WIDE.U32 R22, R25, 0x4, R20.reuse ;  /* 0x0000000419167825 */ /* 0x100fe400078e0014 */
[----:B------:R-:W2:Y:S02]  /*0680*/  LDG.E R30, desc[UR6][R30.64] ;  /* 0x000000061e1e7981 */ /* 0x000ea4000c1e1900 */
[--C-:B------:R-:W-:Y:S02]  /*0690*/  IMAD.WIDE.U32 R24, R27, 0x4, R20.reuse ;  /* 0x000000041b187825 */ /* 0x100fe400078e0014 */
[----:B------:R-:W3:Y:S02]  /*06a0*/  LDG.E R22, desc[UR6][R22.64] ;  /* 0x0000000616167981 */ /* 0x000ee4000c1e1900 */
[----:B------:R-:W-:Y:S02]  /*06b0*/  IMAD.WIDE.U32 R26, R35, 0x4, R20 ;  /* 0x00000004231a7825 */ /* 0x000fe400078e0014 */
[----:B------:R-:W4:Y:S04]  /*06c0*/  LDG.E R24, desc[UR6][R24.64] ;  /* 0x0000000618187981 */ /* 0x000f28000c1e1900 */
[----:B------:R-:W5:Y:S01]  /*06d0*/  LDG.E R26, desc[UR6][R26.64] ;  /* 0x000000061a1a7981 */ /* 0x000f62000c1e1900 */
[C---:B------:R-:W-:Y:S01]  /*06e0*/  IMAD R35, R34.reuse, 0x4, R32 ;  /* 0x0000000422237824 */ /* 0x040fe200078e0220 */
[C---:B------:R-:W-:Y:S01]  /*06f0*/  ISETP.GE.U32.AND P2, PT, R34.reuse, 0xf80, PT ;  /* 0x00000f802200780c */ /* 0x040fe20003f46070 */
[----:B------:R-:W-:-:S03]  /*0700*/  VIADD R34, R34, 0x80 ;  /* 0x0000008022227836 */ /* 0x000fc60000000000 */
[----:B--2---:R0:W-:Y:S04]  /*0710*/  STS [R35], R30 ;  /* 0x0000001e23007388 */ /* 0x0041e80000000800 */
[----:B---3--:R0:W-:Y:S04]  /*0720*/  STS [R35+0x80], R22 ;  /* 0x0000801623007388 */ /* 0x0081e80000000800 */
[----:B----4-:R0:W-:Y:S04]  /*0730*/  STS [R35+0x100], R24 ;  /* 0x0001001823007388 */ /* 0x0101e80000000800 */
[----:B-----5:R0:W-:Y:S01]  /*0740*/  STS [R35+0x180], R26 ;  /* 0x0001801a23007388 */ /* 0x0201e20000000800 */
[----:B------:R-:W-:Y:S05]  /*0750*/  @!P2 BRA `(.L_x_5) ;  /* 0xfffffffc00aca947 */ /* 0x000fea000383ffff */
[----:B------:R-:W-:Y:S05]  /*0760*/  BSYNC.RECONVERGENT B1 ;  /* 0x0000000000017941 */ /* 0x000fea0003800200 */
.L_x_4:
[----:B------:R-:W2:Y:S01]  /*0770*/  LDG.E R23, desc[UR6][R10.64] ;  /* 0x000000060a177981 */ /* 0x000ea2000c1e1900 */
[----:B------:R-:W-:Y:S01]  /*0780*/  ISETP.GE.AND P2, PT, R16, 0x2, PT ;  /* 0x000000021000780c */ /* 0x000fe20003f46270 */
[----:B--2---:R-:W-:-:S06]  /*0790*/  IMAD.WIDE.U32 R18, R23, 0x4, R18 ;  /* 0x0000000417127825 */ /* 0x004fcc00078e0012 */
[----:B------:R-:W2:Y:S01]  /*07a0*/  LDG.E R19, desc[UR6][R18.64] ;  /* 0x0000000612137981 */ /* 0x000ea2000c1e1900 */
[----:B------:R-:W-:Y:S01]  /*07b0*/  BSSY.RECONVERGENT B1, `(.L_x_6) ;  /* 0x0000042000017945 */ /* 0x000fe20003800200 */
[----:B--2---:R-:W-:-:S04]  /*07c0*/  IMAD.WIDE.U32 R20, R19, 0x4, R20 ;  /* 0x0000000413147825 */ /* 0x004fc800078e0014 */
[----:B------:R-:W-:Y:S05]  /*07d0*/  @!P2 BRA `(.L_x_7) ;  /* 0x0000000000a8a947 */ /* 0x000fea0003800000 */
[----:B------:R-:W-:Y:S01]  /*07e0*/  BSSY.RECONVERGENT B2, `(.L_x_8) ;  /* 0x0000028000027945 */ /* 0x000fe20003800200 */
[----:B0-----:R-:W-:-:S07]  /*07f0*/  MOV R22, R2 ;  /* 0x0000000200167202 */ /* 0x001fce0000000f00 */
.L_x_14:
[----:B0-----:R-:W0:Y:S01]  /*0800*/  S2UR UR5, SR_CgaCtaId ;  /* 0x00000000000579c3 */ /* 0x001e220000008800 */
[----:B------:R-:W-:Y:S01]  /*0810*/  UMOV UR4, 0x400 ;  /* 0x0000040000047882 */ /* 0x000fe20000000000 */
[----:B------:R-:W-:Y:S01]  /*0820*/  IMAD.MOV.U32 R25, RZ, RZ, RZ ;  /* 0x000000ffff197224 */ /* 0x000fe200078e00ff */
[----:B------:R-:W-:Y:S01]  /*0830*/  UIADD3 UR4, UPT, UPT, UR4, 0x814, URZ ;  /* 0x0000081404047890 */ /* 0x000fe2000fffe0ff */
[----:B------:R-:W-:-:S03]  /*0840*/  IMAD.MOV.U32 R26, RZ, RZ, R16 ;  /* 0x000000ffff1a7224 */ /* 0x000fc600078e0010 */
[----:B0-----:R-:W-:-:S06]  /*0850*/  ULEA UR4, UR5, UR4, 0x18 ;  /* 0x0000000405047291 */ /* 0x001fcc000f8ec0ff */
[C---:B-1----:R-:W-:Y:S01]  /*0860*/  LEA R23, R22.reuse, UR4, 0x2 ;  /* 0x0000000416177c11 */ /* 0x042fe2000f8e10ff */
[----:B------:R-:W-:-:S04]  /*0870*/  VIADD R22, R22, UR10 ;  /* 0x0000000a16167c36 */ /* 0x000fc80008000000 */
[----:B------:R0:W1:Y:S01]  /*0880*/  LDS R24, [R23] ;  /* 0x0000000017187984 */ /* 0x0000620000000800 */
[----:B------:R-:W-:-:S13]  /*0890*/  ISETP.GE.U32.AND P2, PT, R22, 0x1000, PT ;  /* 0x000010001600780c */ /* 0x000fda0003f46070 */
.L_x_9:
[----:B------:R-:W-:-:S04]  /*08a0*/  SHF.R.U32.HI R27, RZ, 0x1, R26 ;  /* 0x00000001ff1b7819 */ /* 0x000fc8000001161a */
[----:B------:R-:W-:-:S05]  /*08b0*/  IADD3 R19, PT, PT, R27, R25, RZ ;  /* 0x000000191b137210 */ /* 0x000fca0007ffe0ff */
[----:B------:R-:W-:-:S06]  /*08c0*/  IMAD.WIDE.U32 R18, R19, 0x4, R20 ;  /* 0x0000000413127825 */ /* 0x000fcc00078e0014 */
[----:B------:R-:W1:Y:S01]  /*08d0*/  LDG.E R19, desc[UR6][R18.64] ;  /* 0x0000000612137981 */ /* 0x000e62000c1e1900 */
[----:B------:R-:W-:-:S05]  /*08e0*/  IMAD.IADD R26, R26, 0x1, -R27 ;  /* 0x000000011a1a7824 */ /* 0x000fca00078e0a1b */
[----:B------:R-:W-:Y:S02]  /*08f0*/  ISETP.GT.AND P4, PT, R26, 0x1, PT ;  /* 0x000000011a00780c */ /* 0x000fe40003f84270 */
[----:B-1----:R-:W-:-:S04]  /*0900*/  ISETP.GE.U32.AND P3, PT, R19, R24, PT ;  /* 0x000000181300720c */ /* 0x002fc80003f66070 */
[----:B------:R-:W-:-:S05]  /*0910*/  SEL R30, R27, RZ, !P3 ;  /* 0x000000ff1b1e7207 */ /* 0x000fca0005800000 */
[----:B------:R-:W-:Y:S02]  /*0920*/  IMAD.IADD R25, R30, 0x1, R25 ;  /* 0x000000011e197824 */ /* 0x000fe400078e0219 */
[----:B------:R-:W-:Y:S05]  /*0930*/  @P4 BRA `(.L_x_9) ;  /* 0xfffffffc00d84947 */ /* 0x000fea000383ffff */
[----:B------:R-:W-:-:S05]  /*0940*/  IMAD.WIDE.U32 R18, R25, 0x4, R20 ;  /* 0x0000000419127825 */ /* 0x000fca00078e0014 */
[----:B------:R-:W2:Y:S01]  /*0950*/  LDG.E R27, desc[UR6][R18.64] ;  /* 0x00000006121b7981 */ /* 0x000ea2000c1e1900 */
[----:B------:R-:W-:Y:S04]  /*0960*/  BSSY.RECONVERGENT B3, `(.L_x_10) ;  /* 0x000000e000037945 */ /* 0x000fe80003800200 */
[----:B------:R-:W-:Y:S01]  /*0970*/  BSSY.RELIABLE B4, `(.L_x_11) ;  /* 0x000000b000047945 */ /* 0x000fe20003800100 */
[----:B--2---:R-:W-:-:S04]  /*0980*/  ISETP.GE.U32.AND P3, PT, R27, R24, PT ;  /* 0x000000181b00720c */ /* 0x004fc80003f66070 */
[----:B------:R-:W-:-:S05]  /*0990*/  SEL R26, RZ, 0x1, P3 ;  /* 0x00000001ff1a7807 */ /* 0x000fca0001800000 */
[----:B------:R-:W-:-:S05]  /*09a0*/  IMAD.IADD R25, R25, 0x1, R26 ;  /* 0x0000000119197824 */ /* 0x000fca00078e021a */
[----:B------:R-:W-:-:S13]  /*09b0*/  ISETP.GE.AND P3, PT, R25, R16, PT ;  /* 0x000000101900720c */ /* 0x000fda0003f66270 */
[----:B------:R-:W-:Y:S05]  /*09c0*/  @P3 BRA `(.L_x_12) ;  /* 0x0000000000143947 */ /* 0x000fea0003800000 */
[----:B------:R-:W-:-:S06]  /*09d0*/  IMAD.WIDE.U32 R18, R26, 0x4, R18 ;  /* 0x000000041a127825 */ /* 0x000fcc00078e0012 */
[----:B------:R-:W2:Y:S02]  /*09e0*/  LDG.E R19, desc[UR6][R18.64] ;  /* 0x0000000612137981 */ /* 0x000ea4000c1e1900 */
[----:B--2---:R-:W-:-:S13]  /*09f0*/  ISETP.NE.AND P3, PT, R19, R24, PT ;  /* 0x000000181300720c */ /* 0x004fda0003f65270 */
[----:B------:R-:W-:Y:S05]  /*0a00*/  @!P3 BREAK.RELIABLE B4 ;  /* 0x000000000004b942 */ /* 0x000fea0003800100 */
[----:B------:R-:W-:Y:S05]  /*0a10*/  @!P3 BRA `(.L_x_13) ;  /* 0x000000000008b947 */ /* 0x000fea0003800000 */
.L_x_12:
[----:B------:R-:W-:Y:S05]  /*0a20*/  BSYNC.RELIABLE B4 ;  /* 0x0000000000047941 */ /* 0x000fea0003800100 */
.L_x_11:
[----:B------:R1:W-:Y:S02]  /*0a30*/  STS [R23], RZ ;  /* 0x000000ff17007388 */ /* 0x0003e40000000800 */
.L_x_13:
[----:B------:R-:W-:Y:S05]  /*0a40*/  BSYNC.RECONVERGENT B3 ;  /* 0x0000000000037941 */ /* 0x000fea0003800200 */
.L_x_10:
[----:B------:R-:W-:Y:S05]  /*0a50*/  @!P2 BRA `(.L_x_14) ;  /* 0xfffffffc0068a947 */ /* 0x000fea000383ffff */
[----:B------:R-:W-:Y:S05]  /*0a60*/  BSYNC.RECONVERGENT B2 ;  /* 0x0000000000027941 */ /* 0x000fea0003800200 */
.L_x_8:
[----:B------:R-:W-:Y:S05]  /*0a70*/  BRA `(.L_x_15) ;  /* 0x0000000000547947 */ /* 0x000fea0003800000 */
.L_x_7:
[----:B0-----:R0:W5:Y:S01]  /*0a80*/  LDG.E R22, desc[UR6][R20.64] ;  /* 0x0000000614167981 */ /* 0x001162000c1e1900 */
[----:B------:R-:W-:-:S07]  /*0a90*/  MOV R23, R2 ;  /* 0x0000000200177202 */ /* 0x000fce0000000f00 */
.L_x_20:
[C---:B-1----:R-:W-:Y:S01]  /*0aa0*/  IMAD R24, R23.reuse, 0x4, R32 ;  /* 0x0000000417187824 */ /* 0x042fe200078e0220 */
[----:B------:R-:W-:Y:S01]  /*0ab0*/  BSSY.RECONVERGENT B2, `(.L_x_16) ;  /* 0x0000010000027945 */ /* 0x000fe20003800200 */
[----:B------:R-:W-:-:S03]  /*0ac0*/  VIADD R23, R23, UR10 ;  /* 0x0000000a17177c36 */ /* 0x000fc60008000000 */
[----:B------:R-:W-:Y:S01]  /*0ad0*/  BSSY.RELIABLE B3, `(.L_x_17) ;  /* 0x000000c000037945 */ /* 0x000fe20003800100 */
[----:B------:R-:W1:Y:S01]  /*0ae0*/  LDS R25, [R24] ;  /* 0x0000000018197984 */ /* 0x000e620000000800 */
[----:B------:R-:W-:Y:S02]  /*0af0*/  ISETP.GE.U32.AND P3, PT, R23, 0x1000, PT ;  /* 0x000010001700780c */ /* 0x000fe40003f66070 */
[----:B-1---5:R-:W-:-:S04]  /*0b00*/  ISETP.GE.U32.AND P2, PT, R22, R25, PT ;  /* 0x000000191600720c */ /* 0x022fc80003f46070 */
[----:B------:R-:W-:-:S04]  /*0b10*/  SEL R19, RZ, 0x1, P2 ;  /* 0x00000001ff137807 */ /* 0x000fc80001000000 */
[----:B------:R-:W-:-:S13]  /*0b20*/  ISETP.GT.AND P2, PT, R16, R19, PT ;  /* 0x000000131000720c */ /* 0x000fda0003f44270 */
[----:B------:R-:W-:Y:S05]  /*0b30*/  @!P2 BRA `(.L_x_18) ;  /* 0x000000000014a947 */ /* 0x000fea0003800000 */
[----:B------:R-:W-:-:S06]  /*0b40*/  IMAD.WIDE.U32 R18, R19, 0x4, R20 ;  /* 0x0000000413127825 */ /* 0x000fcc00078e0014 */
[----:B------:R-:W2:Y:S02]  /*0b50*/  LDG.E R18, desc[UR6][R18.64] ;  /* 0x0000000612127981 */ /* 0x000ea4000c1e1900 */
[----:B--2---:R-:W-:-:S13]  /*0b60*/  ISETP.NE.AND P2, PT, R18, R25, PT ;  /* 0x000000191200720c */ /* 0x004fda0003f45270 */
[----:B------:R-:W-:Y:S05]  /*0b70*/  @!P2 BREAK.RELIABLE B3 ;  /* 0x000000000003a942 */ /* 0x000fea0003800100 */
[----:B------:R-:W-:Y:S05]  /*0b80*/  @!P2 BRA `(.L_x_19) ;  /* 0x000000000008a947 */ /* 0x000fea0003800000 */
.L_x_18:
[----:B------:R-:W-:Y:S05]  /*0b90*/  BSYNC.RELIABLE B3 ;  /* 0x0000000000037941 */ /* 0x000fea0003800100 */
.L_x_17:
[----:B------:R1:W-:Y:S02]  /*0ba0*/  STS [R24], RZ ;  /* 0x000000ff18007388 */ /* 0x0003e40000000800 */
.L_x_19:
[----:B------:R-:W-:Y:S05]  /*0bb0*/  BSYNC.RECONVERGENT B2 ;  /* 0x0000000000027941 */ /* 0x000fea0003800200 */
.L_x_16:
[----:B------:R-:W-:Y:S05]  /*0bc0*/  @!P3 BRA `(.L_x_20) ;  /* 0xfffffffc00b4b947 */ /* 0x000fea000383ffff */
.L_x_15:
[----:B------:R-:W-:Y:S05]  /*0bd0*/  BSYNC.RECONVERGENT B1 ;  /* 0x0000000000017941 */ /* 0x000fea0003800200 */
.L_x_6:
[----:B------:R-:W-:Y:S04]  /*0be0*/  BSSY.RECONVERGENT B1, `(.L_x_21) ;  /* 0x0000043000017945 */ /* 0x000fe80003800200 */
[----:B------:R-:W-:Y:S05]  /*0bf0*/  @P0 BRA `(.L_x_22) ;  /* 0x0000000400040947 */ /* 0x000fea0003800000 */
[----:B------:R-:W2:Y:S01]  /*0c00*/  S2UR UR5, SR_CgaCtaId ;  /* 0x00000000000579c3 */ /* 0x000ea20000008800 */
[----:B------:R-:W-:Y:S02]  /*0c10*/  UMOV UR4, 0x400 ;  /* 0x0000040000047882 */ /* 0x000fe40000000000 */
[----:B------:R-:W-:-:S04]  /*0c20*/  UIADD3 UR4, UPT, UPT, UR4, 0x814, URZ ;  /* 0x0000081404047890 */ /* 0x000fc8000fffe0ff */
[----:B--2---:R-:W-:-:S03]  /*0c30*/  ULEA UR5, UR5, UR4, 0x18 ;  /* 0x0000000405057291 */ /* 0x004fc6000f8ec0ff */
[----:B------:R-:W-:-:S09]  /*0c40*/  UMOV UR4, URZ ;  /* 0x000000ff00047c82 */ /* 0x000fd20008000000 */
.L_x_23:
[----:B------:R-:W-:Y:S02]  /*0c50*/  ULEA UR8, UR4, UR5, 0x2 ;  /* 0x0000000504087291 */ /* 0x000fe4000f8e10ff */
[----:B------:R-:W-:-:S04]  /*0c60*/  UIADD3 UR4, UPT, UPT, UR4, 0x8, URZ ;  /* 0x0000000804047890 */ /* 0x000fc8000fffe0ff */
[----:B------:R-:W-:-:S03]  /*0c70*/  UISETP.NE.AND UP0, UPT, UR4, 0x1000, UPT ;  /* 0x000010000400788c */ /* 0x000fc6000bf05270 */
[----:B--2---:R-:W2:Y:S02]  /*0c80*/  LDS R27, [UR8] ;  /* 0x00000008ff1b7984 */ /* 0x004ea40008000800 */
[----:B--2---:R-:W-:-:S13]  /*0c90*/  ISETP.NE.AND P3, PT, R27, RZ, PT ;  /* 0x000000ff1b00720c */ /* 0x004fda0003f65270 */
[----:B------:R-:W0:Y:S02]  /*0ca0*/  @P3 LDS R18, [R29] ;  /* 0x000000001d123984 */ /* 0x000e240000000800 */
[----:B0-----:R-:W-:-:S05]  /*0cb0*/  @P3 VIADD R20, R18, 0x1 ;  /* 0x0000000112143836 */ /* 0x001fca0000000000 */
[----:B------:R0:W-:Y:S04]  /*0cc0*/  @P3 STS [R29], R20 ;  /* 0x000000141d003388 */ /* 0x0001e80000000800 */
[----:B-1----:R-:W1:Y:S01]  /*0cd0*/  LDS R23, [UR8+0x4] ;  /* 0x00000408ff177984 */ /* 0x002e620008000800 */
[----:B0-----:R-:W-:-:S05]  /*0ce0*/  @P3 IMAD.WIDE.U32 R20, R20, 0x4, R14 ;  /* 0x0000000414143825 */ /* 0x001fca00078e000e */
[----:B------:R-:W-:Y:S01]  /*0cf0*/  @P3 STG.E desc[UR6][R20.64], R27 ;  /* 0x0000001b14003986 */ /* 0x000fe2000c101906 */
[----:B-1----:R-:W-:-:S13]  /*0d00*/  ISETP.NE.AND P6, PT, R23, RZ, PT ;  /* 0x000000ff1700720c */ /* 0x002fda0003fc5270 */
[----:B------:R-:W0:Y:S02]  /*0d10*/  @P6 LDS R18, [R29] ;  /* 0x000000001d126984 */ /* 0x000e240000000800 */
[----:B0-----:R-:W-:-:S05]  /*0d20*/  @P6 IADD3 R18, PT, PT, R18, 0x1, RZ ;  /* 0x0000000112126810 */ /* 0x001fca0007ffe0ff */
[----:B------:R0:W-:Y:S04]  /*0d30*/  @P6 STS [R29], R18 ;  /* 0x000000121d006388 */ /* 0x0001e80000000800 */
[----:B------:R-:W1:Y:S01]  /*0d40*/  LDS R36, [UR8+0x8] ;  /* 0x00000808ff247984 */ /* 0x000e620008000800 */
[----:B0-----:R-:W-:-:S05]  /*0d50*/  @P6 IMAD.WIDE.U32 R18, R18, 0x4, R14 ;  /* 0x0000000412126825 */ /* 0x001fca00078e000e */
[----:B------:R-:W-:Y:S01]  /*0d60*/  @P6 STG.E desc[UR6][R18.64], R23 ;  /* 0x0000001712006986 */ /* 0x000fe2000c101906 */
[----:B-1----:R-:W-:-:S13]  /*0d70*/  ISETP.NE.AND P5, PT, R36, RZ, PT ;  /* 0x000000ff2400720c */ /* 0x002fda0003fa5270 */
[----:B------:R-:W0:Y:S02]  /*0d80*/  @P5 LDS R32, [R29] ;  /* 0x000000001d205984 */ /* 0x000e240000000800 */
[----:B0-----:R-:W-:-:S05]  /*0d90*/  @P5 VIADD R32, R32, 0x1 ;  /* 0x0000000120205836 */ /* 0x001fca0000000000 */
        /* <DEDUP_REMOVED lines=20> */
[----:B0-----:R-:W-:-:S05]  /*0ee0*/  @P3 IADD3 R24, PT, PT, R24, 0x1, RZ ;  /* 0x0000000118183810 */ /* 0x001fca0007ffe0ff */
[----:B------:R-:W-:Y:S04]  /*0ef0*/  @P3 STS [R29], R24 ;  /* 0x000000181d003388 */ /* 0x000fe80000000800 */
[----:B------:R-:W0:Y:S02]  /*0f00*/  LDS R37, [UR8+0x18] ;  /* 0x00001808ff257984 */ /* 0x000e240008000800 */
[----:B0-----:R-:W-:-:S13]  /*0f10*/  ISETP.NE.AND P6, PT, R37, RZ, PT ;  /* 0x000000ff2500720c */ /* 0x001fda0003fc5270 */
[----:B------:R-:W0:Y:S02]  /*0f20*/  @P6 LDS R25, [R29] ;  /* 0x000000001d196984 */ /* 0x000e240000000800 */
[----:B0-----:R-:W-:-:S04]  /*0f30*/  @P6 VIADD R25, R25, 0x1 ;  /* 0x0000000119196836 */ /* 0x001fc80000000000 */
[----:B------:R-:W-:Y:S01]  /*0f40*/  @P6 IMAD.WIDE.U32 R18, R25, 0x4, R14 ;  /* 0x0000000419126825 */ /* 0x000fe200078e000e */
[----:B------:R-:W-:Y:S04]  /*0f50*/  @P6 STS [R29], R25 ;  /* 0x000000191d006388 */ /* 0x000fe80000000800 */
[----:B------:R-:W0:Y:S02]  /*0f60*/  LDS R30, [UR8+0x1c] ;  /* 0x00001c08ff1e7984 */ /* 0x000e240008000800 */
[----:B0-----:R-:W-:-:S13]  /*0f70*/  ISETP.NE.AND P5, PT, R30, RZ, PT ;  /* 0x000000ff1e00720c */ /* 0x001fda0003fa5270 */
[----:B------:R-:W0:Y:S02]  /*0f80*/  @P5 LDS R20, [R29] ;  /* 0x000000001d145984 */ /* 0x000e240000000800 */
[----:B0-----:R-:W-:Y:S02]  /*0f90*/  @P5 VIADD R32, R20, 0x1 ;  /* 0x0000000114205836 */ /* 0x001fe40000000000 */
[----:B------:R-:W-:-:S03]  /*0fa0*/  @P3 IMAD.WIDE.U32 R20, R24, 0x4, R14 ;  /* 0x0000000418143825 */ /* 0x000fc600078e000e */
[----:B------:R2:W-:Y:S01]  /*0fb0*/  @P5 STS [R29], R32 ;  /* 0x000000201d005388 */ /* 0x0005e20000000800 */
[----:B------:R-:W-:-:S03]  /*0fc0*/  @P5 IMAD.WIDE.U32 R24, R32, 0x4, R14 ;  /* 0x0000000420185825 */ /* 0x000fc600078e000e */
[----:B------:R2:W-:Y:S04]  /*0fd0*/  @P3 STG.E desc[UR6][R20.64], R31 ;  /* 0x0000001f14003986 */ /* 0x0005e8000c101906 */
[----:B------:R2:W-:Y:S04]  /*0fe0*/  @P6 STG.E desc[UR6][R18.64], R37 ;  /* 0x0000002512006986 */ /* 0x0005e8000c101906 */
[----:B------:R2:W-:Y:S01]  /*0ff0*/  @P5 STG.E desc[UR6][R24.64], R30 ;  /* 0x0000001e18005986 */ /* 0x0005e2000c101906 */
[----:B------:R-:W-:Y:S05]  /*1000*/  BRA.U UP0, `(.L_x_23) ;  /* 0xfffffffd00107547 */ /* 0x000fea000b83ffff */
.L_x_22:
[----:B------:R-:W-:Y:S05]  /*1010*/  BSYNC.RECONVERGENT B1 ;  /* 0x0000000000017941 */ /* 0x000fea0003800200 */
.L_x_21:
[----:B------:R-:W-:Y:S05]  /*1020*/  @P1 BRA `(.L_x_24) ;  /* 0xfffffff4003c1947 */ /* 0x000fea000383ffff */
.L_x_3:
[----:B--2---:R-:W-:Y:S01]  /*1030*/  LOP3.LUT R25, R17, 0xfff, RZ, 0xc0, !PT ;  /* 0x00000fff11197812 */ /* 0x004fe200078ec0ff */
[----:B------:R-:W-:Y:S03]  /*1040*/  BSSY.RECONVERGENT B1, `(.L_x_25) ;  /* 0x000005a000017945 */ /* 0x000fe60003800200 */
[----:B------:R-:W-:-:S13]  /*1050*/  ISETP.GE.U32.AND P2, PT, R2, R25, PT ;  /* 0x000000190200720c */ /* 0x000fda0003f46070 */
[----:B------:R-:W-:Y:S05]  /*1060*/  @P2 BRA `(.L_x_26) ;  /* 0x00000004005c2947 */ /* 0x000fea0003800000 */
[----:B------:R-:W2:Y:S01]  /*1070*/  LDG.E R9, desc[UR6][R8.64] ;  /* 0x0000000608097981 */ /* 0x000ea2000c1e1900 */
[----:B------:R-:W2:Y:S01]  /*1080*/  LDC.64 R14, c[0x0][0x380] ;  /* 0x0000e000ff0e7b82 */ /* 0x000ea20000000a00 */
[----:B------:R-:W-:Y:S02]  /*1090*/  ISETP.GE.U32.AND P3, PT, R2, R25, PT ;  /* 0x000000190200720c */ /* 0x000fe40003f66070 */
[----:B------:R-:W-:-:S11]  /*10a0*/  LOP3.LUT R27, R17, 0xfffff000, RZ, 0xc0, !PT ;  /* 0xfffff000111b7812 */ /* 0x000fd600078ec0ff */
[----:B0-----:R-:W0:Y:S01]  /*10b0*/  @P3 LDC.64 R18, c[0x0][0x388] ;  /* 0x0000e200ff123b82 */ /* 0x001e220000000a00 */
[----:B--2---:R-:W-:-:S06]  /*10c0*/  IMAD.WIDE.U32 R14, R9, 0x4, R14 ;  /* 0x00000004090e7825 */ /* 0x004fcc00078e000e */
[----:B------:R-:W2:Y:S01]  /*10d0*/  LDG.E R14, desc[UR6][R14.64] ;  /* 0x000000060e0e7981 */ /* 0x000ea2000c1e1900 */
[----:B-1----:R-:W-:Y:S01]  /*10e0*/  IMAD.MOV.U32 R24, RZ, RZ, R2 ;  /* 0x000000ffff187224 */ /* 0x002fe200078e0002 */
[----:B------:R-:W1:Y:S01]  /*10f0*/  @P3 S2R R9, SR_CgaCtaId ;  /* 0x0000000000093919 */ /* 0x000e620000008800 */
[----:B------:R-:W-:Y:S02]  /*1100*/  @P3 MOV R8, 0x400 ;  /* 0x0000040000083802 */ /* 0x000fe40000000f00 */
[----:B--2---:R-:W-:-:S05]  /*1110*/  IADD3 R27, PT, PT, R14, R27, RZ ;  /* 0x0000001b0e1b7210 */ /* 0x004fca0007ffe0ff */
[----:B------:R-:W-:-:S04]  /*1120*/  @P3 IMAD.IADD R21, R27, 0x1, R24 ;  /* 0x000000011b153824 */ /* 0x000fc800078e0218 */
[----:B0-----:R-:W-:-:S06]  /*1130*/  @P3 IMAD.WIDE.U32 R18, R21, 0x4, R18 ;  /* 0x0000000415123825 */ /* 0x001fcc00078e0012 */
[----:B------:R-:W2:Y:S01]  /*1140*/  @P3 LDG.E R18, desc[UR6][R18.64] ;  /* 0x0000000612123981 */ /* 0x000ea2000c1e1900 */
[----:B------:R-:W-:Y:S01]  /*1150*/  @P3 VIADD R8, R8, 0x814 ;  /* 0x0000081408083836 */ /* 0x000fe20000000000 */
[----:B------:R-:W-:Y:S01]  /*1160*/  BSSY.RECONVERGENT B2, `(.L_x_27) ;  /* 0x0000025000027945 */ /* 0x000fe20003800200 */
[----:B------:R-:W-:-:S03]  /*1170*/  PLOP3.LUT P0, PT, P3, PT, PT, 0x8, 0x80 ;  /* 0x000000000080781c */ /* 0x000fc60001f0e170 */
[----:B-1----:R-:W-:-:S05]  /*1180*/  @P3 LEA R9, R9, R8, 0x18 ;  /* 0x0000000809093211 */ /* 0x002fca00078ec0ff */
[C---:B------:R-:W-:Y:S01]  /*1190*/  @P3 IMAD R9, R24.reuse, 0x4, R9 ;  /* 0x0000000418093824 */ /* 0x040fe200078e0209 */
[----:B------:R-:W-:-:S04]  /*11a0*/  @P3 IADD3 R24, PT, PT, R24, 0x20, RZ ;  /* 0x0000002018183810 */ /* 0x000fc80007ffe0ff */
[C---:B------:R-:W-:Y:S01]  /*11b0*/  ISETP.GT.U32.AND P1, PT, R25.reuse, R24, PT ;  /* 0x000000181900720c */ /* 0x040fe20003f24070 */
[----:B------:R-:W-:-:S05]  /*11c0*/  IMAD.IADD R8, R25, 0x1, -R24 ;  /* 0x0000000119087824 */ /* 0x000fca00078e0a18 */
[----:B------:R-:W-:Y:S01]  /*11d0*/  ISETP.LE.U32.OR P1, PT, R8, 0x60, !P1 ;  /* 0x000000600800780c */ /* 0x000fe20004f23470 */
[----:B--2---:R0:W-:-:S12]  /*11e0*/  @P3 STS [R9], R18 ;  /* 0x0000001209003388 */ /* 0x0041d80000000800 */
[----:B------:R-:W-:Y:S05]  /*11f0*/  @P1 BRA `(.L_x_28) ;  /* 0x00000000006c1947 */ /* 0x000fea0003800000 */
[----:B------:R-:W1:Y:S01]  /*1200*/  S2R R15, SR_CgaCtaId ;  /* 0x00000000000f7919 */ /* 0x000e620000008800 */
[----:B0-----:R-:W0:Y:S01]  /*1210*/  LDC.64 R8, c[0x0][0x388] ;  /* 0x0000e200ff087b82 */ /* 0x001e220000000a00 */
[----:B------:R-:W-:Y:S01]  /*1220*/  MOV R14, 0x400 ;  /* 0x00000400000e7802 */ /* 0x000fe20000000f00 */
[----:B------:R-:W-:Y:S01]  /*1230*/  VIADD R31, R25, 0xffffffa0 ;  /* 0xffffffa0191f7836 */ /* 0x000fe20000000000 */
[----:B------:R-:W-:-:S03]  /*1240*/  PLOP3.LUT P0, PT, PT, PT, PT, 0x8, 0x80 ;  /* 0x000000000080781c */ /* 0x000fc60003f0e170 */
[----:B------:R-:W-:-:S05]  /*1250*/  VIADD R14, R14, 0x814 ;  /* 0x000008140e0e7836 */ /* 0x000fca0000000000 */
[----:B-1----:R-:W-:-:S07]  /*1260*/  LEA R33, R15, R14, 0x18 ;  /* 0x0000000e0f217211 */ /* 0x002fce00078ec0ff */
.L_x_29:
[C---:B------:R-:W-:Y:S02]  /*1270*/  IADD3 R15, PT, PT, R27.reuse, R24, RZ ;  /* 0x000000181b0f7210 */ /* 0x040fe40007ffe0ff */
[C-C-:B------:R-:W-:Y:S02]  /*1280*/  IADD3 R19, PT, PT, R27.reuse, 0x20, R24.reuse ;  /* 0x000000201b137810 */ /* 0x140fe40007ffe018 */
[----:B------:R-:W-:Y:S01]  /*1290*/  IADD3 R21, PT, PT, R27, 0x40, R24 ;  /* 0x000000401b157810 */ /* 0x000fe20007ffe018 */
[----:B01----:R-:W-:Y:S01]  /*12a0*/  IMAD.WIDE.U32 R14, R15, 0x4, R8 ;  /* 0x000000040f0e7825 */ /* 0x003fe200078e0008 */
[----:B------:R-:W-:-:S03]  /*12b0*/  IADD3 R23, PT, PT, R27, 0x60, R24 ;  /* 0x000000601b177810 */ /* 0x000fc60007ffe018 */
[--C-:B------:R-:W-:Y:S02]  /*12c0*/  IMAD.WIDE.U32 R18, R19, 0x4, R8.reuse ;  /* 0x0000000413127825 */ /* 0x100fe400078e0008 */
[----:B------:R-:W2:Y:S02]  /*12d0*/  LDG.E R14, desc[UR6][R14.64] ;  /* 0x000000060e0e7981 */ /* 0x000ea4000c1e1900 */
[--C-:B------:R-:W-:Y:S02]  /*12e0*/  IMAD.WIDE.U32 R20, R21, 0x4, R8.reuse ;  /* 0x0000000415147825 */ /* 0x100fe400078e0008 */
[----:B------:R-:W3:Y:S02]  /*12f0*/  LDG.E R18, desc[UR6][R18.64] ;  /* 0x0000000612127981 */ /* 0x000ee4000c1e1900 */
[----:B------:R-:W-:Y:S02]  /*1300*/  IMAD.WIDE.U32 R22, R23, 0x4, R8 ;  /* 0x0000000417167825 */ /* 0x000fe400078e0008 */
[----:B------:R-:W4:Y:S04]  /*1310*/  LDG.E R20, desc[UR6][R20.64] ;  /* 0x0000000614147981 */ /* 0x000f28000c1e1900 */
[----:B------:R-:W5:Y:S01]  /*1320*/  LDG.E R22, desc[UR6][R22.64] ;  /* 0x0000000616167981 */ /* 0x000f62000c1e1900 */
[----:B------:R-:W-:-:S02]  /*1330*/  IMAD R29, R24, 0x4, R33 ;  /* 0x00000004181d7824 */ /* 0x000fc400078e0221 */
[----:B------:R-:W-:-:S05]  /*1340*/  VIADD R24, R24, 0x80 ;  /* 0x0000008018187836 */ /* 0x000fca0000000000 */
[----:B------:R-:W-:Y:S01]  /*1350*/  ISETP.GE.U32.AND P1, PT, R24, R31, PT ;  /* 0x0000001f1800720c */ /* 0x000fe20003f26070 */
[----:B--2---:R1:W-:Y:S04]  /*1360*/  STS [R29], R14 ;  /* 0x0000000e1d007388 */ /* 0x0043e80000000800 */
[----:B---3--:R1:W-:Y:S04]  /*1370*/  STS [R29+0x80], R18 ;  /* 0x000080121d007388 */ /* 0x0083e80000000800 */
[----:B----4-:R1:W-:Y:S04]  /*1380*/  STS [R29+0x100], R20 ;  /* 0x000100141d007388 */ /* 0x0103e80000000800 */
[----:B-----5:R1:W-:Y:S01]  /*1390*/  STS [R29+0x180], R22 ;  /* 0x000180161d007388 */ /* 0x0203e20000000800 */
[----:B------:R-:W-:Y:S05]  /*13a0*/  @!P1 BRA `(.L_x_29) ;  /* 0xfffffffc00b09947 */ /* 0x000fea000383ffff */
.L_x_28:
[----:B------:R-:W-:Y:S05]  /*13b0*/  BSYNC.RECONVERGENT B2 ;  /* 0x0000000000027941 */ /* 0x000fea0003800200 */
.L_x_27:
[C---:B------:R-:W-:Y:S01]  /*13c0*/  IMAD.IADD R8, R25.reuse, 0x1, -R24 ;  /* 0x0000000119087824 */ /* 0x040fe200078e0a18 */
[----:B------:R-:W-:Y:S01]  /*13d0*/  ISETP.GT.U32.AND P1, PT, R25, R24, PT ;  /* 0x000000181900720c */ /* 0x000fe20003f24070 */
[----:B------:R-:W-:Y:S03]  /*13e0*/  BSSY.RECONVERGENT B2, `(.L_x_30) ;  /* 0x0000013000027945 */ /* 0x000fe60003800200 */
[----:B------:R-:W-:-:S13]  /*13f0*/  ISETP.LE.U32.OR P1, PT, R8, 0x20, !P1 ;  /* 0x000000200800780c */ /* 0x000fda0004f23470 */
[----:B------:R-:W-:Y:S05]  /*1400*/  @P1 BRA `(.L_x_31) ;  /* 0x0000000000401947 */ /* 0x000fea0003800000 */
[----:B0-----:R-:W1:Y:S01]  /*1410*/  LDC.64 R8, c[0x0][0x388] ;  /* 0x0000e200ff087b82 */ /* 0x001e620000000a00 */
[C---:B------:R-:W-:Y:S02]  /*1420*/  IADD3 R15, PT, PT, R27.reuse, R24, RZ ;  /* 0x000000181b0f7210 */ /* 0x040fe40007ffe0ff */
[----:B------:R-:W-:-:S03]  /*1430*/  IADD3 R19, PT, PT, R27, 0x20, R24 ;  /* 0x000000201b137810 */ /* 0x000fc60007ffe018 */
[----:B-1----:R-:W-:-:S04]  /*1440*/  IMAD.WIDE.U32 R14, R15, 0x4, R8 ;  /* 0x000000040f0e7825 */ /* 0x002fc800078e0008 */
[----:B------:R-:W-:Y:S02]  /*1450*/  IMAD.WIDE.U32 R8, R19, 0x4, R8 ;  /* 0x0000000413087825 */ /* 0x000fe400078e0008 */
[----:B------:R-:W2:Y:S04]  /*1460*/  LDG.E R14, desc[UR6][R14.64] ;  /* 0x000000060e0e7981 */ /* 0x000ea8000c1e1900 */
[----:B------:R-:W3:Y:S01]  /*1470*/  LDG.E R8, desc[UR6][R8.64] ;  /* 0x0000000608087981 */ /* 0x000ee2000c1e1900 */
[----:B------:R-:W0:Y:S01]  /*1480*/  S2UR UR5, SR_CgaCtaId ;  /* 0x00000000000579c3 */ /* 0x000e220000008800 */
[----:B------:R-:W-:Y:S01]  /*1490*/  UMOV UR4, 0x400 ;  /* 0x0000040000047882 */ /* 0x000fe20000000000 */
[----:B------:R-:W-:Y:S01]  /*14a0*/  PLOP3.LUT P0, PT, PT, PT, PT, 0x8, 0x80 ;  /* 0x000000000080781c */ /* 0x000fe20003f0e170 */
[----:B------:R-:W-:-:S04]  /*14b0*/  UIADD3 UR4, UPT, UPT, UR4, 0x814, URZ ;  /* 0x0000081404047890 */ /* 0x000fc8000fffe0ff */
[----:B0-----:R-:W-:-:S06]  /*14c0*/  ULEA UR4, UR5, UR4, 0x18 ;  /* 0x0000000405047291 */ /* 0x001fcc000f8ec0ff */
[C---:B------:R-:W-:Y:S01]  /*14d0*/  LEA R19, R24.reuse, UR4, 0x2 ;  /* 0x0000000418137c11 */ /* 0x040fe2000f8e10ff */
[----:B------:R-:W-:-:S04]  /*14e0*/  VIADD R24, R24, 0x40 ;  /* 0x0000004018187836 */ /* 0x000fc80000000000 */
[----:B--2---:R2:W-:Y:S04]  /*14f0*/  STS [R19], R14 ;  /* 0x0000000e13007388 */ /* 0x0045e80000000800 */
[----:B---3--:R2:W-:Y:S02]  /*1500*/  STS [R19+0x80], R8 ;  /* 0x0000800813007388 */ /* 0x0085e40000000800 */
.L_x_31:
[----:B------:R-:W-:Y:S05]  /*1510*/  BSYNC.RECONVERGENT B2 ;  /* 0x0000000000027941 */ /* 0x000fea0003800200 */
.L_x_30:
[----:B------:R-:W-:-:S13]  /*1520*/  ISETP.LT.U32.OR P0, PT, R24, R25, P0 ;  /* 0x000000191800720c */ /* 0x000fda0000701470 */
[----:B------:R-:W-:Y:S05]  /*1530*/  @!P0 BRA `(.L_x_26) ;  /* 0x0000000000288947 */ /* 0x000fea0003800000 */
[----:B0-2---:R-:W0:Y:S01]  /*1540*/  LDC.64 R8, c[0x0][0x388] ;  /* 0x0000e200ff087b82 */ /* 0x005e220000000a00 */
[----:B------:R-:W-:-:S04]  /*1550*/  IMAD.IADD R27, R27, 0x1, R24 ;  /* 0x000000011b1b7824 */ /* 0x000fc800078e0218 */
[----:B0-----:R-:W-:-:S06]  /*1560*/  IMAD.WIDE.U32 R8, R27, 0x4, R8 ;  /* 0x000000041b087825 */ /* 0x001fcc00078e0008 */
[----:B------:R-:W2:Y:S01]  /*1570*/  LDG.E R8, desc[UR6][R8.64] ;  /* 0x0000000608087981 */ /* 0x000ea2000c1e1900 */
[----:B------:R-:W0:Y:S01]  /*1580*/  S2UR UR5, SR_CgaCtaId ;  /* 0x00000000000579c3 */ /* 0x000e220000008800 */
[----:B------:R-:W-:Y:S02]  /*1590*/  UMOV UR4, 0x400 ;  /* 0x0000040000047882 */ /* 0x000fe40000000000 */
[----:B------:R-:W-:-:S04]  /*15a0*/  UIADD3 UR4, UPT, UPT, UR4, 0x814, URZ ;  /* 0x0000081404047890 */ /* 0x000fc8000fffe0ff */
[----:B0-----:R-:W-:-:S06]  /*15b0*/  ULEA UR4, UR5, UR4, 0x18 ;  /* 0x0000000405047291 */ /* 0x001fcc000f8ec0ff */
[----:B------:R-:W-:-:S05]  /*15c0*/  LEA R15, R24, UR4, 0x2 ;  /* 0x00000004180f7c11 */ /* 0x000fca000f8e10ff */
[----:B--2---:R3:W-:Y:S02]  /*15d0*/  STS [R15], R8 ;  /* 0x000000080f007388 */ /* 0x0047e40000000800 */
.L_x_26:
[----:B------:R-:W-:Y:S05]  /*15e0*/  BSYNC.RECONVERGENT B1 ;  /* 0x0000000000017941 */ /* 0x000fea0003800200 */
.L_x_25:
[----:B------:R-:W4:Y:S01]  /*15f0*/  LDG.E R11, desc[UR6][R10.64] ;  /* 0x000000060a0b7981 */ /* 0x000f22000c1e1900 */
[----:B-123--:R-:W4:Y:S01]  /*1600*/  LDC.64 R14, c[0x0][0x380] ;  /* 0x0000e000ff0e7b82 */ /* 0x00ef220000000a00 */
[----:B------:R-:W-:Y:S01]  /*1610*/  BSSY.RECONVERGENT B1, `(.L_x_32) ;  /* 0x0000031000017945 */ /* 0x000fe20003800200 */
[----:B----4-:R-:W-:-:S03]  /*1620*/  IMAD.WIDE.U32 R14, R11, 0x4, R14 ;  /* 0x000000040b0e7825 */ /* 0x010fc600078e000e */
[----:B------:R-:W-:Y:S05]  /*1630*/  @P2 BRA `(.L_x_33) ;  /* 0x0000000000b82947 */ /* 0x000fea0003800000 */
[----:B------:R-:W2:Y:S01]  /*1640*/  LDG.E R14, desc[UR6][R14.64] ;  /* 0x000000060e0e7981 */ /* 0x000ea2000c1e1900 */
[----:B0-----:R-:W2:Y:S01]  /*1650*/  LDC.64 R8, c[0x0][0x388] ;  /* 0x0000e200ff087b82 */ /* 0x001ea20000000a00 */
[----:B------:R-:W-:Y:S01]  /*1660*/  IMAD.MOV.U32 R18, RZ, RZ, R2 ;  /* 0x000000ffff127224 */ /* 0x000fe200078e0002 */
[----:B--2---:R-:W-:-:S04]  /*1670*/  LEA R8, P0, R14, R8, 0x2 ;  /* 0x000000080e087211 */ /* 0x004fc800078010ff */
[----:B------:R-:W-:-:S09]  /*1680*/  LEA.HI.X R9, R14, R9, RZ, 0x2, P0 ;  /* 0x000000090e097211 */ /* 0x000fd200000f14ff */
.L_x_40:
[----:B0-----:R-:W0:Y:S01]  /*1690*/  S2UR UR5, SR_CgaCtaId ;  /* 0x00000000000579c3 */ /* 0x001e220000008800 */
[----:B------:R-:W-:Y:S01]  /*16a0*/  UMOV UR4, 0x400 ;  /* 0x0000040000047882 */ /* 0x000fe20000000000 */
[----:B------:R-:W-:Y:S01]  /*16b0*/  ISETP.GE.AND P0, PT, R16, 0x2, PT ;  /* 0x000000021000780c */ /* 0x000fe20003f06270 */
[----:B------:R-:W-:Y:S01]  /*16c0*/  UIADD3 UR4, UPT, UPT, UR4, 0x814, URZ ;  /* 0x0000081404047890 */ /* 0x000fe2000fffe0ff */
[----:B------:R-:W-:-:S03]  /*16d0*/  HFMA2 R15, -RZ, RZ, 0, 0 ;  /* 0x00000000ff0f7431 */ /* 0x000fc600000001ff */
[----:B0-----:R-:W-:-:S06]  /*16e0*/  ULEA UR4, UR5, UR4, 0x18 ;  /* 0x0000000405047291 */ /* 0x001fcc000f8ec0ff */
[----:B-1----:R-:W-:-:S05]  /*16f0*/  LEA R22, R18, UR4, 0x2 ;  /* 0x0000000412167c11 */ /* 0x002fca000f8e10ff */
[----:B------:R0:W1:Y:S01]  /*1700*/  LDS R21, [R22] ;  /* 0x0000000016157984 */ /* 0x0000620000000800 */
[----:B------:R-:W-:Y:S05]  /*1710*/  @!P0 BRA `(.L_x_34) ;  /* 0x0000000000308947 */ /* 0x000fea0003800000 */
[----:B------:R-:W-:Y:S02]  /*1720*/  IMAD.MOV.U32 R15, RZ, RZ, RZ ;  /* 0x000000ffff0f7224 */ /* 0x000fe400078e00ff */
[----:B------:R-:W-:-:S07]  /*1730*/  IMAD.MOV.U32 R14, RZ, RZ, R16 ;  /* 0x000000ffff0e7224 */ /* 0x000fce00078e0010 */
.L_x_35:
[----:B------:R-:W-:-:S05]  /*1740*/  SHF.R.U32.HI R19, RZ, 0x1, R14 ;  /* 0x00000001ff137819 */ /* 0x000fca000001160e */
[----:B------:R-:W-:-:S04]  /*1750*/  IMAD.IADD R11, R19, 0x1, R15 ;  /* 0x00000001130b7824 */ /* 0x000fc800078e020f */
[----:B------:R-:W-:-:S06]  /*1760*/  IMAD.WIDE.U32 R10, R11, 0x4, R8 ;  /* 0x000000040b0a7825 */ /* 0x000fcc00078e0008 */
[----:B------:R-:W1:Y:S01]  /*1770*/  LDG.E R10, desc[UR6][R10.64] ;  /* 0x000000060a0a7981 */ /* 0x000e62000c1e1900 */
[----:B------:R-:W-:-:S04]  /*1780*/  IADD3 R14, PT, PT, -R19, R14, RZ ;  /* 0x0000000e130e7210 */ /* 0x000fc80007ffe1ff */
[----:B------:R-:W-:Y:S02]  /*1790*/  ISETP.GT.AND P1, PT, R14, 0x1, PT ;  /* 0x000000010e00780c */ /* 0x000fe40003f24270 */
[----:B-1----:R-:W-:-:S04]  /*17a0*/  ISETP.GE.U32.AND P0, PT, R10, R21, PT ;  /* 0x000000150a00720c */ /* 0x002fc80003f06070 */
[----:B------:R-:W-:-:S05]  /*17b0*/  SEL R20, R19, RZ, !P0 ;  /* 0x000000ff13147207 */ /* 0x000fca0004000000 */
[----:B------:R-:W-:Y:S02]  /*17c0*/  IMAD.IADD R15, R20, 0x1, R15 ;  /* 0x00000001140f7824 */ /* 0x000fe400078e020f */
[----:B------:R-:W-:Y:S05]  /*17d0*/  @P1 BRA `(.L_x_35) ;  /* 0xfffffffc00d81947 */ /* 0x000fea000383ffff */
.L_x_34:
[----:B------:R-:W-:-:S06]  /*17e0*/  IMAD.WIDE.U32 R10, R15, 0x4, R8 ;  /* 0x000000040f0a7825 */ /* 0x000fcc00078e0008 */
[----:B------:R-:W1:Y:S01]  /*17f0*/  LDG.E R10, desc[UR6][R10.64] ;  /* 0x000000060a0a7981 */ /* 0x000e62000c1e1900 */
[----:B------:R-:W-:Y:S01]  /*1800*/  VIADD R19, R15, 0x1 ;  /* 0x000000010f137836 */ /* 0x000fe20000000000 */
[----:B------:R-:W-:Y:S01]  /*1810*/  BSSY.RECONVERGENT B2, `(.L_x_36) ;  /* 0x000000f000027945 */ /* 0x000fe20003800200 */
[----:B------:R-:W-:-:S03]  /*1820*/  VIADD R18, R18, UR10 ;  /* 0x0000000a12127c36 */ /* 0x000fc60008000000 */
[----:B------:R-:W-:Y:S02]  /*1830*/  BSSY.RELIABLE B3, `(.L_x_37) ;  /* 0x000000b000037945 */ /* 0x000fe40003800100 */
[----:B------:R-:W-:Y:S02]  /*1840*/  ISETP.GE.U32.AND P1, PT, R18, R25, PT ;  /* 0x000000191200720c */ /* 0x000fe40003f26070 */
[----:B-1----:R-:W-:-:S13]  /*1850*/  ISETP.GE.U32.AND P0, PT, R10, R21, PT ;  /* 0x000000150a00720c */ /* 0x002fda0003f06070 */
[----:B------:R-:W-:-:S04]  /*1860*/  @P0 IADD3 R19, PT, PT, R15, RZ, RZ ;  /* 0x000000ff0f130210 */ /* 0x000fc80007ffe0ff */
[----:B------:R-:W-:-:S13]  /*1870*/  ISETP.GE.AND P0, PT, R19, R16, PT ;  /* 0x000000101300720c */ /* 0x000fda0003f06270 */
[----:B------:R-:W-:Y:S05]  /*1880*/  @P0 BRA `(.L_x_38) ;  /* 0x0000000000140947 */ /* 0x000fea0003800000 */
[----:B------:R-:W-:-:S06]  /*1890*/  IMAD.WIDE.U32 R10, R19, 0x4, R8 ;  /* 0x00000004130a7825 */ /* 0x000fcc00078e0008 */
[----:B------:R-:W2:Y:S02]  /*18a0*/  LDG.E R10, desc[UR6][R10.64] ;  /* 0x000000060a0a7981 */ /* 0x000ea4000c1e1900 */
[----:B--2---:R-:W-:-:S13]  /*18b0*/  ISETP.NE.AND P0, PT, R10, R21, PT ;  /* 0x000000150a00720c */ /* 0x004fda0003f05270 */
[----:B------:R-:W-:Y:S05]  /*18c0*/  @!P0 BREAK.RELIABLE B3 ;  /* 0x0000000000038942 */ /* 0x000fea0003800100 */
[----:B------:R-:W-:Y:S05]  /*18d0*/  @!P0 BRA `(.L_x_39) ;  /* 0x0000000000088947 */ /* 0x000fea0003800000 */
.L_x_38:
[----:B------:R-:W-:Y:S05]  /*18e0*/  BSYNC.RELIABLE B3 ;  /* 0x0000000000037941 */ /* 0x000fea0003800100 */
.L_x_37:
[----:B------:R1:W-:Y:S02]  /*18f0*/  STS [R22], RZ ;  /* 0x000000ff16007388 */ /* 0x0003e40000000800 */
.L_x_39:
[----:B------:R-:W-:Y:S05]  /*1900*/  BSYNC.RECONVERGENT B2 ;  /* 0x0000000000027941 */ /* 0x000fea0003800200 */
.L_x_36:
[----:B------:R-:W-:Y:S05]  /*1910*/  @!P1 BRA `(.L_x_40) ;  /* 0xfffffffc005c9947 */ /* 0x000fea000383ffff */
.L_x_33:
[----:B------:R-:W-:Y:S05]  /*1920*/  BSYNC.RECONVERGENT B1 ;  /* 0x0000000000017941 */ /* 0x000fea0003800200 */
.L_x_32:
[----:B------:R-:W-:-:S04]  /*1930*/  ISETP.NE.AND P0, PT, R2, RZ, PT ;  /* 0x000000ff0200720c */ /* 0x000fc80003f05270 */
[----:B------:R-:W-:-:S13]  /*1940*/  ISETP.EQ.OR P0, PT, R25, RZ, P0 ;  /* 0x000000ff1900720c */ /* 0x000fda0000702670 */
[----:B------:R-:W-:Y:S05]  /*1950*/  @P0 BRA `(.L_x_41) ;  /* 0x0000006c000c0947 */ /* 0x000fea0003800000 */
[----:B------:R-:W2:Y:S01]  /*1960*/  S2UR UR5, SR_CgaCtaId ;  /* 0x00000000000579c3 */ /* 0x000ea20000008800 */
[----:B------:R-:W-:Y:S01]  /*1970*/  UMOV UR4, 0x400 ;  /* 0x0000040000047882 */ /* 0x000fe20000000000 */
[----:B------:R-:W-:Y:S01]  /*1980*/  ISETP.GE.U32.AND P1, PT, R25, 0x8, PT ;  /* 0x000000081900780c */ /* 0x000fe20003f26070 */
[----:B------:R-:W-:Y:S01]  /*1990*/  IMAD.MOV.U32 R16, RZ, RZ, RZ ;  /* 0x000000ffff107224 */ /* 0x000fe200078e00ff */
[----:B------:R-:W-:-:S04]  /*19a0*/  LOP3.LUT R26, R17, 0x7, RZ, 0xc0, !PT ;  /* 0x00000007111a7812 */ /* 0x000fc800078ec0ff */
[----:B------:R-:W-:Y:S01]  /*19b0*/  ISETP.NE.AND P0, PT, R26, RZ, PT ;  /* 0x000000ff1a00720c */ /* 0x000fe20003f05270 */
[----:B--2---:R-:W-:-:S09]  /*19c0*/  ULEA UR8, UR5, UR4, 0x18 ;  /* 0x0000000405087291 */ /* 0x004fd2000f8ec0ff */
[----:B0-----:R-:W0:Y:S01]  /*19d0*/  LDS R9, [UR8+0x4] ;  /* 0x00000408ff097984 */ /* 0x001e220008000800 */
[----:B------:R-:W-:-:S04]  /*19e0*/  UIADD3 UR8, UPT, UPT, UR4, 0x6814, URZ ;  /* 0x0000681404087890 */ /* 0x000fc8000fffe0ff */
[----:B------:R-:W-:-:S06]  /*19f0*/  ULEA UR8, UR5, UR8, 0x18 ;  /* 0x0000000805087291 */ /* 0x000fcc000f8ec0ff */
[C---:B0-----:R-:W-:Y:S01]  /*1a00*/  LEA R24, R9.reuse, UR8, 0x9 ;  /* 0x0000000809187c11 */ /* 0x041fe2000f8e48ff */
[----:B------:R-:W-:Y:S01]  /*1a10*/  IMAD.WIDE R12, R9, 0x4e200, R12 ;  /* 0x0004e200090c7825 */ /* 0x000fe200078e020c */
[----:B------:R-:W-:Y:S06]  /*1a20*/  @!P1 BRA `(.L_x_42) ;  /* 0x0000000400009947 */ /* 0x000fec0003800000 */
[----:B------:R-:W-:Y:S01]  /*1a30*/  UIADD3 UR4, UPT, UPT, UR4, 0x814, URZ ;  /* 0x0000081404047890 */ /* 0x000fe2000fffe0ff */
[----:B------:R-:W-:-:S03]  /*1a40*/  LOP3.LUT R16, R17, 0xff8, RZ, 0xc0, !PT ;  /* 0x00000ff811107812 */ /* 0x000fc600078ec0ff */
[----:B------:R-:W-:-:S03]  /*1a50*/  ULEA UR5, UR5, UR4, 0x18 ;  /* 0x0000000405057291 */ /* 0x000fc6000f8ec0ff */
[----:B------:R-:W-:-:S09]  /*1a60*/  UMOV UR4, URZ ;  /* 0x000000ff00047c82 */ /* 0x000fd20008000000 */
.L_x_43:
[----:B------:R-:W-:Y:S02]  /*1a70*/  ULEA UR8, UR4, UR5, 0x2 ;  /* 0x0000000504087291 */ /* 0x000fe4000f8e10ff */
[----:B------:R-:W-:-:S07]  /*1a80*/  UIADD3 UR4, UPT, UPT, UR4, 0x8, URZ ;  /* 0x0000000804047890 */ /* 0x000fce000fffe0ff */
[----:B------:R-:W0:Y:S02]  /*1a90*/  LDS R10, [UR8] ;  /* 0x00000008ff0a7984 */ /* 0x000e240008000800 */
[----:B0-----:R-:W-:-:S13]  /*1aa0*/  ISETP.NE.AND P6, PT, R10, RZ, PT ;  /* 0x000000ff0a00720c */ /* 0x001fda0003fc5270 */
[----:B------:R-:W0:Y:S02]  /*1ab0*/  @P6 LDS R8, [R24] ;  /* 0x0000000018086984 */ /* 0x000e240000000800 */
[----:B0-----:R-:W-:-:S05]  /*1ac0*/  @P6 VIADD R9, R8, 0x1 ;  /* 0x0000000108096836 */ /* 0x001fca0000000000 */
[----:B------:R0:W-:Y:S04]  /*1ad0*/  @P6 STS [R24], R9 ;  /* 0x0000000918006388 */ /* 0x0001e80000000800 */
[----:B------:R-:W2:Y:S01]  /*1ae0*/  LDS R37, [UR8+0x4] ;  /* 0x00000408ff257984 */ /* 0x000ea20008000800 */
[----:B0-----:R-:W-:-:S05]  /*1af0*/  @P6 IMAD.WIDE.U32 R8, R9, 0x4, R12 ;  /* 0x0000000409086825 */ /* 0x001fca00078e000c */
[----:B------:R-:W-:Y:S01]  /*1b00*/  @P6 STG.E desc[UR6][R8.64], R10 ;  /* 0x0000000a08006986 */ /* 0x000fe2000c101906 */
[----:B--2---:R-:W-:-:S13]  /*1b10*/  ISETP.NE.AND P1, PT, R37, RZ, PT ;  /* 0x000000ff2500720c */ /* 0x004fda0003f25270 */
        /* <DEDUP_REMOVED lines=8> */
[----:B0-----:R-:W-:-:S05]  /*1ba0*/  @P2 IADD3 R23, PT, PT, R23, 0x1, RZ ;  /* 0x0000000117172810 */ /* 0x001fca0007ffe0ff */
[----:B------:R1:W-:Y:S04]  /*1bb0*/  @P2 STS [R24], R23 ;  /* 0x0000001718002388 */ /* 0x0003e80000000800 */
[----:B------:R-:W0:Y:S01]  /*1bc0*/  LDS R31, [UR8+0xc] ;  /* 0x00000c08ff1f7984 */ /* 0x000e220008000800 */
[----:B-1----:R-:W-:-:S05]  /*1bd0*/  @P2 IMAD.WIDE.U32 R22, R23, 0x4, R12 ;  /* 0x0000000417162825 */ /* 0x002fca00078e000c */
[----:B------:R-:W-:Y:S01]  /*1be0*/  @P2 STG.E desc[UR6][R22.64], R35 ;  /* 0x0000002316002986 */ /* 0x000fe2000c101906 */
[----:B0-----:R-:W-:-:S13]  /*1bf0*/  ISETP.NE.AND P3, PT, R31, RZ, PT ;  /* 0x000000ff1f00720c */ /* 0x001fda0003f65270 */
        /* <DEDUP_REMOVED lines=8> */
[----:B0-----:R-:W-:-:S04]  /*1c80*/  @P4 VIADD R15, R15, 0x1 ;  /* 0x000000010f0f4836 */ /* 0x001fc80000000000 */
[----:B------:R-:W-:Y:S01]  /*1c90*/  @P4 IMAD.WIDE.U32 R8, R15, 0x4, R12 ;  /* 0x000000040f084825 */ /* 0x000fe200078e000c */
[----:B------:R-:W-:Y:S04]  /*1ca0*/  @P4 STS [R24], R15 ;  /* 0x0000000f18004388 */ /* 0x000fe80000000800 */
[----:B------:R-:W0:Y:S04]  /*1cb0*/  LDS R27, [UR8+0x14] ;  /* 0x00001408ff1b7984 */ /* 0x000e280008000800 */
        /* <DEDUP_REMOVED lines=19> */
[----:B------:R0:W-:Y:S04]  /*1df0*/  @P1 STS [R24], R28 ;  /* 0x0000001c18001388 */ /* 0x0001e80000000800 */
[----:B------:R0:W-:Y:S01]  /*1e00*/  @P1 STG.E desc[UR6][R20.64], R33 ;  /* 0x0000002114001986 */ /* 0x0001e2000c101906 */
[----:B------:R-:W-:-:S13]  /*1e10*/  ISETP.NE.AND P1, PT, R16, UR4, PT ;  /* 0x0000000410007c0c */ /* 0x000fda000bf25270 */
[----:B0-----:R-:W-:Y:S05]  /*1e20*/  @P1 BRA `(.L_x_43) ;  /* 0xfffffffc00101947 */ /* 0x001fea000383ffff */
.L_x_42:
[----:B------:R-:W-:Y:S05]  /*1e30*/  @!P0 BRA `(.L_x_41) ;  /* 0x0000006400d48947 */ /* 0x000fea0003800000 */
[----:B------:R-:W-:Y:S02]  /*1e40*/  ISETP.GE.U32.AND P0, PT, R26, 0x4, PT ;  /* 0x000000041a00780c */ /* 0x000fe40003f06070 */
[----:B-1----:R-:W-:-:S04]  /*1e50*/  LOP3.LUT R22, R17, 0x3, RZ, 0xc0, !PT ;  /* 0x0000000311167812 */ /* 0x002fc800078ec0ff */
[----:B------:R-:W-:-:S07]  /*1e60*/  ISETP.NE.AND P4, PT, R22, RZ, PT ;  /* 0x000000ff1600720c */ /* 0x000fce0003f85270 */
[----:B------:R-:W-:Y:S06]  /*1e70*/  @!P0 BRA `(.L_x_44) ;  /* 0x0000000000888947 */ /* 0x000fec0003800000 */
[----:B------:R-:W0:Y:S01]  /*1e80*/  S2R R9, SR_CgaCtaId ;  /* 0x0000000000097919 */ /* 0x000e220000008800 */
[----:B------:R-:W-:-:S05]  /*1e90*/  MOV R8, 0x400 ;  /* 0x0000040000087802 */ /* 0x000fca0000000f00 */
[----:B------:R-:W-:-:S05]  /*1ea0*/  VIADD R8, R8, 0x814 ;  /* 0x0000081408087836 */ /* 0x000fca0000000000 */
[----:B0-----:R-:W-:-:S05]  /*1eb0*/  LEA R9, R9, R8, 0x18 ;  /* 0x0000000809097211 */ /* 0x001fca00078ec0ff */
[C---:B------:R-:W-:Y:S01]  /*1ec0*/  IMAD R20, R16.reuse, 0x4, R9 ;  /* 0x0000000410147824 */ /* 0x040fe200078e0209 */
[----:B------:R-:W-:-:S04]  /*1ed0*/  IADD3 R16, PT, PT, R16, 0x4, RZ ;  /* 0x0000000410107810 */ /* 0x000fc80007ffe0ff */
[----:B------:R-:W0:Y:S02]  /*1ee0*/  LDS R25, [R20] ;  /* 0x0000000014197984 */ /* 0x000e240000000800 */
[----:B0-----:R-:W-:-:S13]  /*1ef0*/  ISETP.NE.AND P0, PT, R25, RZ, PT ;  /* 0x000000ff1900720c */ /* 0x001fda0003f05270 */
[----:B------:R-:W0:Y:S02]  /*1f00*/  @P0 LDS R9, [R24] ;  /* 0x0000000018090984 */ /* 0x000e240000000800 */
[----:B0-----:R-:W-:-:S05]  /*1f10*/  @P0 IADD3 R9, PT, PT, R9, 0x1, RZ ;  /* 0x0000000109090810 */ /* 0x001fca0007ffe0ff */
[----:B------:R0:W-:Y:S04]  /*1f20*/  @P0 STS [R24], R9 ;  /* 0x0000000918000388 */ /* 0x0001e80000000800 */
[----:B------:R-:W1:Y:S01]  /*1f30*/  LDS R27, [R20+0x4] ;  /* 0x00000400141b7984 */ /* 0x000e620000000800 */
[----:B0-----:R-:W-:-:S05]  /*1f40*/  @P0 IMAD.WIDE.U32 R8, R9, 0x4, R12 ;  /* 0x0000000409080825 */ /* 0x001fca00078e000c */
[----:B------:R-:W-:Y:S01]  /*1f50*/  @P0 STG.E desc[UR6][R8.64], R25 ;  /* 0x0000001908000986 */ /* 0x000fe2000c101906 */
[----:B-1----:R-:W-:-:S13]  /*1f60*/  ISETP.NE.AND P1, PT, R27, RZ, PT ;  /* 0x000000ff1b00720c */ /* 0x002fda0003f25270 */
[----:B------:R-:W0:Y:S02]  /*1f70*/  @P1 LDS R11, [R24] ;  /* 0x00000000180b1984 */ /* 0x000e240000000800 */
[----:B0-----:R-:W-:-:S05]  /*1f80*/  @P1 VIADD R11, R11, 0x1 ;  /* 0x000000010b0b1836 */ /* 0x001fca0000000000 */
[----:B------:R0:W-:Y:S04]  /*1f90*/  @P1 STS [R24], R11 ;  /* 0x0000000b18001388 */ /* 0x0001e80000000800 */
[----:B------:R-:W1:Y:S01]  /*1fa0*/  LDS R29, [R20+0x8] ;  /* 0x00000800141d7984 */ /* 0x000e620000000800 */
[----:B0-----:R-:W-:-:S05]  /*1fb0*/  @P1 IMAD.WIDE.U32 R10, R11, 0x4, R12 ;  /* 0x000000040b0a1825 */ /* 0x001fca00078e000c */
[----:B------:R-:W-:Y:S01]  /*1fc0*/  @P1 STG.E desc[UR6][R10.64], R27 ;  /* 0x0000001b0a001986 */ /* 0x000fe2000c101906 */
[----:B-1----:R-:W-:-:S13]  /*1fd0*/  ISETP.NE.AND P2, PT, R29, RZ, PT ;  /* 0x000000ff1d00720c */ /* 0x002fda0003f45270 */
[----:B------:R-:W0:Y:S02]  /*1fe0*/  @P2 LDS R21, [R24] ;  /* 0x0000000018152984 */ /* 0x000e240000000800 */
[----:B0-----:R-:W-:-:S04]  /*1ff0*/  @P2 VIADD R21, R21, 0x1 ;  /* 0x0000000115152836 */ /* 0x001fc80000000000 */
[----:B------:R-:W-:Y:S01]  /*2000*/  @P2 IMAD.WIDE.U32 R14, R21, 0x4, R12 ;  /* 0x00000004150e2825 */ /* 0x000fe200078e000c */
[----:B------:R-:W-:Y:S04]  /*2010*/  @P2 STS [R24], R21 ;  /* 0x0000001518002388 */ /* 0x000fe80000000800 */
[----:B------:R-:W0:Y:S04]  /*2020*/  LDS R31, [R20+0xc] ;  /* 0x00000c00141f7984 */ /* 0x000e280000000800 */
[----:B------:R-:W-:Y:S01]  /*2030*/  @P2 STG.E desc[UR6][R14.64], R29 ;  /* 0x0000001d0e002986 */ /* 0x000fe2000c101906 */
[----:B0-----:R-:W-:-:S13]  /*2040*/  ISETP.NE.AND P3, PT, R31, RZ, PT ;  /* 0x000000ff1f00720c */ /* 0x001fda0003f65270 */
[----:B------:R-:W0:Y:S02]  /*2050*/  @P3 LDS R23, [R24] ;  /* 0x0000000018173984 */ /* 0x000e240000000800 */
[----:B0-----:R-:W-:-:S04]  /*2060*/  @P3 VIADD R23, R23, 0x1 ;  /* 0x0000000117173836 */ /* 0x001fc80000000000 */
[----:B------:R-:W-:Y:S01]  /*2070*/  @P3 IMAD.WIDE.U32 R18, R23, 0x4, R12 ;  /* 0x0000000417123825 */ /* 0x000fe200078e000c */
[----:B------:R0:W-:Y:S04]  /*2080*/  @P3 STS [R24], R23 ;  /* 0x0000001718003388 */ /* 0x0001e80000000800 */
[----:B------:R0:W-:Y:S02]  /*2090*/  @P3 STG.E desc[UR6][R18.64], R31 ;  /* 0x0000001f12003986 */ /* 0x0001e4000c101906 */
.L_x_44:
[----:B------:R-:W-:Y:S05]  /*20a0*/  @!P4 BRA `(.L_x_41) ;  /* 0x000000640038c947 */ /* 0x000fea0003800000 */
[----:B------:R-:W-:Y:S02]  /*20b0*/  ISETP.NE.AND P0, PT, R22, 0x1, PT ;  /* 0x000000011600780c */ /* 0x000fe40003f05270 */
[----:B------:R-:W-:-:S04]  /*20c0*/  LOP3.LUT R17, R17, 0x1, RZ, 0xc0, !PT ;  /* 0x0000000111117812 */ /* 0x000fc800078ec0ff */
[----:B------:R-:W-:-:S07]  /*20d0*/  ISETP.NE.U32.AND P2, PT, R17, 0x1, PT ;  /* 0x000000011100780c */ /* 0x000fce0003f45070 */
[----:B------:R-:W-:Y:S06]  /*20e0*/  @!P0 BRA `(.L_x_45) ;  /* 0x0000000000508947 */ /* 0x000fec0003800000 */
[----:B------:R-:W1:Y:S01]  /*20f0*/  S2R R9, SR_CgaCtaId ;  /* 0x0000000000097919 */ /* 0x000e620000008800 */
[----:B------:R-:W-:-:S05]  /*2100*/  MOV R8, 0x400 ;  /* 0x0000040000087802 */ /* 0x000fca0000000f00 */
[----:B------:R-:W-:-:S05]  /*2110*/  VIADD R8, R8, 0x814 ;  /* 0x0000081408087836 */ /* 0x000fca0000000000 */
[----:B-1----:R-:W-:-:S05]  /*2120*/  LEA R9, R9, R8, 0x18 ;  /* 0x0000000809097211 */ /* 0x002fca00078ec0ff */
[C---:B------:R-:W-:Y:S02]  /*2130*/  IMAD R14, R16.reuse, 0x4, R9 ;  /* 0x00000004100e7824 */ /* 0x040fe400078e0209 */
[----:B------:R-:W-:-:S03]  /*2140*/  VIADD R16, R16, 0x2 ;  /* 0x0000000210107836 */ /* 0x000fc60000000000 */
[----:B0-----:R-:W0:Y:S02]  /*2150*/  LDS R19, [R14] ;  /* 0x000000000e137984 */ /* 0x001e240000000800 */
[----:B0-----:R-:W-:-:S13]  /*2160*/  ISETP.NE.AND P0, PT, R19, RZ, PT ;  /* 0x000000ff1300720c */ /* 0x001fda0003f05270 */
        /* <DEDUP_REMOVED lines=8> */
[----:B0-----:R-:W-:-:S05]  /*21f0*/  @P1 IADD3 R17, PT, PT, R17, 0x1, RZ ;  /* 0x0000000111111810 */ /* 0x001fca0007ffe0ff */
[----:B------:R-:W-:Y:S01]  /*2200*/  @P1 IMAD.WIDE.U32 R10, R17, 0x4, R12 ;  /* 0x00000004110a1825 */ /* 0x000fe200078e000c */
[----:B------:R1:W-:Y:S04]  /*2210*/  @P1 STS [R24], R17 ;  /* 0x0000001118001388 */ /* 0x0003e80000000800 */
[----:B------:R1:W-:Y:S02]  /*2220*/  @P1 STG.E desc[UR6][R10.64], R21 ;  /* 0x000000150a001986 */ /* 0x0003e4000c101906 */
.L_x_45:
[----:B------:R-:W-:Y:S05]  /*2230*/  @P2 BRA `(.L_x_41) ;  /* 0x0000006000d42947 */ /* 0x000fea0003800000 */
[----:B------:R-:W2:Y:S01]  /*2240*/  S2R R9, SR_CgaCtaId ;  /* 0x0000000000097919 */ /* 0x000ea20000008800 */
[----:B------:R-:W-:-:S05]  /*2250*/  MOV R8, 0x400 ;  /* 0x0000040000087802 */ /* 0x000fca0000000f00 */
[----:B------:R-:W-:-:S05]  /*2260*/  VIADD R8, R8, 0x814 ;  /* 0x0000081408087836 */ /* 0x000fca0000000000 */
[----:B--2---:R-:W-:-:S05]  /*2270*/  LEA R9, R9, R8, 0x18 ;  /* 0x0000000809097211 */ /* 0x004fca00078ec0ff */
[----:B------:R-:W-:-:S05]  /*2280*/  IMAD R16, R16, 0x4, R9 ;  /* 0x0000000410107824 */ /* 0x000fca00078e0209 */
[----:B-1----:R-:W1:Y:S02]  /*2290*/  LDS R11, [R16] ;  /* 0x00000000100b7984 */ /* 0x002e640000000800 */
[----:B-1----:R-:W-:-:S13]  /*22a0*/  ISETP.NE.AND P0, PT, R11, RZ, PT ;  /* 0x000000ff0b00720c */ /* 0x002fda0003f05270 */
[----:B------:R-:W-:Y:S05]  /*22b0*/  @!P0 BRA `(.L_x_41) ;  /* 0x0000006000b48947 */ /* 0x000fea0003800000 */
[----:B------:R-:W1:Y:S02]  /*22c0*/  LDS R9, [R24] ;  /* 0x0000000018097984 */ /* 0x000e640000000800 */
[----:B-1----:R-:W-:-:S05]  /*22d0*/  IADD3 R9, PT, PT, R9, 0x1, RZ ;  /* 0x0000000109097810 */ /* 0x002fca0007ffe0ff */
[----:B------:R-:W-:Y:S01]  /*22e0*/  IMAD.WIDE.U32 R12, R9, 0x4, R12 ;  /* 0x00000004090c7825 */ /* 0x000fe200078e000c */
[----:B------:R3:W-:Y:S04]  /*22f0*/  STS [R24], R9 ;  /* 0x0000000918007388 */ /* 0x0007e80000000800 */
[----:B------:R3:W-:Y:S01]  /*2300*/  STG.E desc[UR6][R12.64], R11 ;  /* 0x0000000b0c007986 */ /* 0x0007e2000c101906 */
[----:B------:R-:W-:Y:S05]  /*2310*/  BRA `(.L_x_41) ;  /* 0x00000060009c7947 */ /* 0x000fea0003800000 */
.L_x_2:
[----:B------:R-:W0:Y:S01]  /*2320*/  @!P0 LDS R21, [R18+0x4] ;  /* 0x0000040012158984 */ /* 0x000e220000000800 */
[----:B------:R-:W1:Y:S01]  /*2330*/  LDC.64 R12, c[0x4][0x10] ;  /* 0x01000400ff0c7b82 */ /* 0x000e620000000a00 */
[----:B------:R-:W-:Y:S01]  /*2340*/  @!P0 VIADD R19, R15, 0x6814 ;  /* 0x000068140f138836 */ /* 0x000fe20000000000 */
[----:B------:R-:W-:Y:S01]  /*2350*/  ISETP.GE.U32.AND P1, PT, R16, 0x1000, PT ;  /* 0x000010001000780c */ /* 0x000fe20003f26070 */
[----:B------:R-:W-:-:S03]  /*2360*/  @!P0 IMAD.MOV.U32 R23, RZ, RZ, 0x1 ;  /* 0x00000001ff178424 */ /* 0x000fc600078e00ff */
        /* <DEDUP_REMOVED lines=8> */
[----:B------:R-:W-:Y:S01]  /*23f0*/  IADD3 R15, PT, PT, R15, 0x6814, RZ ;  /* 0x000068140f0f7810 */ /* 0x000fe20007ffe0ff */
[----:B------:R-:W-:-:S03]  /*2400*/  IMAD.MOV.U32 R28, RZ, RZ, RZ ;  /* 0x000000ffff1c7224 */ /* 0x000fc600078e00ff */
[----:B0-----:R-:W-:Y:S01]  /*2410*/  LEA R20, R14, R15, 0x18 ;  /* 0x0000000f0e147211 */ /* 0x001fe200078ec0ff */
[----:B-1----:R-:W-:-:S04]  /*2420*/  IMAD.WIDE R14, R29, 0x4e200, R12 ;  /* 0x0004e2001d0e7825 */ /* 0x002fc800078e020c */
[----:B------:R-:W-:-:S07]  /*2430*/  IMAD R29, R29, 0x200, R20 ;  /* 0x000002001d1d7824 */ /* 0x000fce00078e0214 */
.L_x_67:
[----:B0-2---:R-:W2:Y:S01]  /*2440*/  LDG.E R21, desc[UR6][R10.64] ;  /* 0x000000060a157981 */ /* 0x005ea2000c1e1900 */
[----:B------:R-:W2:Y:S01]  /*2450*/  LDC.64 R18, c[0x0][0x380] ;  /* 0x0000e000ff127b82 */ /* 0x000ea20000000a00 */
[----:B-1----:R-:W0:Y:S01]  /*2460*/  S2R R23, SR_CgaCtaId ;  /* 0x0000000000177919 */ /* 0x002e220000008800 */
[----:B--2---:R-:W-:-:S06]  /*2470*/  IMAD.WIDE.U32 R20, R21, 0x4, R18 ;  /* 0x0000000415147825 */ /* 0x004fcc00078e0012 */
[----:B------:R-:W2:Y:S01]  /*2480*/  LDG.E R21, desc[UR6][R20.64] ;  /* 0x0000000614157981 */ /* 0x000ea2000c1e1900 */
[----:B------:R-:W-:Y:S01]  /*2490*/  SHF.R.U32.HI R22, RZ, 0xc, R16 ;  /* 0x0000000cff167819 */ /* 0x000fe20000011610 */
[----:B------:R-:W-:Y:S01]  /*24a0*/  BSSY.RECONVERGENT B1, `(.L_x_47) ;  /* 0x000001e000017945 */ /* 0x000fe20003800200 */
[----:B------:R-:W-:Y:S02]  /*24b0*/  IMAD.MOV.U32 R34, RZ, RZ, R2 ;  /* 0x000000ffff227224 */ /* 0x000fe400078e0002 */
[----:B------:R-:W-:Y:S02]  /*24c0*/  VIMNMX.U32 R25, PT, PT, R22, 0x1, !PT ;  /* 0x0000000116197848 */ /* 0x000fe40007fe0000 */
[----:B------:R-:W-:-:S05]  /*24d0*/  MOV R22, 0x400 ;  /* 0x0000040000167802 */ /* 0x000fca0000000f00 */
[----:B------:R-:W-:-:S05]  /*24e0*/  VIADD R22, R22, 0x814 ;  /* 0x0000081416167836 */ /* 0x000fca0000000000 */
[----:B0-----:R-:W-:Y:S01]  /*24f0*/  LEA R32, R23, R22, 0x18 ;  /* 0x0000001617207211 */ /* 0x001fe200078ec0ff */
[C---:B--2---:R-:W-:Y:S01]  /*2500*/  IMAD R33, R28.reuse, 0x1000, R21 ;  /* 0x000010001c217824 */ /* 0x044fe200078e0215 */
[----:B------:R-:W-:-:S04]  /*2510*/  IADD3 R28, PT, PT, R28, 0x1, RZ ;  /* 0x000000011c1c7810 */ /* 0x000fc80007ffe0ff */
[----:B------:R-:W-:-:S13]  /*2520*/  ISETP.NE.AND P1, PT, R28, R25, PT ;  /* 0x000000191c00720c */ /* 0x000fda0003f25270 */
.L_x_48:
        /* <DEDUP_REMOVED lines=14> */
[----:B------:R-:W-:-:S02]  /*2610*/  ISETP.GE.U32.AND P2, PT, R34, 0xf80, PT ;  /* 0x00000f802200780c */ /* 0x000fc40003f46070 */
[----:B------:R-:W-:Y:S02]  /*2620*/  IADD3 R34, PT, PT, R34, 0x80, RZ ;  /* 0x0000008022227810 */ /* 0x000fe40007ffe0ff */
[----:B--2---:R0:W-:Y:S04]  /*2630*/  STS [R35], R30 ;  /* 0x0000001e23007388 */ /* 0x0041e80000000800 */
[----:B---3--:R0:W-:Y:S04]  /*2640*/  STS [R35+0x80], R22 ;  /* 0x0000801623007388 */ /* 0x0081e80000000800 */
[----:B----4-:R0:W-:Y:S04]  /*2650*/  STS [R35+0x100], R24 ;  /* 0x0001001823007388 */ /* 0x0101e80000000800 */
[----:B-----5:R0:W-:Y:S01]  /*2660*/  STS [R35+0x180], R26 ;  /* 0x0001801a23007388 */ /* 0x0201e20000000800 */
[----:B------:R-:W-:Y:S05]  /*2670*/  @!P2 BRA `(.L_x_48) ;  /* 0xfffffffc00aca947 */ /* 0x000fea000383ffff */
[----:B------:R-:W-:Y:S05]  /*2680*/  BSYNC.RECONVERGENT B1 ;  /* 0x0000000000017941 */ /* 0x000fea0003800200 */
.L_x_47:
        /* <DEDUP_REMOVED lines=8> */
[----:B0-----:R-:W-:-:S07]  /*2710*/  IMAD.MOV.U32 R22, RZ, RZ, R2 ;  /* 0x000000ffff167224 */ /* 0x001fce00078e0002 */
.L_x_57:
[----:B0-----:R-:W0:Y:S01]  /*2720*/  S2UR UR5, SR_CgaCtaId ;  /* 0x00000000000579c3 */ /* 0x001e220000008800 */
[----:B------:R-:W-:Y:S01]  /*2730*/  UMOV UR4, 0x400 ;  /* 0x0000040000047882 */ /* 0x000fe20000000000 */
[----:B------:R-:W-:Y:S01]  /*2740*/  IMAD.MOV.U32 R25, RZ, RZ, RZ ;  /* 0x000000ffff197224 */ /* 0x000fe200078e00ff */
[----:B------:R-:W-:Y:S01]  /*2750*/  UIADD3 UR4, UPT, UPT, UR4, 0x814, URZ ;  /* 0x0000081404047890 */ /* 0x000fe2000fffe0ff */
[----:B------:R-:W-:-:S03]  /*2760*/  MOV R26, R17 ;  /* 0x00000011001a7202 */ /* 0x000fc60000000f00 */
[----:B0-----:R-:W-:-:S06]  /*2770*/  ULEA UR4, UR5, UR4, 0x18 ;  /* 0x0000000405047291 */ /* 0x001fcc000f8ec0ff */
[C---:B-1----:R-:W-:Y:S01]  /*2780*/  LEA R23, R22.reuse, UR4, 0x2 ;  /* 0x0000000416177c11 */ /* 0x042fe2000f8e10ff */
[----:B------:R-:W-:-:S04]  /*2790*/  VIADD R22, R22, UR10 ;  /* 0x0000000a16167c36 */ /* 0x000fc80008000000 */
[----:B------:R0:W1:Y:S01]  /*27a0*/  LDS R24, [R23] ;  /* 0x0000000017187984 */ /* 0x0000620000000800 */
[----:B------:R-:W-:-:S13]  /*27b0*/  ISETP.GE.U32.AND P2, PT, R22, 0x1000, PT ;  /* 0x000010001600780c */ /* 0x000fda0003f46070 */
.L_x_52:
[----:B------:R-:W-:-:S05]  /*27c0*/  SHF.R.U32.HI R27, RZ, 0x1, R26 ;  /* 0x00000001ff1b7819 */ /* 0x000fca000001161a */
[----:B------:R-:W-:-:S04]  /*27d0*/  IMAD.IADD R19, R27, 0x1, R25 ;  /* 0x000000011b137824 */ /* 0x000fc800078e0219 */
        /* <DEDUP_REMOVED lines=13> */
[----:B------:R-:W-:-:S04]  /*28b0*/  SEL R27, RZ, 0x1, P3 ;  /* 0x00000001ff1b7807 */ /* 0x000fc80001800000 */
[----:B------:R-:W-:-:S04]  /*28c0*/  IADD3 R26, PT, PT, R25, R27, RZ ;  /* 0x0000001b191a7210 */ /* 0x000fc80007ffe0ff */
[----:B------:R-:W-:-:S13]  /*28d0*/  ISETP.GE.AND P3, PT, R26, R17, PT ;  /* 0x000000111a00720c */ /* 0x000fda0003f66270 */
[----:B------:R-:W-:Y:S05]  /*28e0*/  @P3 BRA `(.L_x_55) ;  /* 0x0000000000143947 */ /* 0x000fea0003800000 */
[----:B------:R-:W-:-:S06]  /*28f0*/  IMAD.WIDE.U32 R18, R27, 0x4, R18 ;  /* 0x000000041b127825 */ /* 0x000fcc00078e0012 */
[----:B------:R-:W2:Y:S02]  /*2900*/  LDG.E R19, desc[UR6][R18.64] ;  /* 0x0000000612137981 */ /* 0x000ea4000c1e1900 */
[----:B--2---:R-:W-:-:S13]  /*2910*/  ISETP.NE.AND P3, PT, R19, R24, PT ;  /* 0x000000181300720c */ /* 0x004fda0003f65270 */
[----:B------:R-:W-:Y:S05]  /*2920*/  @!P3 BREAK.RELIABLE B4 ;  /* 0x000000000004b942 */ /* 0x000fea0003800100 */
[----:B------:R-:W-:Y:S05]  /*2930*/  @!P3 BRA `(.L_x_56) ;  /* 0x000000000008b947 */ /* 0x000fea0003800000 */
.L_x_55:
[----:B------:R-:W-:Y:S05]  /*2940*/  BSYNC.RELIABLE B4 ;  /* 0x0000000000047941 */ /* 0x000fea0003800100 */
.L_x_54:
[----:B------:R1:W-:Y:S02]  /*2950*/  STS [R23], RZ ;  /* 0x000000ff17007388 */ /* 0x0003e40000000800 */
.L_x_56:
[----:B------:R-:W-:Y:S05]  /*2960*/  BSYNC.RECONVERGENT B3 ;  /* 0x0000000000037941 */ /* 0x000fea0003800200 */
.L_x_53:
[----:B------:R-:W-:Y:S05]  /*2970*/  @!P2 BRA `(.L_x_57) ;  /* 0xfffffffc0068a947 */ /* 0x000fea000383ffff */
[----:B------:R-:W-:Y:S05]  /*2980*/  BSYNC.RECONVERGENT B2 ;  /* 0x0000000000027941 */ /* 0x000fea0003800200 */
.L_x_51:
[----:B------:R-:W-:Y:S05]  /*2990*/  BRA `(.L_x_58) ;  /* 0x0000000000547947 */ /* 0x000fea0003800000 */
.L_x_50:
[----:B0-----:R0:W5:Y:S01]  /*29a0*/  LDG.E R22, desc[UR6][R20.64] ;  /* 0x0000000614167981 */ /* 0x001162000c1e1900 */
[----:B------:R-:W-:-:S07]  /*29b0*/  IMAD.MOV.U32 R23, RZ, RZ, R2 ;  /* 0x000000ffff177224 */ /* 0x000fce00078e0002 */
.L_x_63:
        /* <DEDUP_REMOVED lines=15> */
.L_x_61:
[----:B------:R-:W-:Y:S05]  /*2ab0*/  BSYNC.RELIABLE B3 ;  /* 0x0000000000037941 */ /* 0x000fea0003800100 */
.L_x_60:
[----:B------:R1:W-:Y:S02]  /*2ac0*/  STS [R24], RZ ;  /* 0x000000ff18007388 */ /* 0x0003e40000000800 */
.L_x_62:
[----:B------:R-:W-:Y:S05]  /*2ad0*/  BSYNC.RECONVERGENT B2 ;  /* 0x0000000000027941 */ /* 0x000fea0003800200 */
.L_x_59:
[----:B------:R-:W-:Y:S05]  /*2ae0*/  @!P3 BRA `(.L_x_63) ;  /* 0xfffffffc00b4b947 */ /* 0x000fea000383ffff */
.L_x_58:
[----:B------:R-:W-:Y:S05]  /*2af0*/  BSYNC.RECONVERGENT B1 ;  /* 0x0000000000017941 */ /* 0x000fea0003800200 */
.L_x_49:
[----:B------:R-:W-:Y:S04]  /*2b00*/  BSSY.RECONVERGENT B1, `(.L_x_64) ;  /* 0x0000043000017945 */ /* 0x000fe80003800200 */
[----:B------:R-:W-:Y:S05]  /*2b10*/  @P0 BRA `(.L_x_65) ;  /* 0x0000000400040947 */ /* 0x000fea0003800000 */
[----:B------:R-:W2:Y:S01]  /*2b20*/  S2UR UR5, SR_CgaCtaId ;  /* 0x00000000000579c3 */ /* 0x000ea20000008800 */
[----:B------:R-:W-:Y:S02]  /*2b30*/  UMOV UR4, 0x400 ;  /* 0x0000040000047882 */ /* 0x000fe40000000000 */
[----:B------:R-:W-:-:S04]  /*2b40*/  UIADD3 UR4, UPT, UPT, UR4, 0x814, URZ ;  /* 0x0000081404047890 */ /* 0x000fc8000fffe0ff */
[----:B--2---:R-:W-:-:S03]  /*2b50*/  ULEA UR5, UR5, UR4, 0x18 ;  /* 0x0000000405057291 */ /* 0x004fc6000f8ec0ff */
[----:B------:R-:W-:-:S09]  /*2b60*/  UMOV UR4, URZ ;  /* 0x000000ff00047c82 */ /* 0x000fd20008000000 */
.L_x_66:
[----:B------:R-:W-:Y:S02]  /*2b70*/  ULEA UR8, UR4, UR5, 0x2 ;  /* 0x0000000504087291 */ /* 0x000fe4000f8e10ff */
[----:B------:R-:W-:-:S04]  /*2b80*/  UIADD3 UR4, UPT, UPT, UR4, 0x8, URZ ;  /* 0x0000000804047890 */ /* 0x000fc8000fffe0ff */
[----:B------:R-:W-:-:S03]  /*2b90*/  UISETP.NE.AND UP0, UPT, UR4, 0x1000, UPT ;  /* 0x000010000400788c */ /* 0x000fc6000bf05270 */
[----:B--2---:R-:W2:Y:S02]  /*2ba0*/  LDS R27, [UR8] ;  /* 0x00000008ff1b7984 */ /* 0x004ea40008000800 */
[----:B--2---:R-:W-:-:S13]  /*2bb0*/  ISETP.NE.AND P3, PT, R27, RZ, PT ;  /* 0x000000ff1b00720c */ /* 0x004fda0003f65270 */
[----:B------:R-:W0:Y:S02]  /*2bc0*/  @P3 LDS R18, [R29] ;  /* 0x000000001d123984 */ /* 0x000e240000000800 */
[----:B0-----:R-:W-:-:S05]  /*2bd0*/  @P3 IADD3 R20, PT, PT, R18, 0x1, RZ ;  /* 0x0000000112143810 */ /* 0x001fca0007ffe0ff */
[----:B------:R0:W-:Y:S04]  /*2be0*/  @P3 STS [R29], R20 ;  /* 0x000000141d003388 */ /* 0x0001e80000000800 */
[----:B-1----:R-:W1:Y:S01]  /*2bf0*/  LDS R23, [UR8+0x4] ;  /* 0x00000408ff177984 */ /* 0x002e620008000800 */
        /* <DEDUP_REMOVED lines=51> */
.L_x_65:
[----:B------:R-:W-:Y:S05]  /*2f30*/  BSYNC.RECONVERGENT B1 ;  /* 0x0000000000017941 */ /* 0x000fea0003800200 */
.L_x_64:
[----:B------:R-:W-:Y:S05]  /*2f40*/  @P1 BRA `(.L_x_67) ;  /* 0xfffffff4003c1947 */ /* 0x000fea000383ffff */
.L_x_46:
        /* <DEDUP_REMOVED lines=11> */
[----:B-1----:R-:W-:Y:S01]  /*3000*/  MOV R24, R2 ;  /* 0x0000000200187202 */ /* 0x002fe20000000f00 */
[----:B------:R-:W1:Y:S01]  /*3010*/  @P3 S2R R11, SR_CgaCtaId ;  /* 0x00000000000b3919 */ /* 0x000e620000008800 */
[----:B------:R-:W-:Y:S01]  /*3020*/  @P3 MOV R10, 0x400 ;  /* 0x00000400000a3802 */ /* 0x000fe20000000f00 */
[----:B--2---:R-:W-:-:S04]  /*3030*/  IMAD.IADD R27, R14, 0x1, R27 ;  /* 0x000000010e1b7824 */ /* 0x004fc800078e021b */
[----:B------:R-:W-:-:S04]  /*3040*/  @P3 IMAD.IADD R21, R27, 0x1, R24 ;  /* 0x000000011b153824 */ /* 0x000fc800078e0218 */
[----:B0-----:R-:W-:-:S06]  /*3050*/  @P3 IMAD.WIDE.U32 R18, R21, 0x4, R18 ;  /* 0x0000000415123825 */ /* 0x001fcc00078e0012 */
[----:B------:R-:W2:Y:S01]  /*3060*/  @P3 LDG.E R18, desc[UR6][R18.64] ;  /* 0x0000000612123981 */ /* 0x000ea2000c1e1900 */
[----:B------:R-:W-:Y:S01]  /*3070*/  @P3 VIADD R10, R10, 0x814 ;  /* 0x000008140a0a3836 */ /* 0x000fe20000000000 */
[----:B------:R-:W-:Y:S01]  /*3080*/  BSSY.RECONVERGENT B2, `(.L_x_70) ;  /* 0x0000025000027945 */ /* 0x000fe20003800200 */
[----:B------:R-:W-:-:S03]  /*3090*/  PLOP3.LUT P0, PT, P3, PT, PT, 0x8, 0x80 ;  /* 0x000000000080781c */ /* 0x000fc60001f0e170 */
[----:B-1----:R-:W-:-:S04]  /*30a0*/  @P3 LEA R11, R11, R10, 0x18 ;  /* 0x0000000a0b0b3211 */ /* 0x002fc800078ec0ff */
[C---:B------:R-:W-:Y:S01]  /*30b0*/  @P3 LEA R11, R24.reuse, R11, 0x2 ;  /* 0x0000000b180b3211 */ /* 0x040fe200078e10ff */
[----:B------:R-:W-:-:S04]  /*30c0*/  @P3 VIADD R24, R24, 0x20 ;  /* 0x0000002018183836 */ /* 0x000fc80000000000 */
[C---:B------:R-:W-:Y:S01]  /*30d0*/  IMAD.IADD R10, R25.reuse, 0x1, -R24 ;  /* 0x00000001190a7824 */ /* 0x040fe200078e0a18 */
[----:B------:R-:W-:-:S04]  /*30e0*/  ISETP.GT.U32.AND P1, PT, R25, R24, PT ;  /* 0x000000181900720c */ /* 0x000fc80003f24070 */
[----:B------:R-:W-:Y:S01]  /*30f0*/  ISETP.LE.U32.OR P1, PT, R10, 0x60, !P1 ;  /* 0x000000600a00780c */ /* 0x000fe20004f23470 */
[----:B--2---:R0:W-:-:S12]  /*3100*/  @P3 STS [R11], R18 ;  /* 0x000000120b003388 */ /* 0x0041d80000000800 */
[----:B------:R-:W-:Y:S05]  /*3110*/  @P1 BRA `(.L_x_71) ;  /* 0x00000000006c1947 */ /* 0x000fea0003800000 */
[----:B------:R-:W1:Y:S01]  /*3120*/  S2R R15, SR_CgaCtaId ;  /* 0x00000000000f7919 */ /* 0x000e620000008800 */
[----:B0-----:R-:W0:Y:S01]  /*3130*/  LDC.64 R10, c[0x0][0x388] ;  /* 0x0000e200ff0a7b82 */ /* 0x001e220000000a00 */
[----:B------:R-:W-:Y:S02]  /*3140*/  MOV R14, 0x400 ;  /* 0x00000400000e7802 */ /* 0x000fe40000000f00 */
[----:B------:R-:W-:Y:S02]  /*3150*/  PLOP3.LUT P0, PT, PT, PT, PT, 0x8, 0x80 ;  /* 0x000000000080781c */ /* 0x000fe40003f0e170 */
[----:B------:R-:W-:Y:S01]  /*3160*/  IADD3 R31, PT, PT, R25, -0x60, RZ ;  /* 0xffffffa0191f7810 */ /* 0x000fe20007ffe0ff */
[----:B------:R-:W-:-:S05]  /*3170*/  VIADD R14, R14, 0x814 ;  /* 0x000008140e0e7836 */ /* 0x000fca0000000000 */
[----:B-1----:R-:W-:-:S07]  /*3180*/  LEA R33, R15, R14, 0x18 ;  /* 0x0000000e0f217211 */ /* 0x002fce00078ec0ff */
.L_x_72:
[C-C-:B------:R-:W-:Y:S01]  /*3190*/  IADD3 R19, PT, PT, R27.reuse, 0x20, R24.reuse ;  /* 0x000000201b137810 */ /* 0x140fe20007ffe018 */
[C-C-:B------:R-:W-:Y:S01]  /*31a0*/  IMAD.IADD R15, R27.reuse, 0x1, R24.reuse ;  /* 0x000000011b0f7824 */ /* 0x140fe200078e0218 */
[C-C-:B------:R-:W-:Y:S02]  /*31b0*/  IADD3 R21, PT, PT, R27.reuse, 0x40, R24.reuse ;  /* 0x000000401b157810 */ /* 0x140fe40007ffe018 */
[----:B------:R-:W-:Y:S01]  /*31c0*/  IADD3 R23, PT, PT, R27, 0x60, R24 ;  /* 0x000000601b177810 */ /* 0x000fe20007ffe018 */
[----:B01----:R-:W-:-:S04]  /*31d0*/  IMAD.WIDE.U32 R14, R15, 0x4, R10 ;  /* 0x000000040f0e7825 */ /* 0x003fc800078e000a */
        /* <DEDUP_REMOVED lines=15> */
.L_x_71:
[----:B------:R-:W-:Y:S05]  /*32d0*/  BSYNC.RECONVERGENT B2 ;  /* 0x0000000000027941 */ /* 0x000fea0003800200 */
.L_x_70:
[CC--:B------:R-:W-:Y:S01]  /*32e0*/  ISETP.GT.U32.AND P1, PT, R25.reuse, R24.reuse, PT ;  /* 0x000000181900720c */ /* 0x0c0fe20003f24070 */
[----:B------:R-:W-:Y:S01]  /*32f0*/  BSSY.RECONVERGENT B2, `(.L_x_73) ;  /* 0x0000014000027945 */ /* 0x000fe20003800200 */
[----:B------:R-:W-:-:S04]  /*3300*/  IADD3 R10, PT, PT, R25, -R24, RZ ;  /* 0x80000018190a7210 */ /* 0x000fc80007ffe0ff */
[----:B------:R-:W-:-:S13]  /*3310*/  ISETP.LE.U32.OR P1, PT, R10, 0x20, !P1 ;  /* 0x000000200a00780c */ /* 0x000fda0004f23470 */
[----:B------:R-:W-:Y:S05]  /*3320*/  @P1 BRA `(.L_x_74) ;  /* 0x0000000000401947 */ /* 0x000fea0003800000 */
[----:B0-----:R-:W1:Y:S01]  /*3330*/  LDC.64 R10, c[0x0][0x388] ;  /* 0x0000e200ff0a7b82 */ /* 0x001e620000000a00 */
[C-C-:B------:R-:W-:Y:S01]  /*3340*/  IMAD.IADD R15, R27.reuse, 0x1, R24.reuse ;  /* 0x000000011b0f7824 */ /* 0x140fe200078e0218 */
        /* <DEDUP_REMOVED lines=14> */
.L_x_74:
[----:B------:R-:W-:Y:S05]  /*3430*/  BSYNC.RECONVERGENT B2 ;  /* 0x0000000000027941 */ /* 0x000fea0003800200 */
.L_x_73:
        /* <DEDUP_REMOVED lines=12> */
.L_x_69:
[----:B------:R-:W-:Y:S05]  /*3500*/  BSYNC.RECONVERGENT B1 ;  /* 0x0000000000017941 */ /* 0x000fea0003800200 */
.L_x_68:
[----:B------:R-:W4:Y:S01]  /*3510*/  LDG.E R9, desc[UR6][R8.64] ;  /* 0x0000000608097981 */ /* 0x000f22000c1e1900 */
[----:B0-23--:R-:W4:Y:S01]  /*3520*/  LDC.64 R10, c[0x0][0x380] ;  /* 0x0000e000ff0a7b82 */ /* 0x00df220000000a00 */
[----:B------:R-:W-:Y:S01]  /*3530*/  BSSY.RECONVERGENT B1, `(.L_x_75) ;  /* 0x0000031000017945 */ /* 0x000fe20003800200 */
[----:B----4-:R-:W-:-:S03]  /*3540*/  IMAD.WIDE.U32 R10, R9, 0x4, R10 ;  /* 0x00000004090a7825 */ /* 0x010fc600078e000a */
[----:B------:R-:W-:Y:S05]  /*3550*/  @P2 BRA `(.L_x_76) ;  /* 0x0000000000b82947 */ /* 0x000fea0003800000 */
[----:B------:R-:W2:Y:S01]  /*3560*/  LDG.E R10, desc[UR6][R10.64] ;  /* 0x000000060a0a7981 */ /* 0x000ea2000c1e1900 */
[----:B------:R-:W2:Y:S01]  /*3570*/  LDC.64 R8, c[0x0][0x388] ;  /* 0x0000e200ff087b82 */ /* 0x000ea20000000a00 */
[----:B-1----:R-:W-:Y:S02]  /*3580*/  MOV R14, R2 ;  /* 0x00000002000e7202 */ /* 0x002fe40000000f00 */
[----:B--2---:R-:W-:-:S04]  /*3590*/  LEA R8, P0, R10, R8, 0x2 ;  /* 0x000000080a087211 */ /* 0x004fc800078010ff */
[----:B------:R-:W-:-:S09]  /*35a0*/  LEA.HI.X R9, R10, R9, RZ, 0x2, P0 ;  /* 0x000000090a097211 */ /* 0x000fd200000f14ff */
.L_x_83:
[----:B0-----:R-:W0:Y:S01]  /*35b0*/  S2UR UR5, SR_CgaCtaId ;  /* 0x00000000000579c3 */ /* 0x001e220000008800 */
[----:B------:R-:W-:Y:S01]  /*35c0*/  UMOV UR4, 0x400 ;  /* 0x0000040000047882 */ /* 0x000fe20000000000 */
[----:B------:R-:W-:Y:S01]  /*35d0*/  ISETP.GE.AND P0, PT, R17, 0x2, PT ;  /* 0x000000021100780c */ /* 0x000fe20003f06270 */
[----:B------:R-:W-:Y:S01]  /*35e0*/  UIADD3 UR4, UPT, UPT, UR4, 0x814, URZ ;  /* 0x0000081404047890 */ /* 0x000fe2000fffe0ff */
[----:B------:R-:W-:-:S03]  /*35f0*/  IMAD.MOV.U32 R15, RZ, RZ, RZ ;  /* 0x000000ffff0f7224 */ /* 0x000fc600078e00ff */
[----:B0-----:R-:W-:-:S06]  /*3600*/  ULEA UR4, UR5, UR4, 0x18 ;  /* 0x0000000405047291 */ /* 0x001fcc000f8ec0ff */
[----:B-1----:R-:W-:-:S05]  /*3610*/  LEA R22, R14, UR4, 0x2 ;  /* 0x000000040e167c11 */ /* 0x002fca000f8e10ff */
[----:B------:R0:W1:Y:S01]  /*3620*/  LDS R21, [R22] ;  /* 0x0000000016157984 */ /* 0x0000620000000800 */
[----:B------:R-:W-:Y:S05]  /*3630*/  @!P0 BRA `(.L_x_77) ;  /* 0x0000000000308947 */ /* 0x000fea0003800000 */
[----:B------:R-:W-:Y:S02]  /*3640*/  IMAD.MOV.U32 R15, RZ, RZ, RZ ;  /* 0x000000ffff0f7224 */ /* 0x000fe400078e00ff */
[----:B------:R-:W-:-:S07]  /*3650*/  IMAD.MOV.U32 R18, RZ, RZ, R17 ;  /* 0x000000ffff127224 */ /* 0x000fce00078e0011 */
.L_x_78:
        /* <DEDUP_REMOVED lines=10> */
.L_x_77:
[----:B------:R-:W-:-:S06]  /*3700*/  IMAD.WIDE.U32 R10, R15, 0x4, R8 ;  /* 0x000000040f0a7825 */ /* 0x000fcc00078e0008 */
[----:B------:R-:W1:Y:S01]  /*3710*/  LDG.E R10, desc[UR6][R10.64] ;  /* 0x000000060a0a7981 */ /* 0x000e62000c1e1900 */
[----:B------:R-:W-:Y:S01]  /*3720*/  VIADD R18, R15, 0x1 ;  /* 0x000000010f127836 */ /* 0x000fe20000000000 */
[----:B------:R-:W-:Y:S01]  /*3730*/  IADD3 R14, PT, PT, R14, UR10, RZ ;  /* 0x0000000a0e0e7c10 */ /* 0x000fe2000fffe0ff */
[----:B------:R-:W-:Y:S04]  /*3740*/  BSSY.RECONVERGENT B2, `(.L_x_79) ;  /* 0x000000e000027945 */ /* 0x000fe80003800200 */
[----:B------:R-:W-:Y:S01]  /*3750*/  BSSY.RELIABLE B3, `(.L_x_80) ;  /* 0x000000b000037945 */ /* 0x000fe20003800100 */
[----:B------:R-:W-:Y:S02]  /*3760*/  ISETP.GE.U32.AND P1, PT, R14, R25, PT ;  /* 0x000000190e00720c */ /* 0x000fe40003f26070 */
[----:B-1----:R-:W-:-:S13]  /*3770*/  ISETP.GE.U32.AND P0, PT, R10, R21, PT ;  /* 0x000000150a00720c */ /* 0x002fda0003f06070 */
[----:B------:R-:W-:-:S05]  /*3780*/  @P0 IMAD.MOV R18, RZ, RZ, R15 ;  /* 0x000000ffff120224 */ /* 0x000fca00078e020f */
[----:B------:R-:W-:-:S13]  /*3790*/  ISETP.GE.AND P0, PT, R18, R17, PT ;  /* 0x000000111200720c */ /* 0x000fda0003f06270 */
[----:B------:R-:W-:Y:S05]  /*37a0*/  @P0 BRA `(.L_x_81) ;  /* 0x0000000000140947 */ /* 0x000fea0003800000 */
[----:B------:R-:W-:-:S06]  /*37b0*/  IMAD.WIDE.U32 R10, R18, 0x4, R8 ;  /* 0x00000004120a7825 */ /* 0x000fcc00078e0008 */
[----:B------:R-:W2:Y:S02]  /*37c0*/  LDG.E R10, desc[UR6][R10.64] ;  /* 0x000000060a0a7981 */ /* 0x000ea4000c1e1900 */
[----:B--2---:R-:W-:-:S13]  /*37d0*/  ISETP.NE.AND P0, PT, R10, R21, PT ;  /* 0x000000150a00720c */ /* 0x004fda0003f05270 */
[----:B------:R-:W-:Y:S05]  /*37e0*/  @!P0 BREAK.RELIABLE B3 ;  /* 0x0000000000038942 */ /* 0x000fea0003800100 */
[----:B------:R-:W-:Y:S05]  /*37f0*/  @!P0 BRA `(.L_x_82) ;  /* 0x0000000000088947 */ /* 0x000fea0003800000 */
.L_x_81:
[----:B------:R-:W-:Y:S05]  /*3800*/  BSYNC.RELIABLE B3 ;  /* 0x0000000000037941 */ /* 0x000fea0003800100 */
.L_x_80:
[----:B------:R1:W-:Y:S02]  /*3810*/  STS [R22], RZ ;  /* 0x000000ff16007388 */ /* 0x0003e40000000800 */
.L_x_82:
[----:B------:R-:W-:Y:S05]  /*3820*/  BSYNC.RECONVERGENT B2 ;  /* 0x0000000000027941 */ /* 0x000fea0003800200 */
.L_x_79:
[----:B------:R-:W-:Y:S05]  /*3830*/  @!P1 BRA `(.L_x_83) ;  /* 0xfffffffc005c9947 */ /* 0x000fea000383ffff */
.L_x_76:
[----:B------:R-:W-:Y:S05]  /*3840*/  BSYNC.RECONVERGENT B1 ;  /* 0x0000000000017941 */ /* 0x000fea0003800200 */
.L_x_75:
        /* <DEDUP_REMOVED lines=10> */
[----:B------:R-:W1:Y:S01]  /*38f0*/  LDS R9, [UR8+0x4] ;  /* 0x00000408ff097984 */ /* 0x000e620008000800 */
[----:B------:R-:W-:-:S04]  /*3900*/  UIADD3 UR8, UPT, UPT, UR4, 0x6814, URZ ;  /* 0x0000681404087890 */ /* 0x000fc8000fffe0ff */
[----:B------:R-:W-:-:S06]  /*3910*/  ULEA UR8, UR5, UR8, 0x18 ;  /* 0x0000000805087291 */ /* 0x000fcc000f8ec0ff */
[C---:B-1----:R-:W-:Y:S01]  /*3920*/  LEA R24, R9.reuse, UR8, 0x9 ;  /* 0x0000000809187c11 */ /* 0x042fe2000f8e48ff */
[----:B------:R-:W-:Y:S01]  /*3930*/  IMAD.WIDE R12, R9, 0x4e200, R12 ;  /* 0x0004e200090c7825 */ /* 0x000fe200078e020c */
[----:B------:R-:W-:Y:S06]  /*3940*/  @!P1 BRA `(.L_x_84) ;  /* 0x0000000400009947 */ /* 0x000fec0003800000 */
[----:B------:R-:W-:Y:S01]  /*3950*/  UIADD3 UR4, UPT, UPT, UR4, 0x814, URZ ;  /* 0x0000081404047890 */ /* 0x000fe2000fffe0ff */
[----:B------:R-:W-:-:S03]  /*3960*/  LOP3.LUT R17, R16, 0xff8, RZ, 0xc0, !PT ;  /* 0x00000ff810117812 */ /* 0x000fc600078ec0ff */
[----:B------:R-:W-:-:S03]  /*3970*/  ULEA UR5, UR5, UR4, 0x18 ;  /* 0x0000000405057291 */ /* 0x000fc6000f8ec0ff */
[----:B------:R-:W-:-:S09]  /*3980*/  UMOV UR4, URZ ;  /* 0x000000ff00047c82 */ /* 0x000fd20008000000 */
.L_x_85:
[----:B------:R-:W-:Y:S02]  /*3990*/  ULEA UR8, UR4, UR5, 0x2 ;  /* 0x0000000504087291 */ /* 0x000fe4000f8e10ff */
[----:B------:R-:W-:-:S07]  /*39a0*/  UIADD3 UR4, UPT, UPT, UR4, 0x8, URZ ;  /* 0x0000000804047890 */ /* 0x000fce000fffe0ff */
[----:B------:R-:W1:Y:S02]  /*39b0*/  LDS R10, [UR8] ;  /* 0x00000008ff0a7984 */ /* 0x000e640008000800 */
[----:B-1----:R-:W-:-:S13]  /*39c0*/  ISETP.NE.AND P6, PT, R10, RZ, PT ;  /* 0x000000ff0a00720c */ /* 0x002fda0003fc5270 */
[----:B------:R-:W1:Y:S02]  /*39d0*/  @P6 LDS R8, [R24] ;  /* 0x0000000018086984 */ /* 0x000e640000000800 */
[----:B-1----:R-:W-:-:S05]  /*39e0*/  @P6 VIADD R9, R8, 0x1 ;  /* 0x0000000108096836 */ /* 0x002fca0000000000 */
[----:B------:R1:W-:Y:S04]  /*39f0*/  @P6 STS [R24], R9 ;  /* 0x0000000918006388 */ /* 0x0003e80000000800 */
[----:B------:R-:W2:Y:S01]  /*3a00*/  LDS R37, [UR8+0x4] ;  /* 0x00000408ff257984 */ /* 0x000ea20008000800 */
[----:B-1----:R-:W-:-:S05]  /*3a10*/  @P6 IMAD.WIDE.U32 R8, R9, 0x4, R12 ;  /* 0x0000000409086825 */ /* 0x002fca00078e000c */
[----:B------:R-:W-:Y:S01]  /*3a20*/  @P6 STG.E desc[UR6][R8.64], R10 ;  /* 0x0000000a08006986 */ /* 0x000fe2000c101906 */
[----:B--2---:R-:W-:-:S13]  /*3a30*/  ISETP.NE.AND P1, PT, R37, RZ, PT ;  /* 0x000000ff2500720c */ /* 0x004fda0003f25270 */
[----:B------:R-:W1:Y:S02]  /*3a40*/  @P1 LDS R21, [R24] ;  /* 0x0000000018151984 */ /* 0x000e640000000800 */
[----:B-1----:R-:W-:-:S05]  /*3a50*/  @P1 IADD3 R21, PT, PT, R21, 0x1, RZ ;  /* 0x0000000115151810 */ /* 0x002fca0007ffe0ff */
[----:B------:R1:W-:Y:S04]  /*3a60*/  @P1 STS [R24], R21 ;  /* 0x0000001518001388 */ /* 0x0003e80000000800 */
[----:B------:R-:W2:Y:S01]  /*3a70*/  LDS R35, [UR8+0x8] ;  /* 0x00000808ff237984 */ /* 0x000ea20008000800 */
[----:B-1----:R-:W-:-:S05]  /*3a80*/  @P1 IMAD.WIDE.U32 R20, R21, 0x4, R12 ;  /* 0x0000000415141825 */ /* 0x002fca00078e000c */
[----:B------:R-:W-:Y:S01]  /*3a90*/  @P1 STG.E desc[UR6][R20.64], R37 ;  /* 0x0000002514001986 */ /* 0x000fe2000c101906 */
[----:B--2---:R-:W-:-:S13]  /*3aa0*/  ISETP.NE.AND P2, PT, R35, RZ, PT ;  /* 0x000000ff2300720c */ /* 0x004fda0003f45270 */
[----:B------:R-:W1:Y:S02]  /*3ab0*/  @P2 LDS R23, [R24] ;  /* 0x0000000018172984 */ /* 0x000e640000000800 */
[----:B-1----:R-:W-:-:S05]  /*3ac0*/  @P2 VIADD R23, R23, 0x1 ;  /* 0x0000000117172836 */ /* 0x002fca0000000000 */
        /* <DEDUP_REMOVED lines=39> */
[----:B-1----:R-:W-:Y:S05]  /*3d40*/  @P1 BRA `(.L_x_85) ;  /* 0xfffffffc00101947 */ /* 0x002fea000383ffff */
.L_x_84:
[----:B------:R-:W-:Y:S05]  /*3d50*/  @!P0 BRA `(.L_x_41) ;  /* 0x00000048000c8947 */ /* 0x000fea0003800000 */
[----:B------:R-:W-:Y:S02]  /*3d60*/  ISETP.GE.U32.AND P0, PT, R26, 0x4, PT ;  /* 0x000000041a00780c */ /* 0x000fe40003f06070 */
[----:B0-----:R-:W-:-:S04]  /*3d70*/  LOP3.LUT R22, R16, 0x3, RZ, 0xc0, !PT ;  /* 0x0000000310167812 */ /* 0x001fc800078ec0ff */
[----:B------:R-:W-:-:S07]  /*3d80*/  ISETP.NE.AND P4, PT, R22, RZ, PT ;  /* 0x000000ff1600720c */ /* 0x000fce0003f85270 */
[----:B------:R-:W-:Y:S06]  /*3d90*/  @!P0 BRA `(.L_x_86) ;  /* 0x0000000000888947 */ /* 0x000fec0003800000 */
[----:B------:R-:W0:Y:S01]  /*3da0*/  S2R R9, SR_CgaCtaId ;  /* 0x0000000000097919 */ /* 0x000e220000008800 */
[----:B------:R-:W-:-:S05]  /*3db0*/  MOV R8, 0x400 ;  /* 0x0000040000087802 */ /* 0x000fca0000000f00 */
[----:B------:R-:W-:-:S05]  /*3dc0*/  VIADD R8, R8, 0x814 ;  /* 0x0000081408087836 */ /* 0x000fca0000000000 */
[----:B0-----:R-:W-:-:S04]  /*3dd0*/  LEA R8, R9, R8, 0x18 ;  /* 0x0000000809087211 */ /* 0x001fc800078ec0ff */
[C---:B------:R-:W-:Y:S01]  /*3de0*/  LEA R20, R17.reuse, R8, 0x2 ;  /* 0x0000000811147211 */ /* 0x040fe200078e10ff */
[----:B------:R-:W-:-:S04]  /*3df0*/  VIADD R17, R17, 0x4 ;  /* 0x0000000411117836 */ /* 0x000fc80000000000 */
[----:B------:R-:W0:Y:S02]  /*3e00*/  LDS R25, [R20] ;  /* 0x0000000014197984 */ /* 0x000e240000000800 */
[----:B0-----:R-:W-:-:S13]  /*3e10*/  ISETP.NE.AND P0, PT, R25, RZ, PT ;  /* 0x000000ff1900720c */ /* 0x001fda0003f05270 */
        /* <DEDUP_REMOVED lines=26> */
.L_x_86:
        /* <DEDUP_REMOVED lines=11> */
[----:B------:R-:W1:Y:S02]  /*4070*/  LDS R21, [R14] ;  /* 0x000000000e157984 */ /* 0x000e640000000800 */
[----:B-1----:R-:W-:-:S13]  /*4080*/  ISETP.NE.AND P0, PT, R21, RZ, PT ;  /* 0x000000ff1500720c */ /* 0x002fda0003f05270 */
[----:B------:R-:W1:Y:S02]  /*4090*/  @P0 LDS R15, [R24] ;  /* 0x00000000180f0984 */ /* 0x000e640000000800 */
[----:B-1----:R-:W-:-:S05]  /*40a0*/  @P0 IADD3 R15, PT, PT, R15, 0x1, RZ ;  /* 0x000000010f0f0810 */ /* 0x002fca0007ffe0ff */
[----:B------:R-:W-:Y:S01]  /*40b0*/  @P0 STS [R24], R15 ;  /* 0x0000000f18000388 */ /* 0x000fe20000000800 */
[----:B------:R-:W-:-:S03]  /*40c0*/  @P0 IMAD.WIDE.U32 R8, R15, 0x4, R12 ;  /* 0x000000040f080825 */ /* 0x000fc600078e000c */
[----:B0-----:R-:W0:Y:S04]  /*40d0*/  LDS R23, [R14+0x4] ;  /* 0x000004000e177984 */ /* 0x001e280000000800 */
[----:B------:R-:W-:Y:S01]  /*40e0*/  @P0 STG.E desc[UR6][R8.64], R21 ;  /* 0x0000001508000986 */ /* 0x000fe2000c101906 */
[----:B0-----:R-:W-:-:S13]  /*40f0*/  ISETP.NE.AND P1, PT, R23, RZ, PT ;  /* 0x000000ff1700720c */ /* 0x001fda0003f25270 */
[----:B------:R-:W0:Y:S02]  /*4100*/  @P1 LDS R19, [R24] ;  /* 0x0000000018131984 */ /* 0x000e240000000800 */
[----:B0-----:R-:W-:-:S04]  /*4110*/  @P1 VIADD R19, R19, 0x1 ;  /* 0x0000000113131836 */ /* 0x001fc80000000000 */
[----:B------:R-:W-:Y:S01]  /*4120*/  @P1 IMAD.WIDE.U32 R10, R19, 0x4, R12 ;  /* 0x00000004130a1825 */ /* 0x000fe200078e000c */
[----:B------:R1:W-:Y:S04]  /*4130*/  @P1 STS [R24], R19 ;  /* 0x0000001318001388 */ /* 0x0003e80000000800 */
[----:B------:R1:W-:Y:S02]  /*4140*/  @P1 STG.E desc[UR6][R10.64], R23 ;  /* 0x000000170a001986 */ /* 0x0003e4000c101906 */
.L_x_87:
[----:B------:R-:W-:Y:S05]  /*4150*/  @P2 BRA `(.L_x_41) ;  /* 0x00000044000c2947 */ /* 0x000fea0003800000 */
[----:B------:R-:W2:Y:S01]  /*4160*/  S2R R9, SR_CgaCtaId ;  /* 0x0000000000097919 */ /* 0x000ea20000008800 */
[----:B------:R-:W-:-:S05]  /*4170*/  MOV R8, 0x400 ;  /* 0x0000040000087802 */ /* 0x000fca0000000f00 */
[----:B------:R-:W-:-:S05]  /*4180*/  VIADD R8, R8, 0x814 ;  /* 0x0000081408087836 */ /* 0x000fca0000000000 */
[----:B--2---:R-:W-:-:S04]  /*4190*/  LEA R8, R9, R8, 0x18 ;  /* 0x0000000809087211 */ /* 0x004fc800078ec0ff */
[----:B------:R-:W-:-:S06]  /*41a0*/  LEA R17, R17, R8, 0x2 ;  /* 0x0000000811117211 */ /* 0x000fcc00078e10ff */
[----:B------:R-:W2:Y:S02]  /*41b0*/  LDS R17, [R17] ;  /* 0x0000000011117984 */ /* 0x000ea40000000800 */
[----:B--2---:R-:W-:-:S13]  /*41c0*/  ISETP.NE.AND P0, PT, R17, RZ, PT ;  /* 0x000000ff1100720c */ /* 0x004fda0003f05270 */
[----:B------:R-:W-:Y:S05]  /*41d0*/  @!P0 BRA `(.L_x_41) ;  /* 0x0000004000ec8947 */ /* 0x000fea0003800000 */
[----:B------:R-:W2:Y:S02]  /*41e0*/  LDS R9, [R24] ;  /* 0x0000000018097984 */ /* 0x000ea40000000800 */
[----:B--2---:R-:W-:-:S04]  /*41f0*/  VIADD R9, R9, 0x1 ;  /* 0x0000000109097836 */ /* 0x004fc80000000000 */
[----:B------:R-:W-:Y:S01]  /*4200*/  IMAD.WIDE.U32 R12, R9, 0x4, R12 ;  /* 0x00000004090c7825 */ /* 0x000fe200078e000c */
[----:B------:R2:W-:Y:S04]  /*4210*/  STS [R24], R9 ;  /* 0x0000000918007388 */ /* 0x0005e80000000800 */
[----:B------:R2:W-:Y:S01]  /*4220*/  STG.E desc[UR6][R12.64], R17 ;  /* 0x000000110c007986 */ /* 0x0005e2000c101906 */
[----:B------:R-:W-:Y:S05]  /*4230*/  BRA `(.L_x_41) ;  /* 0x0000004000d47947 */ /* 0x000fea0003800000 */
.L_x_1:
[----:B------:R-:W1:Y:S01]  /*4240*/  S2R R16, SR_CgaCtaId ;  /* 0x0000000000107919 */ /* 0x000e620000008800 */
[----:B------:R-:W-:Y:S01]  /*4250*/  MOV R17, 0x400 ;  /* 0x0000040000117802 */ /* 0x000fe20000000f00 */
[----:B------:R-:W2:Y:S08]  /*4260*/  LDC.64 R12, c[0x0][0x3c8] ;  /* 0x0000f200ff0c7b82 */ /* 0x000eb00000000a00 */
[----:B------:R-:W3:Y:S01]  /*4270*/  LDC.64 R14, c[0x0][0x3c0] ;  /* 0x0000f000ff0e7b82 */ /* 0x000ee20000000a00 */
[----:B-1----:R-:W-:-:S05]  /*4280*/  LEA R18, R16, R17, 0x18 ;  /* 0x0000001110127211 */ /* 0x002fca00078ec0ff */
[----:B0-----:R-:W2:Y:S02]  /*4290*/  LDS R9, [R18+0xc] ;  /* 0x00000c0012097984 */ /* 0x001ea40000000800 */
[----:B--2---:R-:W-:-:S04]  /*42a0*/  IMAD.WIDE.U32 R12, R9, 0x4, R12 ;  /* 0x00000004090c7825 */ /* 0x004fc800078e000c */
[----:B---3--:R-:W-:Y:S01]  /*42b0*/  IMAD.WIDE.U32 R14, R9, 0x4, R14 ;  /* 0x00000004090e7825 */ /* 0x008fe200078e000e */
[----:B------:R-:W2:Y:S01]  /*42c0*/  LDG.E R11, desc[UR6][R12.64] ;  /* 0x000000060c0b7981 */ /* 0x000ea2000c1e1900 */
[----:B------:R-:W0:Y:S03]  /*42d0*/  LDC.64 R8, c[0x0][0x390] ;  /* 0x0000e400ff087b82 */ /* 0x000e260000000a00 */
[----:B------:R-:W3:Y:S01]  /*42e0*/  LDG.E R21, desc[UR6][R14.64] ;  /* 0x000000060e157981 */ /* 0x000ee2000c1e1900 */
[C---:B--2---:R-:W-:Y:S02]  /*42f0*/  VIADD R25, R11.reuse, 0x1 ;  /* 0x000000010b197836 */ /* 0x044fe40000000000 */
[----:B0-----:R-:W-:-:S04]  /*4300*/  IMAD.WIDE.U32 R10, R11, 0x4, R8 ;  /* 0x000000040b0a7825 */ /* 0x001fc800078e0008 */
[C---:B---3--:R-:W-:Y:S02]  /*4310*/  VIADD R23, R21.reuse, 0x1 ;  /* 0x0000000115177836 */ /* 0x048fe40000000000 */
[--C-:B------:R-:W-:Y:S01]  /*4320*/  IMAD.WIDE.U32 R20, R21, 0x4, R8.reuse ;  /* 0x0000000415147825 */ /* 0x100fe200078e0008 */
[----:B------:R-:W2:Y:S03]  /*4330*/  LDG.E R10, desc[UR6][R10.64] ;  /* 0x000000060a0a7981 */ /* 0x000ea6000c1e1900 */
[--C-:B------:R-:W-:Y:S02]  /*4340*/  IMAD.WIDE.U32 R24, R25, 0x4, R8.reuse ;  /* 0x0000000419187825 */ /* 0x100fe400078e0008 */
[----:B------:R-:W3:Y:S02]  /*4350*/  LDG.E R21, desc[UR6][R20.64] ;  /* 0x0000000614157981 */ /* 0x000ee4000c1e1900 */
[----:B------:R-:W-:-:S02]  /*4360*/  IMAD.WIDE.U32 R22, R23, 0x4, R8 ;  /* 0x0000000417167825 */ /* 0x000fc400078e0008 */
[----:B------:R-:W2:Y:S04]  /*4370*/  LDG.E R9, desc[UR6][R24.64] ;  /* 0x0000000618097981 */ /* 0x000ea8000c1e1900 */
[----:B------:R-:W3:Y:S01]  /*4380*/  LDG.E R8, desc[UR6][R22.64] ;  /* 0x0000000616087981 */ /* 0x000ee2000c1e1900 */
[----:B--2---:R-:W-:Y:S01]  /*4390*/  IMAD.IADD R9, R9, 0x1, -R10 ;  /* 0x0000000109097824 */ /* 0x004fe200078e0a0a */
[----:B---3--:R-:W-:-:S04]  /*43a0*/  IADD3 R8, PT, PT, R8, -R21, RZ ;  /* 0x8000001508087210 */ /* 0x008fc80007ffe0ff */
[----:B------:R-:W-:-:S13]  /*43b0*/  ISETP.GE.U32.AND P0, PT, R8, R9, PT ;  /* 0x000000090800720c */ /* 0x000fda0003f06070 */
[----:B------:R-:W-:Y:S05]  /*43c0*/  @P0 BRA `(.L_x_88) ;  /* 0x0000002000300947 */ /* 0x000fea0003800000 */
[----:B------:R-:W0:Y:S01]  /*43d0*/  LDS R22, [R18+0x4] ;  /* 0x0000040012167984 */ /* 0x000e220000000800 */
[----:B------:R-:W1:Y:S01]  /*43e0*/  LDC.64 R10, c[0x4][0x8] ;  /* 0x01000200ff0a7b82 */ /* 0x000e620000000a00 */
[----:B------:R-:W-:Y:S02]  /*43f0*/  ISETP.NE.AND P0, PT, R2, 0x20, PT ;  /* 0x000000200200780c */ /* 0x000fe40003f05270 */
[----:B------:R-:W-:-:S11]  /*4400*/  ISETP.GE.U32.AND P1, PT, R8, 0x800, PT ;  /* 0x000008000800780c */ /* 0x000fd60003f26070 */
[----:B------:R-:W-:Y:S02]  /*4410*/  @!P0 VIADD R19, R17, 0x7614 ;  /* 0x0000761411138836 */ /* 0x000fe40000000000 */
[----:B------:R-:W-:-:S03]  /*4420*/  @!P0 IMAD.MOV.U32 R23, RZ, RZ, 0x1 ;  /* 0x00000001ff178424 */ /* 0x000fc600078e00ff */
[----:B------:R-:W-:Y:S01]  /*4430*/  @!P0 LEA R19, R16, R19, 0x18 ;  /* 0x0000001310138211 */ /* 0x000fe200078ec0ff */
[----:B-1----:R-:W-:-:S04]  /*4440*/  IMAD.WIDE.U32 R10, R0, 0x222e00, R10 ;  /* 0x00222e00000a7825 */ /* 0x002fc800078e000a */
[C---:B0-----:R-:W-:Y:S01]  /*4450*/  @!P0 IMAD.WIDE R20, R22.reuse, 0x4e200, R10 ;  /* 0x0004e20016148825 */ /* 0x041fe200078e020a */
[----:B------:R-:W-:-:S04]  /*4460*/  @!P0 LEA R19, R22, R19, 0x9 ;  /* 0x0000001316138211 */ /* 0x000fc800078e48ff */
[----:B------:R0:W-:Y:S04]  /*4470*/  @!P0 STG.E desc[UR6][R20.64], R23 ;  /* 0x0000001714008986 */ /* 0x0001e8000c101906 */
[----:B------:R0:W-:Y:S01]  /*4480*/  @!P0 STS [R19], RZ ;  /* 0x000000ff13008388 */ /* 0x0001e20000000800 */
[----:B------:R-:W-:Y:S05]  /*4490*/  @!P1 BRA `(.L_x_89) ;  /* 0x0000000c003c9947 */ /* 0x000fea0003800000 */
[----:B------:R-:W1:Y:S01]  /*44a0*/  LDS R29, [R18+0x4] ;  /* 0x00000400121d7984 */ /* 0x000e620000000800 */
[----:B------:R-:W-:Y:S02]  /*44b0*/  VIADD R17, R17, 0x7614 ;  /* 0x0000761411117836 */ /* 0x000fe40000000000 */
[----:B------:R-:W-:-:S03]  /*44c0*/  IMAD.MOV.U32 R28, RZ, RZ, RZ ;  /* 0x000000ffff1c7224 */ /* 0x000fc600078e00ff */
[----:B0-----:R-:W-:Y:S01]  /*44d0*/  LEA R20, R16, R17, 0x18 ;  /* 0x0000001110147211 */ /* 0x001fe200078ec0ff */
[----:B-1----:R-:W-:-:S04]  /*44e0*/  IMAD.WIDE R16, R29, 0x4e200, R10 ;  /* 0x0004e2001d107825 */ /* 0x002fc800078e020a */
[----:B------:R-:W-:-:S07]  /*44f0*/  IMAD R29, R29, 0x200, R20 ;  /* 0x000002001d1d7824 */ /* 0x000fce00078e0214 */
.L_x_111:
[----:B0-2---:R-:W2:Y:S01]  /*4500*/  LDG.E R21, desc[UR6][R14.64] ;  /* 0x000000060e157981 */ /* 0x005ea2000c1e1900 */
[----:B------:R-:W2:Y:S01]  /*4510*/  LDC.64 R18, c[0x0][0x390] ;  /* 0x0000e400ff127b82 */ /* 0x000ea20000000a00 */
[----:B------:R-:W0:Y:S01]  /*4520*/  S2R R34, SR_CgaCtaId ;  /* 0x0000000000227919 */ /* 0x000e220000008800 */
[----:B------:R-:W-:Y:S01]  /*4530*/  ISETP.NE.AND P1, PT, R7, RZ, PT ;  /* 0x000000ff0700720c */ /* 0x000fe20003f25270 */
[----:B--2---:R-:W-:-:S06]  /*4540*/  IMAD.WIDE.U32 R20, R21, 0x4, R18 ;  /* 0x0000000415147825 */ /* 0x004fcc00078e0012 */
[----:B------:R-:W2:Y:S01]  /*4550*/  LDG.E R21, desc[UR6][R20.64] ;  /* 0x0000000614157981 */ /* 0x000ea2000c1e1900 */
[----:B------:R-:W-:Y:S01]  /*4560*/  BSSY.RECONVERGENT B1, `(.L_x_90) ;  /* 0x0000017000017945 */ /* 0x000fe20003800200 */
[----:B------:R-:W-:Y:S01]  /*4570*/  MOV R33, R3 ;  /* 0x0000000300217202 */ /* 0x000fe20000000f00 */
[----:B--2---:R-:W-:-:S03]  /*4580*/  IMAD R32, R28, 0x800, R21 ;  /* 0x000008001c207824 */ /* 0x004fc600078e0215 */
[----:B01----:R-:W-:Y:S05]  /*4590*/  @!P1 BRA `(.L_x_91) ;  /* 0x00000000004c9947 */ /* 0x003fea0003800000 */
[----:B------:R-:W0:Y:S01]  /*45a0*/  LDC.64 R20, c[0x0][0x398] ;  /* 0x0000e600ff147b82 */ /* 0x000e220000000a00 */
[----:B------:R-:W-:-:S04]  /*45b0*/  IMAD.IADD R25, R3, 0x1, R32 ;  /* 0x0000000103197824 */ /* 0x000fc800078e0220 */
[----:B0-----:R-:W-:-:S06]  /*45c0*/  IMAD.WIDE.U32 R22, R25, 0x4, R20 ;  /* 0x0000000419167825 */ /* 0x001fcc00078e0014 */
[----:B------:R-:W2:Y:S01]  /*45d0*/  LDG.E R23, desc[UR6][R22.64] ;  /* 0x0000000616177981 */ /* 0x000ea2000c1e1900 */
[----:B------:R-:W-:Y:S01]  /*45e0*/  ISETP.NE.AND P1, PT, R7, 0x1, PT ;  /* 0x000000010700780c */ /* 0x000fe20003f25270 */
[----:B------:R-:W-:Y:S02]  /*45f0*/  IMAD.MOV.U32 R33, RZ, RZ, R2 ;  /* 0x000000ffff217224 */ /* 0x000fe400078e0002 */
[----:B--2---:R0:W-:Y:S10]  /*4600*/  STS [R6+-0x80], R23 ;  /* 0xffff801706007388 */ /* 0x0041f40000000800 */
[----:B------:R-:W-:Y:S05]  /*4610*/  @!P1 BRA `(.L_x_91) ;  /* 0x00000000002c9947 */ /* 0x000fea0003800000 */
[----:B------:R-:W-:Y:S02]  /*4620*/  ISETP.NE.AND P1, PT, R7, 0x2, PT ;  /* 0x000000020700780c */ /* 0x000fe40003f25270 */
[----:B0-----:R-:W-:-:S05]  /*4630*/  IADD3 R23, PT, PT, R32, R2, RZ ;  /* 0x0000000220177210 */ /* 0x001fca0007ffe0ff */
[----:B------:R-:W-:-:S06]  /*4640*/  IMAD.WIDE.U32 R22, R23, 0x4, R20 ;  /* 0x0000000417167825 */ /* 0x000fcc00078e0014 */
[----:B------:R-:W-:Y:S01]  /*4650*/  @P1 VIADD R25, R25, 0x40 ;  /* 0x0000004019191836 */ /* 0x000fe20000000000 */
[----:B------:R-:W2:Y:S03]  /*4660*/  LDG.E R23, desc[UR6][R22.64] ;  /* 0x0000000616177981 */ /* 0x000ea6000c1e1900 */
[----:B------:R-:W-:-:S06]  /*4670*/  @P1 IMAD.WIDE.U32 R20, R25, 0x4, R20 ;  /* 0x0000000419141825 */ /* 0x000fcc00078e0014 */
[----:B------:R-:W3:Y:S01]  /*4680*/  @P1 LDG.E R21, desc[UR6][R20.64] ;  /* 0x0000000614151981 */ /* 0x000ee2000c1e1900 */
[----:B------:R-:W-:Y:S02]  /*4690*/  IMAD.MOV.U32 R33, RZ, RZ, R4 ;  /* 0x000000ffff217224 */ /* 0x000fe400078e0004 */
[----:B------:R-:W-:Y:S01]  /*46a0*/  @P1 IMAD.MOV.U32 R33, RZ, RZ, R5 ;  /* 0x000000ffff211224 */ /* 0x000fe200078e0005 */
[----:B--2---:R1:W-:Y:S04]  /*46b0*/  STS [R6], R23 ;  /* 0x0000001706007388 */ /* 0x0043e80000000800 */
[----:B---3--:R1:W-:Y:S02]  /*46c0*/  @P1 STS [R6+0x80], R21 ;  /* 0x0000801506001388 */ /* 0x0083e40000000800 */
.L_x_91:
[----:B------:R-:W-:Y:S05]  /*46d0*/  BSYNC.RECONVERGENT B1 ;  /* 0x0000000000017941 */ /* 0x000fea0003800200 */
.L_x_90:
[----:B------:R-:W-:Y:S01]  /*46e0*/  SHF.R.U32.HI R20, RZ, 0xb, R8 ;  /* 0x0000000bff147819 */ /* 0x000fe20000011608 */
[----:B------:R-:W-:Y:S01]  /*46f0*/  BSSY.RECONVERGENT B1, `(.L_x_92) ;  /* 0x000001d000017945 */ /* 0x000fe20003800200 */
[----:B------:R-:W-:Y:S02]  /*4700*/  IADD3 R28, PT, PT, R28, 0x1, RZ ;  /* 0x000000011c1c7810 */ /* 0x000fe40007ffe0ff */
[----:B-1----:R-:W-:Y:S02]  /*4710*/  VIMNMX.U32 R21, PT, PT, R20, 0x1, !PT ;  /* 0x0000000114157848 */ /* 0x002fe40007fe0000 */
[----:B------:R-:W-:Y:S02]  /*4720*/  MOV R20, 0x400 ;  /* 0x0000040000147802 */ /* 0x000fe40000000f00 */
[----:B------:R-:W-:-:S03]  /*4730*/  ISETP.NE.AND P1, PT, R28, R21, PT ;  /* 0x000000151c00720c */ /* 0x000fc60003f25270 */
[----:B------:R-:W-:-:S05]  /*4740*/  VIADD R21, R20, 0x4814 ;  /* 0x0000481414157836 */ /* 0x000fca0000000000 */
[----:B------:R-:W-:-:S07]  /*4750*/  LEA R34, R34, R21, 0x18 ;  /* 0x0000001522227211 */ /* 0x000fce00078ec0ff */
.L_x_93:
[----:B-1----:R-:W1:Y:S01]  /*4760*/  LDC.64 R20, c[0x0][0x398] ;  /* 0x0000e600ff147b82 */ /* 0x002e620000000a00 */
[----:B0-----:R-:W-:-:S04]  /*4770*/  IMAD.IADD R23, R32, 0x1, R33 ;  /* 0x0000000120177824 */ /* 0x001fc800078e0221 */
[C---:B------:R-:W-:Y:S01]  /*4780*/  VIADD R25, R23.reuse, 0x20 ;  /* 0x0000002017197836 */ /* 0x040fe20000000000 */
[C---:B------:R-:W-:Y:S01]  /*4790*/  IADD3 R27, PT, PT, R23.reuse, 0x40, RZ ;  /* 0x00000040171b7810 */ /* 0x040fe20007ffe0ff */
[C---:B------:R-:W-:Y:S02]  /*47a0*/  VIADD R35, R23.reuse, 0x60 ;  /* 0x0000006017237836 */ /* 0x040fe40000000000 */
[----:B-1----:R-:W-:-:S04]  /*47b0*/  IMAD.WIDE.U32 R30, R23, 0x4, R20 ;  /* 0x00000004171e7825 */ /* 0x002fc800078e0014 */
[--C-:B------:R-:W-:Y:S02]  /*47c0*/  IMAD.WIDE.U32 R22, R25, 0x4, R20.reuse ;  /* 0x0000000419167825 */ /* 0x100fe400078e0014 */
[----:B------:R0:W2:Y:S02]  /*47d0*/  LDG.E R30, desc[UR6][R30.64] ;  /* 0x000000061e1e7981 */ /* 0x0000a4000c1e1900 */
[--C-:B------:R-:W-:Y:S02]  /*47e0*/  IMAD.WIDE.U32 R24, R27, 0x4, R20.reuse ;  /* 0x000000041b187825 */ /* 0x100fe400078e0014 */
[----:B------:R-:W3:Y:S02]  /*47f0*/  LDG.E R22, desc[UR6][R22.64] ;  /* 0x0000000616167981 */ /* 0x000ee4000c1e1900 */
[----:B------:R-:W-:Y:S02]  /*4800*/  IMAD.WIDE.U32 R26, R35, 0x4, R20 ;  /* 0x00000004231a7825 */ /* 0x000fe400078e0014 */
[----:B------:R-:W4:Y:S04]  /*4810*/  LDG.E R24, desc[UR6][R24.64] ;  /* 0x0000000618187981 */ /* 0x000f28000c1e1900 */
[----:B------:R-:W5:Y:S01]  /*4820*/  LDG.E R26, desc[UR6][R26.64] ;  /* 0x000000061a1a7981 */ /* 0x000f62000c1e1900 */
[----:B------:R-:W-:-:S02]  /*4830*/  IMAD R35, R33, 0x4, R34 ;  /* 0x0000000421237824 */ /* 0x000fc400078e0222 */
[----:B0-----:R-:W-:-:S05]  /*4840*/  VIADD R31, R33, 0x60 ;  /* 0x00000060211f7836 */ /* 0x001fca0000000000 */
[----:B------:R-:W-:Y:S02]  /*4850*/  ISETP.GE.U32.AND P2, PT, R31, 0x7e0, PT ;  /* 0x000007e01f00780c */ /* 0x000fe40003f46070 */
[----:B------:R-:W-:Y:S01]  /*4860*/  IADD3 R33, PT, PT, R33, 0x80, RZ ;  /* 0x0000008021217810 */ /* 0x000fe20007ffe0ff */
[----:B--2---:R1:W-:Y:S04]  /*4870*/  STS [R35], R30 ;  /* 0x0000001e23007388 */ /* 0x0043e80000000800 */
[----:B---3--:R1:W-:Y:S04]  /*4880*/  STS [R35+0x80], R22 ;  /* 0x0000801623007388 */ /* 0x0083e80000000800 */
[----:B----4-:R1:W-:Y:S04]  /*4890*/  STS [R35+0x100], R24 ;  /* 0x0001001823007388 */ /* 0x0103e80000000800 */
[----:B-----5:R1:W-:Y:S01]  /*48a0*/  STS [R35+0x180], R26 ;  /* 0x0001801a23007388 */ /* 0x0203e20000000800 */
[----:B------:R-:W-:Y:S05]  /*48b0*/  @!P2 BRA `(.L_x_93) ;  /* 0xfffffffc00a8a947 */ /* 0x000fea000383ffff */
[----:B------:R-:W-:Y:S05]  /*48c0*/  BSYNC.RECONVERGENT B1 ;  /* 0x0000000000017941 */ /* 0x000fea0003800200 */
.L_x_92:
[----:B------:R-:W-:Y:S01]  /*48d0*/  ISETP.GT.U32.AND P2, PT, R3, 0x7ff, PT ;  /* 0x000007ff0300780c */ /* 0x000fe20003f44070 */
[----:B------:R-:W-:-:S12]  /*48e0*/  BSSY.RECONVERGENT B1, `(.L_x_94) ;  /* 0x0000045000017945 */ /* 0x000fd80003800200 */
[----:B------:R-:W-:Y:S05]  /*48f0*/  @P2 BRA `(.L_x_95) ;  /* 0x00000004000c2947 */ /* 0x000fea0003800000 */
[----:B------:R-:W2:Y:S01]  /*4900*/  LDG.E R23, desc[UR6][R12.64] ;  /* 0x000000060c177981 */ /* 0x000ea2000c1e1900 */
[----:B------:R-:W-:Y:S01]  /*4910*/  ISETP.GE.AND P2, PT, R9, 0x2, PT ;  /* 0x000000020900780c */ /* 0x000fe20003f46270 */
[----:B--2---:R-:W-:-:S06]  /*4920*/  IMAD.WIDE.U32 R18, R23, 0x4, R18 ;  /* 0x0000000417127825 */ /* 0x004fcc00078e0012 */
[----:B------:R-:W2:Y:S02]  /*4930*/  LDG.E R19, desc[UR6][R18.64] ;  /* 0x0000000612137981 */ /* 0x000ea4000c1e1900 */
[----:B--2---:R-:W-:-:S04]  /*4940*/  IMAD.WIDE.U32 R20, R19, 0x4, R20 ;  /* 0x0000000413147825 */ /* 0x004fc800078e0014 */
[----:B------:R-:W-:Y:S05]  /*4950*/  @!P2 BRA `(.L_x_96) ;  /* 0x0000000000a0a947 */ /* 0x000fea0003800000 */
[----:B-1----:R-:W-:-:S07]  /*4960*/  IMAD.MOV.U32 R22, RZ, RZ, R3 ;  /* 0x000000ffff167224 */ /* 0x002fce00078e0003 */
.L_x_102:
        /* <DEDUP_REMOVED lines=10> */
.L_x_97:
        /* <DEDUP_REMOVED lines=24> */
.L_x_100:
[----:B------:R-:W-:Y:S05]  /*4b90*/  BSYNC.RELIABLE B3 ;  /* 0x0000000000037941 */ /* 0x000fea0003800100 */
.L_x_99:
[----:B------:R1:W-:Y:S02]  /*4ba0*/  STS [R23], RZ ;  /* 0x000000ff17007388 */ /* 0x0003e40000000800 */
.L_x_101:
[----:B------:R-:W-:Y:S05]  /*4bb0*/  BSYNC.RECONVERGENT B2 ;  /* 0x0000000000027941 */ /* 0x000fea0003800200 */
.L_x_98:
[----:B------:R-:W-:Y:S05]  /*4bc0*/  @!P2 BRA `(.L_x_102) ;  /* 0xfffffffc0068a947 */ /* 0x000fea000383ffff */
[----:B------:R-:W-:Y:S05]  /*4bd0*/  BRA `(.L_x_95) ;  /* 0x0000000000547947 */ /* 0x000fea0003800000 */
.L_x_96:
[----:B-1----:R0:W5:Y:S01]  /*4be0*/  LDG.E R22, desc[UR6][R20.64] ;  /* 0x0000000614167981 */ /* 0x002162000c1e1900 */
[----:B------:R-:W-:-:S07]  /*4bf0*/  IMAD.MOV.U32 R23, RZ, RZ, R3 ;  /* 0x000000ffff177224 */ /* 0x000fce00078e0003 */
.L_x_107:
        /* <DEDUP_REMOVED lines=15> */
.L_x_105:
[----:B------:R-:W-:Y:S05]  /*4cf0*/  BSYNC.RELIABLE B3 ;  /* 0x0000000000037941 */ /* 0x000fea0003800100 */
.L_x_104:
[----:B------:R1:W-:Y:S02]  /*4d00*/  STS [R24], RZ ;  /* 0x000000ff18007388 */ /* 0x0003e40000000800 */
.L_x_106:
[----:B------:R-:W-:Y:S05]  /*4d10*/  BSYNC.RECONVERGENT B2 ;  /* 0x0000000000027941 */ /* 0x000fea0003800200 */
.L_x_103:
[----:B------:R-:W-:Y:S05]  /*4d20*/  @!P3 BRA `(.L_x_107) ;  /* 0xfffffffc00b4b947 */ /* 0x000fea000383ffff */
.L_x_95:
[----:B------:R-:W-:Y:S05]  /*4d30*/  BSYNC.RECONVERGENT B1 ;  /* 0x0000000000017941 */ /* 0x000fea0003800200 */
.L_x_94:
[----:B------:R-:W-:Y:S04]  /*4d40*/  BSSY.RECONVERGENT B1, `(.L_x_108) ;  /* 0x0000043000017945 */ /* 0x000fe80003800200 */
[----:B------:R-:W-:Y:S05]  /*4d50*/  @P0 BRA `(.L_x_109) ;  /* 0x0000000400040947 */ /* 0x000fea0003800000 */
[----:B------:R-:W2:Y:S01]  /*4d60*/  S2UR UR5, SR_CgaCtaId ;  /* 0x00000000000579c3 */ /* 0x000ea20000008800 */
[----:B------:R-:W-:Y:S02]  /*4d70*/  UMOV UR4, 0x400 ;  /* 0x0000040000047882 */ /* 0x000fe40000000000 */
[----:B------:R-:W-:-:S04]  /*4d80*/  UIADD3 UR4, UPT, UPT, UR4, 0x4814, URZ ;  /* 0x0000481404047890 */ /* 0x000fc8000fffe0ff */
[----:B--2---:R-:W-:-:S03]  /*4d90*/  ULEA UR5, UR5, UR4, 0x18 ;  /* 0x0000000405057291 */ /* 0x004fc6000f8ec0ff */
[----:B------:R-:W-:-:S09]  /*4da0*/  UMOV UR4, URZ ;  /* 0x000000ff00047c82 */ /* 0x000fd20008000000 */
.L_x_110:
        /* <DEDUP_REMOVED lines=60> */
.L_x_109:
[----:B------:R-:W-:Y:S05]  /*5170*/  BSYNC.RECONVERGENT B1 ;  /* 0x0000000000017941 */ /* 0x000fea0003800200 */
.L_x_108:
[----:B------:R-:W-:Y:S05]  /*5180*/  @P1 BRA `(.L_x_111) ;  /* 0xfffffff000dc1947 */ /* 0x000fea000383ffff */
.L_x_89:
[----:B-12---:R-:W-:Y:S01]  /*5190*/  LOP3.LUT R24, R8, 0x7ff, RZ, 0xc0, !PT ;  /* 0x000007ff08187812 */ /* 0x006fe200078ec0ff */
[----:B------:R-:W-:Y:S03]  /*51a0*/  BSSY.RECONVERGENT B1, `(.L_x_112) ;  /* 0x000005a000017945 */ /* 0x000fe60003800200 */
[----:B------:R-:W-:-:S13]  /*51b0*/  ISETP.GE.U32.AND P2, PT, R3, R24, PT ;  /* 0x000000180300720c */ /* 0x000fda0003f46070 */
[----:B------:R-:W-:Y:S05]  /*51c0*/  @P2 BRA `(.L_x_113) ;  /* 0x00000004005c2947 */ /* 0x000fea0003800000 */
[----:B------:R-:W2:Y:S01]  /*51d0*/  LDG.E R15, desc[UR6][R14.64] ;  /* 0x000000060e0f7981 */ /* 0x000ea2000c1e1900 */
[----:B------:R-:W2:Y:S01]  /*51e0*/  LDC.64 R16, c[0x0][0x390] ;  /* 0x0000e400ff107b82 */ /* 0x000ea20000000a00 */
[----:B------:R-:W-:Y:S02]  /*51f0*/  ISETP.GE.U32.AND P3, PT, R3, R24, PT ;  /* 0x000000180300720c */ /* 0x000fe40003f66070 */
[----:B0-----:R-:W-:-:S11]  /*5200*/  LOP3.LUT R21, R8, 0xfffff800, RZ, 0xc0, !PT ;  /* 0xfffff80008157812 */ /* 0x001fd600078ec0ff */
[----:B------:R-:W0:Y:S01]  /*5210*/  @P3 LDC.64 R18, c[0x0][0x398] ;  /* 0x0000e600ff123b82 */ /* 0x000e220000000a00 */
[----:B--2---:R-:W-:-:S06]  /*5220*/  IMAD.WIDE.U32 R16, R15, 0x4, R16 ;  /* 0x000000040f107825 */ /* 0x004fcc00078e0010 */
[----:B------:R-:W2:Y:S01]  /*5230*/  LDG.E R16, desc[UR6][R16.64] ;  /* 0x0000000610107981 */ /* 0x000ea2000c1e1900 */
[----:B------:R-:W-:Y:S01]  /*5240*/  MOV R25, R3 ;  /* 0x0000000300197202 */ /* 0x000fe20000000f00 */
        /* <DEDUP_REMOVED lines=24> */
.L_x_116:
        /* <DEDUP_REMOVED lines=20> */
.L_x_115:
[----:B------:R-:W-:Y:S05]  /*5510*/  BSYNC.RECONVERGENT B2 ;  /* 0x0000000000027941 */ /* 0x000fea0003800200 */
.L_x_114:
        /* <DEDUP_REMOVED lines=21> */
.L_x_118:
[----:B------:R-:W-:Y:S05]  /*5670*/  BSYNC.RECONVERGENT B2 ;  /* 0x0000000000027941 */ /* 0x000fea0003800200 */
.L_x_117:
        /* <DEDUP_REMOVED lines=12> */
.L_x_113:
[----:B------:R-:W-:Y:S05]  /*5740*/  BSYNC.RECONVERGENT B1 ;  /* 0x0000000000017941 */ /* 0x000fea0003800200 */
.L_x_112:
[----:B------:R-:W4:Y:S01]  /*5750*/  LDG.E R13, desc[UR6][R12.64] ;  /* 0x000000060c0d7981 */ /* 0x000f22000c1e1900 */
[----:B0-23--:R-:W4:Y:S01]  /*5760*/  LDC.64 R14, c[0x0][0x390] ;  /* 0x0000e400ff0e7b82 */ /* 0x00df220000000a00 */
[----:B------:R-:W-:Y:S01]  /*5770*/  BSSY.RECONVERGENT B1, `(.L_x_119) ;  /* 0x0000031000017945 */ /* 0x000fe20003800200 */
[----:B----4-:R-:W-:-:S03]  /*5780*/  IMAD.WIDE.U32 R14, R13, 0x4, R14 ;  /* 0x000000040d0e7825 */ /* 0x010fc600078e000e */
[----:B------:R-:W-:Y:S05]  /*5790*/  @P2 BRA `(.L_x_120) ;  /* 0x0000000000b82947 */ /* 0x000fea0003800000 */
[----:B------:R-:W2:Y:S01]  /*57a0*/  LDG.E R14, desc[UR6][R14.64] ;  /* 0x000000060e0e7981 */ /* 0x000ea2000c1e1900 */
[----:B------:R-:W2:Y:S01]  /*57b0*/  LDC.64 R12, c[0x0][0x398] ;  /* 0x0000e600ff0c7b82 */ /* 0x000ea20000000a00 */
[----:B------:R-:W-:Y:S02]  /*57c0*/  MOV R17, R3 ;  /* 0x0000000300117202 */ /* 0x000fe40000000f00 */
[----:B--2---:R-:W-:-:S04]  /*57d0*/  LEA R12, P0, R14, R12, 0x2 ;  /* 0x0000000c0e0c7211 */ /* 0x004fc800078010ff */
[----:B------:R-:W-:-:S09]  /*57e0*/  LEA.HI.X R13, R14, R13, RZ, 0x2, P0 ;  /* 0x0000000d0e0d7211 */ /* 0x000fd200000f14ff */
.L_x_127:
        /* <DEDUP_REMOVED lines=11> */
.L_x_122:
        /* <DEDUP_REMOVED lines=10> */
.L_x_121:
        /* <DEDUP_REMOVED lines=16> */
.L_x_125:
[----:B------:R-:W-:Y:S05]  /*5a40*/  BSYNC.RELIABLE B3 ;  /* 0x0000000000037941 */ /* 0x000fea0003800100 */
.L_x_124:
[----:B------:R1:W-:Y:S02]  /*5a50*/  STS [R20], RZ ;  /* 0x000000ff14007388 */ /* 0x0003e40000000800 */
.L_x_126:
[----:B------:R-:W-:Y:S05]  /*5a60*/  BSYNC.RECONVERGENT B2 ;  /* 0x0000000000027941 */ /* 0x000fea0003800200 */
.L_x_123:
[----:B------:R-:W-:Y:S05]  /*5a70*/  @!P1 BRA `(.L_x_127) ;  /* 0xfffffffc005c9947 */ /* 0x000fea000383ffff */
.L_x_120:
[----:B------:R-:W-:Y:S05]  /*5a80*/  BSYNC.RECONVERGENT B1 ;  /* 0x0000000000017941 */ /* 0x000fea0003800200 */
.L_x_119:
[----:B------:R-:W-:-:S04]  /*5a90*/  ISETP.NE.AND P0, PT, R24, RZ, PT ;  /* 0x000000ff1800720c */ /* 0x000fc80003f05270 */
[----:B------:R-:W-:-:S13]  /*5aa0*/  ISETP.NE.OR P0, PT, R2, 0x20, !P0 ;  /* 0x000000200200780c */ /* 0x000fda0004705670 */
[----:B------:R-:W-:Y:S05]  /*5ab0*/  @P0 BRA `(.L_x_41) ;  /* 0x0000002800b40947 */ /* 0x000fea0003800000 */
[----:B------:R-:W2:Y:S01]  /*5ac0*/  S2UR UR5, SR_CgaCtaId ;  /* 0x00000000000579c3 */ /* 0x000ea20000008800 */
[----:B------:R-:W-:Y:S01]  /*5ad0*/  UMOV UR4, 0x400 ;  /* 0x0000040000047882 */ /* 0x000fe20000000000 */
[----:B------:R-:W-:Y:S01]  /*5ae0*/  VIADD R24, R24, 0xffffffff ;  /* 0xffffffff18187836 */ /* 0x000fe20000000000 */
[----:B------:R-:W-:Y:S01]  /*5af0*/  LOP3.LUT R26, R8, 0x7, RZ, 0xc0, !PT ;  /* 0x00000007081a7812 */ /* 0x000fe200078ec0ff */
[----:B------:R-:W-:-:S03]  /*5b00*/  IMAD.MOV.U32 R9, RZ, RZ, RZ ;  /* 0x000000ffff097224 */ /* 0x000fc600078e00ff */
[----:B------:R-:W-:Y:S02]  /*5b10*/  ISETP.GE.U32.AND P1, PT, R24, 0x7, PT ;  /* 0x000000071800780c */ /* 0x000fe40003f26070 */
[----:B------:R-:W-:Y:S01]  /*5b20*/  ISETP.NE.AND P0, PT, R26, RZ, PT ;  /* 0x000000ff1a00720c */ /* 0x000fe20003f05270 */
[----:B--2---:R-:W-:-:S09]  /*5b30*/  ULEA UR8, UR5, UR4, 0x18 ;  /* 0x0000000405087291 */ /* 0x004fd2000f8ec0ff */
[----:B------:R-:W2:Y:S01]  /*5b40*/  LDS R13, [UR8+0x4] ;  /* 0x00000408ff0d7984 */ /* 0x000ea20008000800 */
[----:B------:R-:W-:-:S04]  /*5b50*/  UIADD3 UR8, UPT, UPT, UR4, 0x7614, URZ ;  /* 0x0000761404087890 */ /* 0x000fc8000fffe0ff */
[----:B------:R-:W-:-:S06]  /*5b60*/  ULEA UR8, UR5, UR8, 0x18 ;  /* 0x0000000805087291 */ /* 0x000fcc000f8ec0ff */
[C---:B--2---:R-:W-:Y:S01]  /*5b70*/  LEA R24, R13.reuse, UR8, 0x9 ;  /* 0x000000080d187c11 */ /* 0x044fe2000f8e48ff */
[----:B------:R-:W-:Y:S01]  /*5b80*/  IMAD.WIDE R10, R13, 0x4e200, R10 ;  /* 0x0004e2000d0a7825 */ /* 0x000fe200078e020a */
[----:B------:R-:W-:Y:S06]  /*5b90*/  @!P1 BRA `(.L_x_128) ;  /* 0x0000000400009947 */ /* 0x000fec0003800000 */
[----:B------:R-:W-:Y:S01]  /*5ba0*/  UIADD3 UR4, UPT, UPT, UR4, 0x4814, URZ ;  /* 0x0000481404047890 */ /* 0x000fe2000fffe0ff */
[----:B------:R-:W-:-:S03]  /*5bb0*/  LOP3.LUT R9, R8, 0x7f8, RZ, 0xc0, !PT ;  /* 0x000007f808097812 */ /* 0x000fc600078ec0ff */
[----:B------:R-:W-:-:S03]  /*5bc0*/  ULEA UR5, UR5, UR4, 0x18 ;  /* 0x0000000405057291 */ /* 0x000fc6000f8ec0ff */
[----:B------:R-:W-:-:S09]  /*5bd0*/  UMOV UR4, URZ ;  /* 0x000000ff00047c82 */ /* 0x000fd20008000000 */
.L_x_129:
[----:B------:R-:W-:Y:S02]  /*5be0*/  ULEA UR8, UR4, UR5, 0x2 ;  /* 0x0000000504087291 */ /* 0x000fe4000f8e10ff */
[----:B------:R-:W-:-:S07]  /*5bf0*/  UIADD3 UR4, UPT, UPT, UR4, 0x8, URZ ;  /* 0x0000000804047890 */ /* 0x000fce000fffe0ff */
[----:B------:R-:W2:Y:S02]  /*5c00*/  LDS R14, [UR8] ;  /* 0x00000008ff0e7984 */ /* 0x000ea40008000800 */
[----:B--2---:R-:W-:-:S13]  /*5c10*/  ISETP.NE.AND P6, PT, R14, RZ, PT ;  /* 0x000000ff0e00720c */ /* 0x004fda0003fc5270 */
[----:B------:R-:W2:Y:S02]  /*5c20*/  @P6 LDS R12, [R24] ;  /* 0x00000000180c6984 */ /* 0x000ea40000000800 */
[----:B--2---:R-:W-:-:S05]  /*5c30*/  @P6 IADD3 R13, PT, PT, R12, 0x1, RZ ;  /* 0x000000010c0d6810 */ /* 0x004fca0007ffe0ff */
[----:B------:R2:W-:Y:S04]  /*5c40*/  @P6 STS [R24], R13 ;  /* 0x0000000d18006388 */ /* 0x0005e80000000800 */
[----:B------:R-:W3:Y:S01]  /*5c50*/  LDS R37, [UR8+0x4] ;  /* 0x00000408ff257984 */ /* 0x000ee20008000800 */
[----:B--2---:R-:W-:-:S05]  /*5c60*/  @P6 IMAD.WIDE.U32 R12, R13, 0x4, R10 ;  /* 0x000000040d0c6825 */ /* 0x004fca00078e000a */
[----:B------:R-:W-:Y:S01]  /*5c70*/  @P6 STG.E desc[UR6][R12.64], R14 ;  /* 0x0000000e0c006986 */ /* 0x000fe2000c101906 */
[----:B---3--:R-:W-:-:S13]  /*5c80*/  ISETP.NE.AND P1, PT, R37, RZ, PT ;  /* 0x000000ff2500720c */ /* 0x008fda0003f25270 */
[----:B------:R-:W2:Y:S02]  /*5c90*/  @P1 LDS R21, [R24] ;  /* 0x0000000018151984 */ /* 0x000ea40000000800 */
[----:B--2---:R-:W-:-:S05]  /*5ca0*/  @P1 VIADD R21, R21, 0x1 ;  /* 0x0000000115151836 */ /* 0x004fca0000000000 */
[----:B------:R0:W-:Y:S04]  /*5cb0*/  @P1 STS [R24], R21 ;  /* 0x0000001518001388 */ /* 0x0001e80000000800 */
[----:B------:R-:W2:Y:S01]  /*5cc0*/  LDS R35, [UR8+0x8] ;  /* 0x00000808ff237984 */ /* 0x000ea20008000800 */
[----:B01----:R-:W-:-:S05]  /*5cd0*/  @P1 IMAD.WIDE.U32 R20, R21, 0x4, R10 ;  /* 0x0000000415141825 */ /* 0x003fca00078e000a */
[----:B------:R-:W-:Y:S01]  /*5ce0*/  @P1 STG.E desc[UR6][R20.64], R37 ;  /* 0x0000002514001986 */ /* 0x000fe2000c101906 */
[----:B--2---:R-:W-:-:S13]  /*5cf0*/  ISETP.NE.AND P2, PT, R35, RZ, PT ;  /* 0x000000ff2300720c */ /* 0x004fda0003f45270 */
        /* <DEDUP_REMOVED lines=16> */
[----:B------:R-:W-:Y:S01]  /*5e00*/  @P4 STS [R24], R17 ;  /* 0x0000001118004388 */ /* 0x000fe20000000800 */
[----:B------:R-:W-:-:S03]  /*5e10*/  @P4 IMAD.WIDE.U32 R12, R17, 0x4, R10 ;  /* 0x00000004110c4825 */ /* 0x000fc600078e000a */
        /* <DEDUP_REMOVED lines=23> */
[----:B--2---:R-:W-:Y:S05]  /*5f90*/  @P1 BRA `(.L_x_129) ;  /* 0xfffffffc00101947 */ /* 0x004fea000383ffff */
.L_x_128:
[----:B------:R-:W-:Y:S05]  /*5fa0*/  @!P0 BRA `(.L_x_41) ;  /* 0x0000002400788947 */ /* 0x000fea0003800000 */
[----:B------:R-:W-:Y:S02]  /*5fb0*/  ISETP.GE.U32.AND P0, PT, R26, 0x4, PT ;  /* 0x000000041a00780c */ /* 0x000fe40003f06070 */
[----:B-1----:R-:W-:-:S04]  /*5fc0*/  LOP3.LUT R22, R8, 0x3, RZ, 0xc0, !PT ;  /* 0x0000000308167812 */ /* 0x002fc800078ec0ff */
[----:B------:R-:W-:-:S07]  /*5fd0*/  ISETP.NE.AND P4, PT, R22, RZ, PT ;  /* 0x000000ff1600720c */ /* 0x000fce0003f85270 */
[----:B------:R-:W-:Y:S06]  /*5fe0*/  @!P0 BRA `(.L_x_130) ;  /* 0x0000000000888947 */ /* 0x000fec0003800000 */
[----:B------:R-:W1:Y:S01]  /*5ff0*/  S2R R13, SR_CgaCtaId ;  /* 0x00000000000d7919 */ /* 0x000e620000008800 */
[----:B------:R-:W-:-:S04]  /*6000*/  MOV R12, 0x400 ;  /* 0x00000400000c7802 */ /* 0x000fc80000000f00 */
[----:B------:R-:W-:-:S04]  /*6010*/  IADD3 R12, PT, PT, R12, 0x4814, RZ ;  /* 0x000048140c0c7810 */ /* 0x000fc80007ffe0ff */
[----:B-1----:R-:W-:-:S05]  /*6020*/  LEA R12, R13, R12, 0x18 ;  /* 0x0000000c0d0c7211 */ /* 0x002fca00078ec0ff */
[C---:B0-----:R-:W-:Y:S02]  /*6030*/  IMAD R20, R9.reuse, 0x4, R12 ;  /* 0x0000000409147824 */ /* 0x041fe400078e020c */
[----:B------:R-:W-:-:S03]  /*6040*/  VIADD R9, R9, 0x4 ;  /* 0x0000000409097836 */ /* 0x000fc60000000000 */
        /* <DEDUP_REMOVED lines=17> */
[----:B0-----:R-:W-:-:S05]  /*6160*/  @P2 IADD3 R21, PT, PT, R21, 0x1, RZ ;  /* 0x0000000115152810 */ /* 0x001fca0007ffe0ff */
[----:B------:R-:W-:Y:S01]  /*6170*/  @P2 STS [R24], R21 ;  /* 0x0000001518002388 */ /* 0x000fe20000000800 */
[----:B------:R-:W-:-:S03]  /*6180*/  @P2 IMAD.WIDE.U32 R16, R21, 0x4, R10 ;  /* 0x0000000415102825 */ /* 0x000fc600078e000a */
        /* <DEDUP_REMOVED lines=8> */
.L_x_130:
[----:B------:R-:W-:Y:S05]  /*6210*/  @!P4 BRA `(.L_x_41) ;  /* 0x0000002000dcc947 */ /* 0x000fea0003800000 */
[----:B------:R-:W-:Y:S02]  /*6220*/  ISETP.NE.AND P0, PT, R22, 0x1, PT ;  /* 0x000000011600780c */ /* 0x000fe40003f05270 */
[----:B------:R-:W-:-:S04]  /*6230*/  LOP3.LUT R8, R8, 0x1, RZ, 0xc0, !PT ;  /* 0x0000000108087812 */ /* 0x000fc800078ec0ff */
[----:B------:R-:W-:-:S07]  /*6240*/  ISETP.NE.U32.AND P2, PT, R8, 0x1, PT ;  /* 0x000000010800780c */ /* 0x000fce0003f45070 */
[----:B------:R-:W-:Y:S06]  /*6250*/  @!P0 BRA `(.L_x_131) ;  /* 0x0000000000508947 */ /* 0x000fec0003800000 */
[----:B------:R-:W2:Y:S01]  /*6260*/  S2R R13, SR_CgaCtaId ;  /* 0x00000000000d7919 */ /* 0x000ea20000008800 */
[----:B------:R-:W-:-:S05]  /*6270*/  MOV R8, 0x400 ;  /* 0x0000040000087802 */ /* 0x000fca0000000f00 */
[----:B------:R-:W-:-:S05]  /*6280*/  VIADD R8, R8, 0x4814 ;  /* 0x0000481408087836 */ /* 0x000fca0000000000 */
[----:B--2---:R-:W-:-:S04]  /*6290*/  LEA R8, R13, R8, 0x18 ;  /* 0x000000080d087211 */ /* 0x004fc800078ec0ff */
[C---:B------:R-:W-:Y:S01]  /*62a0*/  LEA R8, R9.reuse, R8, 0x2 ;  /* 0x0000000809087211 */ /* 0x040fe200078e10ff */
[----:B------:R-:W-:-:S04]  /*62b0*/  VIADD R9, R9, 0x2 ;  /* 0x0000000209097836 */ /* 0x000fc80000000000 */
[----:B------:R-:W2:Y:S02]  /*62c0*/  LDS R21, [R8] ;  /* 0x0000000008157984 */ /* 0x000ea40000000800 */
[----:B--2---:R-:W-:-:S13]  /*62d0*/  ISETP.NE.AND P0, PT, R21, RZ, PT ;  /* 0x000000ff1500720c */ /* 0x004fda0003f05270 */
[----:B------:R-:W2:Y:S02]  /*62e0*/  @P0 LDS R17, [R24] ;  /* 0x0000000018110984 */ /* 0x000ea40000000800 */
[----:B--2---:R-:W-:-:S04]  /*62f0*/  @P0 VIADD R17, R17, 0x1 ;  /* 0x0000000111110836 */ /* 0x004fc80000000000 */
[----:B------:R-:W-:Y:S01]  /*6300*/  @P0 IMAD.WIDE.U32 R12, R17, 0x4, R10 ;  /* 0x00000004110c0825 */ /* 0x000fe200078e000a */
[----:B------:R-:W-:Y:S04]  /*6310*/  @P0 STS [R24], R17 ;  /* 0x0000001118000388 */ /* 0x000fe80000000800 */
[----:B-1----:R-:W1:Y:S04]  /*6320*/  LDS R23, [R8+0x4] ;  /* 0x0000040008177984 */ /* 0x002e680000000800 */
[----:B------:R-:W-:Y:S01]  /*6330*/  @P0 STG.E desc[UR6][R12.64], R21 ;  /* 0x000000150c000986 */ /* 0x000fe2000c101906 */
[----:B-1----:R-:W-:-:S13]  /*6340*/  ISETP.NE.AND P1, PT, R23, RZ, PT ;  /* 0x000000ff1700720c */ /* 0x002fda0003f25270 */
[----:B------:R-:W1:Y:S02]  /*6350*/  @P1 LDS R19, [R24] ;  /* 0x0000000018131984 */ /* 0x000e640000000800 */
[----:B-1----:R-:W-:-:S04]  /*6360*/  @P1 VIADD R19, R19, 0x1 ;  /* 0x0000000113131836 */ /* 0x002fc80000000000 */
[----:B------:R-:W-:Y:S01]  /*6370*/  @P1 IMAD.WIDE.U32 R14, R19, 0x4, R10 ;  /* 0x00000004130e1825 */ /* 0x000fe200078e000a */
[----:B------:R2:W-:Y:S04]  /*6380*/  @P1 STS [R24], R19 ;  /* 0x0000001318001388 */ /* 0x0005e80000000800 */
[----:B------:R2:W-:Y:S02]  /*6390*/  @P1 STG.E desc[UR6][R14.64], R23 ;  /* 0x000000170e001986 */ /* 0x0005e4000c101906 */
.L_x_131:
[----:B------:R-:W-:Y:S05]  /*63a0*/  @P2 BRA `(.L_x_41) ;  /* 0x0000002000782947 */ /* 0x000fea0003800000 */
[----:B------:R-:W3:Y:S01]  /*63b0*/  S2R R13, SR_CgaCtaId ;  /* 0x00000000000d7919 */ /* 0x000ee20000008800 */
[----:B------:R-:W-:-:S04]  /*63c0*/  MOV R8, 0x400 ;  /* 0x0000040000087802 */ /* 0x000fc80000000f00 */
[----:B------:R-:W-:-:S04]  /*63d0*/  IADD3 R8, PT, PT, R8, 0x4814, RZ ;  /* 0x0000481408087810 */ /* 0x000fc80007ffe0ff */
[----:B---3--:R-:W-:-:S05]  /*63e0*/  LEA R8, R13, R8, 0x18 ;  /* 0x000000080d087211 */ /* 0x008fca00078ec0ff */
[----:B------:R-:W-:-:S05]  /*63f0*/  IMAD R9, R9, 0x4, R8 ;  /* 0x0000000409097824 */ /* 0x000fca00078e0208 */
[----:B------:R-:W3:Y:S02]  /*6400*/  LDS R13, [R9] ;  /* 0x00000000090d7984 */ /* 0x000ee40000000800 */
[----:B---3--:R-:W-:-:S13]  /*6410*/  ISETP.NE.AND P0, PT, R13, RZ, PT ;  /* 0x000000ff0d00720c */ /* 0x008fda0003f05270 */
[----:B------:R-:W-:Y:S05]  /*6420*/  @!P0 BRA `(.L_x_41) ;  /* 0x0000002000588947 */ /* 0x000fea0003800000 */
[----:B------:R-:W3:Y:S02]  /*6430*/  LDS R9, [R24] ;  /* 0x0000000018097984 */ /* 0x000ee40000000800 */
[----:B---3--:R-:W-:-:S04]  /*6440*/  VIADD R9, R9, 0x1 ;  /* 0x0000000109097836 */ /* 0x008fc80000000000 */
[----:B------:R-:W-:Y:S01]  /*6450*/  IMAD.WIDE.U32 R10, R9, 0x4, R10 ;  /* 0x00000004090a7825 */ /* 0x000fe200078e000a */
[----:B------:R4:W-:Y:S04]  /*6460*/  STS [R24], R9 ;  /* 0x0000000918007388 */ /* 0x0009e80000000800 */
[----:B------:R4:W-:Y:S01]  /*6470*/  STG.E desc[UR6][R10.64], R13 ;  /* 0x0000000d0a007986 */ /* 0x0009e2000c101906 */
[----:B------:R-:W-:Y:S05]  /*6480*/  BRA `(.L_x_41) ;  /* 0x0000002000407947 */ /* 0x000fea0003800000 */
.L_x_88:
[----:B------:R-:W-:Y:S01]  /*6490*/  ISETP.NE.AND P0, PT, R2, 0x20, PT ;  /* 0x000000200200780c */ /* 0x000fe20003f05270 */
[----:B------:R-:W0:Y:S01]  /*64a0*/  LDC.64 R10, c[0x4][0x8] ;  /* 0x01000200ff0a7b82 */ /* 0x000e220000000a00 */
[----:B------:R-:W-:-:S11]  /*64b0*/  ISETP.GE.U32.AND P1, PT, R9, 0x800, PT ;  /* 0x000008000900780c */ /* 0x000fd60003f26070 */
[----:B------:R-:W1:Y:S01]  /*64c0*/  @!P0 LDS R19, [R18+0x4] ;  /* 0x0000040012138984 */ /* 0x000e620000000800 */
[----:B------:R-:W-:Y:S01]  /*64d0*/  @!P0 VIADD R21, R17, 0x7614 ;  /* 0x0000761411158836 */ /* 0x000fe20000000000 */
[----:B------:R-:W-:-:S04]  /*64e0*/  @!P0 MOV R23, 0x1 ;  /* 0x0000000100178802 */ /* 0x000fc80000000f00 */
[----:B------:R-:W-:Y:S01]  /*64f0*/  @!P0 LEA R22, R16, R21, 0x18 ;  /* 0x0000001510168211 */ /* 0x000fe200078ec0ff */
[----:B0-----:R-:W-:-:S04]  /*6500*/  IMAD.WIDE.U32 R10, R0, 0x222e00, R10 ;  /* 0x00222e00000a7825 */ /* 0x001fc800078e000a */
[----:B-1----:R-:W-:-:S04]  /*6510*/  @!P0 IMAD.WIDE R20, R19, 0x4e200, R10 ;  /* 0x0004e20013148825 */ /* 0x002fc800078e020a */
[----:B------:R-:W-:Y:S01]  /*6520*/  @!P0 IMAD R19, R19, 0x200, R22 ;  /* 0x0000020013138824 */ /* 0x000fe200078e0216 */
[----:B------:R0:W-:Y:S04]  /*6530*/  @!P0 STG.E desc[UR6][R20.64], R23 ;  /* 0x0000001714008986 */ /* 0x0001e8000c101906 */
[----:B------:R0:W-:Y:S01]  /*6540*/  @!P0 STS [R19], RZ ;  /* 0x000000ff13008388 */ /* 0x0001e20000000800 */
[----:B------:R-:W-:Y:S05]  /*6550*/  @!P1 BRA `(.L_x_132) ;  /* 0x0000000c00549947 */ /* 0x000fea0003800000 */
[----:B------:R-:W1:Y:S01]  /*6560*/  LDS R31, [R18+0x4] ;  /* 0x00000400121f7984 */ /* 0x000e620000000800 */
[----:B------:R-:W-:Y:S02]  /*6570*/  VIADD R17, R17, 0x7614 ;  /* 0x0000761411117836 */ /* 0x000fe40000000000 */
[----:B------:R-:W-:-:S03]  /*6580*/  IMAD.MOV.U32 R30, RZ, RZ, RZ ;  /* 0x000000ffff1e7224 */ /* 0x000fc600078e00ff */
[----:B0-----:R-:W-:Y:S01]  /*6590*/  LEA R20, R16, R17, 0x18 ;  /* 0x0000001110147211 */ /* 0x001fe200078ec0ff */
[----:B-1----:R-:W-:-:S03]  /*65a0*/  IMAD.WIDE R16, R31, 0x4e200, R10 ;  /* 0x0004e2001f107825 */ /* 0x002fc600078e020a */
[----:B------:R-:W-:-:S07]  /*65b0*/  LEA R31, R31, R20, 0x9 ;  /* 0x000000141f1f7211 */ /* 0x000fce00078e48ff */
.L_x_154:
[----:B0-2---:R-:W2:Y:S01]  /*65c0*/  LDG.E R21, desc[UR6][R12.64] ;  /* 0x000000060c157981 */ /* 0x005ea2000c1e1900 */
[----:B------:R-:W2:Y:S01]  /*65d0*/  LDC.64 R18, c[0x0][0x390] ;  /* 0x0000e400ff127b82 */ /* 0x000ea20000000a00 */
[----:B------:R-:W-:Y:S02]  /*65e0*/  ISETP.NE.AND P2, PT, R7, RZ, PT ;  /* 0x000000ff0700720c */ /* 0x000fe40003f45270 */
[----:B------:R-:W-:Y:S01]  /*65f0*/  SHF.R.U32.HI R22, RZ, 0xb, R9 ;  /* 0x0000000bff167819 */ /* 0x000fe20000011609 */
[----:B------:R-:W-:Y:S02]  /*6600*/  IMAD.MOV.U32 R25, RZ, RZ, R30 ;  /* 0x000000ffff197224 */ /* 0x000fe400078e001e */
[----:B--2---:R-:W-:-:S05]  /*6610*/  IMAD.WIDE.U32 R20, R21, 0x4, R18 ;  /* 0x0000000415147825 */ /* 0x004fca00078e0012 */
[----:B-1----:R0:W5:Y:S01]  /*6620*/  LDG.E R24, desc[UR6][R20.64] ;  /* 0x0000000614187981 */ /* 0x002162000c1e1900 */
[----:B------:R-:W-:Y:S01]  /*6630*/  VIADD R30, R30, 0x1 ;  /* 0x000000011e1e7836 */ /* 0x000fe20000000000 */
[----:B------:R-:W-:Y:S01]  /*6640*/  VIMNMX.U32 R23, PT, PT, R22, 0x1, !PT ;  /* 0x0000000116177848 */ /* 0x000fe20007fe0000 */
[----:B------:R-:W-:Y:S01]  /*6650*/  BSSY.RECONVERGENT B1, `(.L_x_133) ;  /* 0x0000018000017945 */ /* 0x000fe20003800200 */
[----:B------:R-:W-:Y:S02]  /*6660*/  IMAD.MOV.U32 R27, RZ, RZ, R3 ;  /* 0x000000ffff1b7224 */ /* 0x000fe400078e0003 */
[----:B------:R-:W-:Y:S01]  /*6670*/  ISETP.NE.AND P1, PT, R30, R23, PT ;  /* 0x000000171e00720c */ /* 0x000fe20003f25270 */
[----:B------:R-:W-:-:S12]  /*6680*/  @!P2 BRA `(.L_x_134) ;  /* 0x000000000050a947 */ /* 0x000fd80003800000 */
[----:B0-----:R-:W0:Y:S01]  /*6690*/  LDC.64 R20, c[0x0][0x398] ;  /* 0x0000e600ff147b82 */ /* 0x001e220000000a00 */
[----:B-----5:R-:W-:-:S05]  /*66a0*/  LEA R26, R25, R24, 0xb ;  /* 0x00000018191a7211 */ /* 0x020fca00078e58ff */
[----:B------:R-:W-:-:S04]  /*66b0*/  IMAD.IADD R29, R3, 0x1, R26 ;  /* 0x00000001031d7824 */ /* 0x000fc800078e021a */
[----:B0-----:R-:W-:-:S06]  /*66c0*/  IMAD.WIDE.U32 R22, R29, 0x4, R20 ;  /* 0x000000041d167825 */ /* 0x001fcc00078e0014 */
[----:B------:R-:W2:Y:S01]  /*66d0*/  LDG.E R23, desc[UR6][R22.64] ;  /* 0x0000000616177981 */ /* 0x000ea2000c1e1900 */
[----:B------:R-:W-:Y:S01]  /*66e0*/  ISETP.NE.AND P2, PT, R7, 0x1, PT ;  /* 0x000000010700780c */ /* 0x000fe20003f45270 */
[----:B------:R-:W-:Y:S02]  /*66f0*/  IMAD.MOV.U32 R27, RZ, RZ, R2 ;  /* 0x000000ffff1b7224 */ /* 0x000fe400078e0002 */
[----:B--2---:R1:W-:Y:S10]  /*6700*/  STS [R6+-0x80], R23 ;  /* 0xffff801706007388 */ /* 0x0043f40000000800 */
[----:B------:R-:W-:Y:S05]  /*6710*/  @!P2 BRA `(.L_x_134) ;  /* 0x00000000002ca947 */ /* 0x000fea0003800000 */
[----:B------:R-:W-:Y:S01]  /*6720*/  ISETP.NE.AND P2, PT, R7, 0x2, PT ;  /* 0x000000020700780c */ /* 0x000fe20003f45270 */
[----:B-1----:R-:W-:-:S04]  /*6730*/  IMAD.IADD R23, R26, 0x1, R2 ;  /* 0x000000011a177824 */ /* 0x002fc800078e0202 */
[----:B------:R-:W-:-:S06]  /*6740*/  IMAD.WIDE.U32 R22, R23, 0x4, R20 ;  /* 0x0000000417167825 */ /* 0x000fcc00078e0014 */
[----:B------:R-:W2:Y:S02]  /*6750*/  LDG.E R23, desc[UR6][R22.64] ;  /* 0x0000000616177981 */ /* 0x000ea4000c1e1900 */
[----:B------:R-:W-:-:S05]  /*6760*/  @P2 IADD3 R27, PT, PT, R29, 0x40, RZ ;  /* 0x000000401d1b2810 */ /* 0x000fca0007ffe0ff */
[----:B------:R-:W-:-:S06]  /*6770*/  @P2 IMAD.WIDE.U32 R20, R27, 0x4, R20 ;  /* 0x000000041b142825 */ /* 0x000fcc00078e0014 */
[----:B------:R-:W3:Y:S01]  /*6780*/  @P2 LDG.E R21, desc[UR6][R20.64] ;  /* 0x0000000614152981 */ /* 0x000ee2000c1e1900 */
[----:B------:R-:W-:Y:S02]  /*6790*/  IMAD.MOV.U32 R27, RZ, RZ, R4 ;  /* 0x000000ffff1b7224 */ /* 0x000fe400078e0004 */
[----:B------:R-:W-:Y:S01]  /*67a0*/  @P2 IMAD.MOV.U32 R27, RZ, RZ, R5 ;  /* 0x000000ffff1b2224 */ /* 0x000fe200078e0005 */
[----:B--2---:R2:W-:Y:S04]  /*67b0*/  STS [R6], R23 ;  /* 0x0000001706007388 */ /* 0x0045e80000000800 */
[----:B---3--:R2:W-:Y:S02]  /*67c0*/  @P2 STS [R6+0x80], R21 ;  /* 0x0000801506002388 */ /* 0x0085e40000000800 */
.L_x_134:
[----:B------:R-:W-:Y:S05]  /*67d0*/  BSYNC.RECONVERGENT B1 ;  /* 0x0000000000017941 */ /* 0x000fea0003800200 */
.L_x_133:
[----:B0-2---:R-:W0:Y:S01]  /*67e0*/  S2R R21, SR_CgaCtaId ;  /* 0x0000000000157919 */ /* 0x005e220000008800 */
[----:B------:R-:W-:Y:S01]  /*67f0*/  MOV R20, 0x400 ;  /* 0x0000040000147802 */ /* 0x000fe20000000f00 */
[----:B------:R-:W-:Y:S01]  /*6800*/  BSSY.RECONVERGENT B1, `(.L_x_135) ;  /* 0x000001e000017945 */ /* 0x000fe20003800200 */
[----:B-----5:R-:W-:Y:S01]  /*6810*/  IADD3 R24, PT, PT, R24, R27, RZ ;  /* 0x0000001b18187210 */ /* 0x020fe20007ffe0ff */
[----:B------:R-:W-:Y:S02]  /*6820*/  VIADD R34, R27, 0x20 ;  /* 0x000000201b227836 */ /* 0x000fe40000000000 */
[----:B------:R-:W-:Y:S02]  /*6830*/  VIADD R20, R20, 0x4814 ;  /* 0x0000481414147836 */ /* 0x000fe40000000000 */
[----:B------:R-:W-:-:S03]  /*6840*/  IMAD R33, R25, 0x800, R24 ;  /* 0x0000080019217824 */ /* 0x000fc600078e0218 */
[----:B0-----:R-:W-:-:S05]  /*6850*/  LEA R32, R21, R20, 0x18 ;  /* 0x0000001415207211 */ /* 0x001fca00078ec0ff */
[----:B------:R-:W-:-:S05]  /*6860*/  IMAD R35, R27, 0x4, R32 ;  /* 0x000000041b237824 */ /* 0x000fca00078e0220 */
[----:B------:R-:W-:-:S07]  /*6870*/  IADD3 R35, PT, PT, R35, 0x100, RZ ;  /* 0x0000010023237810 */ /* 0x000fce0007ffe0ff */
.L_x_136:
[----:B------:R-:W0:Y:S01]  /*6880*/  LDC.64 R20, c[0x0][0x398] ;  /* 0x0000e600ff147b82 */ /* 0x000e220000000a00 */
[C---:B-1----:R-:W-:Y:S02]  /*6890*/  VIADD R23, R33.reuse, 0x40 ;  /* 0x0000004021177836 */ /* 0x042fe40000000000 */
[C---:B------:R-:W-:Y:S02]  /*68a0*/  VIADD R27, R33.reuse, 0x20 ;  /* 0x00000020211b7836 */ /* 0x040fe40000000000 */
[----:B------:R-:W-:Y:S02]  /*68b0*/  VIADD R29, R33, 0x60 ;  /* 0x00000060211d7836 */ /* 0x000fe40000000000 */
[----:B0-----:R-:W-:-:S04]  /*68c0*/  IMAD.WIDE.U32 R22, R23, 0x4, R20 ;  /* 0x0000000417167825 */ /* 0x001fc800078e0014 */
[--C-:B------:R-:W-:Y:S02]  /*68d0*/  IMAD.WIDE.U32 R24, R33, 0x4, R20.reuse ;  /* 0x0000000421187825 */ /* 0x100fe400078e0014 */
[----:B------:R0:W2:Y:S02]  /*68e0*/  LDG.E R22, desc[UR6][R22.64] ;  /* 0x0000000616167981 */ /* 0x0000a4000c1e1900 */
[--C-:B------:R-:W-:Y:S02]  /*68f0*/  IMAD.WIDE.U32 R26, R27, 0x4, R20.reuse ;  /* 0x000000041b1a7825 */ /* 0x100fe400078e0014 */
[----:B------:R-:W3:Y:S02]  /*6900*/  LDG.E R24, desc[UR6][R24.64] ;  /* 0x0000000618187981 */ /* 0x000ee4000c1e1900 */
[----:B------:R-:W-:Y:S02]  /*6910*/  IMAD.WIDE.U32 R28, R29, 0x4, R20 ;  /* 0x000000041d1c7825 */ /* 0x000fe400078e0014 */
[----:B------:R-:W4:Y:S04]  /*6920*/  LDG.E R26, desc[UR6][R26.64] ;  /* 0x000000061a1a7981 */ /* 0x000f28000c1e1900 */
[----:B------:R-:W5:Y:S01]  /*6930*/  LDG.E R28, desc[UR6][R28.64] ;  /* 0x000000061c1c7981 */ /* 0x000f62000c1e1900 */
[C---:B0-----:R-:W-:Y:S01]  /*6940*/  IADD3 R23, PT, PT, R34.reuse, 0x40, RZ ;  /* 0x0000004022177810 */ /* 0x041fe20007ffe0ff */
[----:B------:R-:W-:-:S02]  /*6950*/  VIADD R34, R34, 0x80 ;  /* 0x0000008022227836 */ /* 0x000fc40000000000 */
[----:B------:R-:W-:Y:S01]  /*6960*/  VIADD R33, R33, 0x80 ;  /* 0x0000008021217836 */ /* 0x000fe20000000000 */
[----:B------:R-:W-:Y:S01]  /*6970*/  ISETP.GE.U32.AND P2, PT, R23, 0x7e0, PT ;  /* 0x000007e01700780c */ /* 0x000fe20003f46070 */
[----:B--2---:R-:W-:Y:S04]  /*6980*/  STS [R35], R22 ;  /* 0x0000001623007388 */ /* 0x004fe80000000800 */
[----:B---3--:R-:W-:Y:S04]  /*6990*/  STS [R35+-0x100], R24 ;  /* 0xffff001823007388 */ /* 0x008fe80000000800 */
[----:B----4-:R-:W-:Y:S04]  /*69a0*/  STS [R35+-0x80], R26 ;  /* 0xffff801a23007388 */ /* 0x010fe80000000800 */
[----:B-----5:R0:W-:Y:S02]  /*69b0*/  STS [R35+0x80], R28 ;  /* 0x0000801c23007388 */ /* 0x0201e40000000800 */
[----:B0-----:R-:W-:Y:S01]  /*69c0*/  VIADD R35, R35, 0x200 ;  /* 0x0000020023237836 */ /* 0x001fe20000000000 */
[----:B------:R-:W-:Y:S06]  /*69d0*/  @!P2 BRA `(.L_x_136) ;  /* 0xfffffffc00a8a947 */ /* 0x000fec000383ffff */
[----:B------:R-:W-:Y:S05]  /*69e0*/  BSYNC.RECONVERGENT B1 ;  /* 0x0000000000017941 */ /* 0x000fea0003800200 */
.L_x_135:
        /* <DEDUP_REMOVED lines=9> */
[----:B------:R-:W-:-:S07]  /*6a80*/  MOV R22, R3 ;  /* 0x0000000300167202 */ /* 0x000fce0000000f00 */
.L_x_145:
        /* <DEDUP_REMOVED lines=10> */
.L_x_140:
        /* <DEDUP_REMOVED lines=24> */
.L_x_143:
[----:B------:R-:W-:Y:S05]  /*6cb0*/  BSYNC.RELIABLE B3 ;  /* 0x0000000000037941 */ /* 0x000fea0003800100 */
.L_x_142:
[----:B------:R1:W-:Y:S02]  /*6cc0*/  STS [R23], RZ ;  /* 0x000000ff17007388 */ /* 0x0003e40000000800 */
.L_x_144:
[----:B------:R-:W-:Y:S05]  /*6cd0*/  BSYNC.RECONVERGENT B2 ;  /* 0x0000000000027941 */ /* 0x000fea0003800200 */
.L_x_141:
[----:B------:R-:W-:Y:S05]  /*6ce0*/  @!P2 BRA `(.L_x_145) ;  /* 0xfffffffc0068a947 */ /* 0x000fea000383ffff */
[----:B------:R-:W-:Y:S05]  /*6cf0*/  BRA `(.L_x_138) ;  /* 0x0000000000547947 */ /* 0x000fea0003800000 */
.L_x_139:
[----:B------:R0:W5:Y:S01]  /*6d00*/  LDG.E R22, desc[UR6][R20.64] ;  /* 0x0000000614167981 */ /* 0x000162000c1e1900 */
[----:B------:R-:W-:-:S07]  /*6d10*/  MOV R23, R3 ;  /* 0x0000000300177202 */ /* 0x000fce0000000f00 */
.L_x_150:
        /* <DEDUP_REMOVED lines=15> */
.L_x_148:
[----:B------:R-:W-:Y:S05]  /*6e10*/  BSYNC.RELIABLE B3 ;  /* 0x0000000000037941 */ /* 0x000fea0003800100 */
.L_x_147:
[----:B------:R1:W-:Y:S02]  /*6e20*/  STS [R24], RZ ;  /* 0x000000ff18007388 */ /* 0x0003e40000000800 */
.L_x_149:
[----:B------:R-:W-:Y:S05]  /*6e30*/  BSYNC.RECONVERGENT B2 ;  /* 0x0000000000027941 */ /* 0x000fea0003800200 */
.L_x_146:
[----:B------:R-:W-:Y:S05]  /*6e40*/  @!P3 BRA `(.L_x_150) ;  /* 0xfffffffc00b4b947 */ /* 0x000fea000383ffff */
.L_x_138:
[----:B------:R-:W-:Y:S05]  /*6e50*/  BSYNC.RECONVERGENT B1 ;  /* 0x0000000000017941 */ /* 0x000fea0003800200 */
.L_x_137:
[----:B------:R-:W-:Y:S04]  /*6e60*/  BSSY.RECONVERGENT B1, `(.L_x_151) ;  /* 0x0000043000017945 */ /* 0x000fe80003800200 */
[----:B------:R-:W-:Y:S05]  /*6e70*/  @P0 BRA `(.L_x_152) ;  /* 0x0000000400040947 */ /* 0x000fea0003800000 */
[----:B------:R-:W2:Y:S01]  /*6e80*/  S2UR UR5, SR_CgaCtaId ;  /* 0x00000000000579c3 */ /* 0x000ea20000008800 */
[----:B------:R-:W-:Y:S02]  /*6e90*/  UMOV UR4, 0x400 ;  /* 0x0000040000047882 */ /* 0x000fe40000000000 */
[----:B------:R-:W-:-:S04]  /*6ea0*/  UIADD3 UR4, UPT, UPT, UR4, 0x4814, URZ ;  /* 0x0000481404047890 */ /* 0x000fc8000fffe0ff */
[----:B--2---:R-:W-:-:S03]  /*6eb0*/  ULEA UR5, UR5, UR4, 0x18 ;  /* 0x0000000405057291 */ /* 0x004fc6000f8ec0ff */
[----:B------:R-:W-:-:S09]  /*6ec0*/  UMOV UR4, URZ ;  /* 0x000000ff00047c82 */ /* 0x000fd20008000000 */
.L_x_153:
        /* <DEDUP_REMOVED lines=60> */
.L_x_152:
[----:B------:R-:W-:Y:S05]  /*7290*/  BSYNC.RECONVERGENT B1 ;  /* 0x0000000000017941 */ /* 0x000fea0003800200 */
.L_x_151:
[----:B------:R-:W-:Y:S05]  /*72a0*/  @P1 BRA `(.L_x_154) ;  /* 0xfffffff000c41947 */ /* 0x000fea000383ffff */
.L_x_132:
        /* <DEDUP_REMOVED lines=11> */
[----:B------:R-:W-:Y:S01]  /*7360*/  IMAD.MOV.U32 R25, RZ, RZ, R3 ;  /* 0x000000ffff197224 */ /* 0x000fe200078e0003 */
        /* <DEDUP_REMOVED lines=24> */
.L_x_159:
[C---:B------:R-:W-:Y:S02]  /*74f0*/  IADD3 R17, PT, PT, R26.reuse, R25, RZ ;  /* 0x000000191a117210 */ /* 0x040fe40007ffe0ff */
[C-C-:B------:R-:W-:Y:S02]  /*7500*/  IADD3 R19, PT, PT, R26.reuse, 0x20, R25.reuse ;  /* 0x000000201a137810 */ /* 0x140fe40007ffe019 */
[C---:B------:R-:W-:Y:S01]  /*7510*/  IADD3 R21, PT, PT, R26.reuse, 0x40, R25 ;  /* 0x000000401a157810 */ /* 0x040fe20007ffe019 */
        /* <DEDUP_REMOVED lines=17> */
.L_x_158:
[----:B------:R-:W-:Y:S05]  /*7630*/  BSYNC.RECONVERGENT B2 ;  /* 0x0000000000027941 */ /* 0x000fea0003800200 */
.L_x_157:
        /* <DEDUP_REMOVED lines=21> */
.L_x_161:
[----:B------:R-:W-:Y:S05]  /*7790*/  BSYNC.RECONVERGENT B2 ;  /* 0x0000000000027941 */ /* 0x000fea0003800200 */
.L_x_160:
        /* <DEDUP_REMOVED lines=12> */
.L_x_156:
[----:B------:R-:W-:Y:S05]  /*7860*/  BSYNC.RECONVERGENT B1 ;  /* 0x0000000000017941 */ /* 0x000fea0003800200 */
.L_x_155:
        /* <DEDUP_REMOVED lines=10> */
.L_x_170:
        /* <DEDUP_REMOVED lines=11> */
.L_x_165:
        /* <DEDUP_REMOVED lines=10> */
.L_x_164:
        /* <DEDUP_REMOVED lines=16> */
.L_x_168:
[----:B------:R-:W-:Y:S05]  /*7b60*/  BSYNC.RELIABLE B3 ;  /* 0x0000000000037941 */ /* 0x000fea0003800100 */
.L_x_167:
[----:B------:R1:W-:Y:S02]  /*7b70*/  STS [R20], RZ ;  /* 0x000000ff14007388 */ /* 0x0003e40000000800 */
.L_x_169:
[----:B------:R-:W-:Y:S05]  /*7b80*/  BSYNC.RECONVERGENT B2 ;  /* 0x0000000000027941 */ /* 0x000fea0003800200 */
.L_x_166:
[----:B------:R-:W-:Y:S05]  /*7b90*/  @!P1 BRA `(.L_x_170) ;  /* 0xfffffffc005c9947 */ /* 0x000fea000383ffff */
.L_x_163:
[----:B------:R-:W-:Y:S05]  /*7ba0*/  BSYNC.RECONVERGENT B1 ;  /* 0x0000000000017941 */ /* 0x000fea0003800200 */
.L_x_162:
        /* <DEDUP_REMOVED lines=21> */
.L_x_172:
        /* <DEDUP_REMOVED lines=60> */
.L_x_171:
[----:B------:R-:W-:Y:S05]  /*80c0*/  @!P0 BRA `(.L_x_41) ;  /* 0x0000000400308947 */ /* 0x000fea0003800000 */
[----:B------:R-:W-:Y:S02]  /*80d0*/  ISETP.GE.U32.AND P0, PT, R26, 0x4, PT ;  /* 0x000000041a00780c */ /* 0x000fe40003f06070 */
[----:B------:R-:W-:-:S04]  /*80e0*/  LOP3.LUT R22, R9, 0x3, RZ, 0xc0, !PT ;  /* 0x0000000309167812 */ /* 0x000fc800078ec0ff */
[----:B------:R-:W-:-:S07]  /*80f0*/  ISETP.NE.AND P4, PT, R22, RZ, PT ;  /* 0x000000ff1600720c */ /* 0x000fce0003f85270 */
[----:B------:R-:W-:Y:S06]  /*8100*/  @!P0 BRA `(.L_x_173) ;  /* 0x0000000000888947 */ /* 0x000fec0003800000 */
[----:B------:R-:W0:Y:S01]  /*8110*/  S2R R13, SR_CgaCtaId ;  /* 0x00000000000d7919 */ /* 0x000e220000008800 */
[----:B------:R-:W-:-:S05]  /*8120*/  MOV R12, 0x400 ;  /* 0x00000400000c7802 */ /* 0x000fca0000000f00 */
[----:B------:R-:W-:-:S05]  /*8130*/  VIADD R12, R12, 0x4814 ;  /* 0x000048140c0c7836 */ /* 0x000fca0000000000 */
[----:B0-----:R-:W-:-:S04]  /*8140*/  LEA R13, R13, R12, 0x18 ;  /* 0x0000000c0d0d7211 */ /* 0x001fc800078ec0ff */
[C---:B-1----:R-:W-:Y:S01]  /*8150*/  LEA R20, R8.reuse, R13, 0x2 ;  /* 0x0000000d08147211 */ /* 0x042fe200078e10ff */
        /* <DEDUP_REMOVED lines=29> */
.L_x_173:
        /* <DEDUP_REMOVED lines=8> */
[----:B--2---:R-:W-:-:S05]  /*83b0*/  LEA R9, R12, R9, 0x18 ;  /* 0x000000090c097211 */ /* 0x004fca00078ec0ff */
[C---:B------:R-:W-:Y:S02]  /*83c0*/  IMAD R16, R8.reuse, 0x4, R9 ;  /* 0x0000000408107824 */ /* 0x040fe400078e0209 */
[----:B------:R-:W-:-:S03]  /*83d0*/  VIADD R8, R8, 0x2 ;  /* 0x0000000208087836 */ /* 0x000fc60000000000 */
[----:B0-----:R-:W0:Y:S02]  /*83e0*/  LDS R19, [R16] ;  /* 0x0000000010137984 */ /* 0x001e240000000800 */
[----:B0-----:R-:W-:-:S13]  /*83f0*/  ISETP.NE.AND P0, PT, R19, RZ, PT ;  /* 0x000000ff1300720c */ /* 0x001fda0003f05270 */
        /* <DEDUP_REMOVED lines=12> */
.L_x_174:
[----:B------:R-:W-:Y:S05]  /*84c0*/  @P2 BRA `(.L_x_41) ;  /* 0x0000000000302947 */ /* 0x000fea0003800000 */
[----:B------:R-:W3:Y:S01]  /*84d0*/  S2R R12, SR_CgaCtaId ;  /* 0x00000000000c7919 */ /* 0x000ee20000008800 */
[----:B------:R-:W-:-:S05]  /*84e0*/  MOV R9, 0x400 ;  /* 0x0000040000097802 */ /* 0x000fca0000000f00 */
[----:B------:R-:W-:-:S05]  /*84f0*/  VIADD R9, R9, 0x4814 ;  /* 0x0000481409097836 */ /* 0x000fca0000000000 */
[----:B---3--:R-:W-:-:S04]  /*8500*/  LEA R9, R12, R9, 0x18 ;  /* 0x000000090c097211 */ /* 0x008fc800078ec0ff */
[----:B------:R-:W-:-:S05]  /*8510*/  LEA R8, R8, R9, 0x2 ;  /* 0x0000000908087211 */ /* 0x000fca00078e10ff */
[----:B------:R-:W3:Y:S02]  /*8520*/  LDS R13, [R8] ;  /* 0x00000000080d7984 */ /* 0x000ee40000000800 */
[----:B---3--:R-:W-:-:S13]  /*8530*/  ISETP.NE.AND P0, PT, R13, RZ, PT ;  /* 0x000000ff0d00720c */ /* 0x008fda0003f05270 */
[----:B------:R-:W3:Y:S02]  /*8540*/  @P0 LDS R9, [R24] ;  /* 0x0000000018090984 */ /* 0x000ee40000000800 */
[----:B---3--:R-:W-:-:S04]  /*8550*/  @P0 VIADD R9, R9, 0x1 ;  /* 0x0000000109090836 */ /* 0x008fc80000000000 */
[----:B------:R-:W-:Y:S01]  /*8560*/  @P0 IMAD.WIDE.U32 R10, R9, 0x4, R10 ;  /* 0x00000004090a0825 */ /* 0x000fe200078e000a */
[----:B------:R3:W-:Y:S04]  /*8570*/  @P0 STS [R24], R9 ;  /* 0x0000000918000388 */ /* 0x0007e80000000800 */
[----:B------:R3:W-:Y:S02]  /*8580*/  @P0 STG.E desc[UR6][R10.64], R13 ;  /* 0x0000000d0a000986 */ /* 0x0007e4000c101906 */
.L_x_41:
[----:B------:R-:W-:Y:S05]  /*8590*/  BSYNC.RECONVERGENT B0 ;  /* 0x0000000000007941 */ /* 0x000fea0003800200 */
.L_x_0:
[----:B------:R-:W-:Y:S05]  /*85a0*/  WARPSYNC.ALL ;  /* 0x0000000000007948 */ /* 0x000fea0003800000 */
[----:B0-234-:R-:W0:Y:S08]  /*85b0*/  LDC.64 R8, c[0x0][0x3b0] ;  /* 0x0000ec00ff087b82 */ /* 0x01de300000000a00 */
[----:B------:R-:W-:Y:S06]  /*85c0*/  BAR.SYNC.DEFER_BLOCKING 0x0 ;  /* 0x0000000000007b1d */ /* 0x000fec0000010000 */
[----:B0-----:R-:W2:Y:S02]  /*85d0*/  LDG.E R8, desc[UR6][R8.64] ;  /* 0x0000000608087981 */ /* 0x001ea4000c1e1900 */
[----:B------:R-:W0:Y:S01]  /*85e0*/  S2UR UR5, SR_CgaCtaId ;  /* 0x00000000000579c3 */ /* 0x000e220000008800 */
[----:B------:R-:W-:-:S02]  /*85f0*/  UMOV UR4, 0x400 ;  /* 0x0000040000047882 */ /* 0x000fc40000000000 */
[----:B------:R-:W-:Y:S02]  /*8600*/  UIADD3 UR11, UPT, UPT, UR4, 0x6814, URZ ;  /* 0x00006814040b7890 */ /* 0x000fe4000fffe0ff */
[----:B0-----:R-:W-:Y:S02]  /*8610*/  ULEA UR8, UR5, UR4, 0x18 ;  /* 0x0000000405087291 */ /* 0x001fe4000f8ec0ff */
[----:B------:R-:W-:-:S07]  /*8620*/  ULEA UR11, UR5, UR11, 0x18 ;  /* 0x0000000b050b7291 */ /* 0x000fce000f8ec0ff */
[----:B-1----:R-:W0:Y:S02]  /*8630*/  LDS R10, [UR8+0x4] ;  /* 0x00000408ff0a7984 */ /* 0x002e240008000800 */
[----:B0-----:R-:W-:-:S06]  /*8640*/  LEA R11, R10, UR11, 0x9 ;  /* 0x0000000b0a0b7c11 */ /* 0x001fcc000f8e48ff */
[----:B------:R-:W2:Y:S02]  /*8650*/  LDS R11, [R11] ;  /* 0x000000000b0b7984 */ /* 0x000ea40000000800 */
[----:B--2---:R-:W-:-:S13]  /*8660*/  ISETP.GE.U32.AND P0, PT, R11, R8, PT ;  /* 0x000000080b00720c */ /* 0x004fda0003f06070 */
[----:B------:R-:W-:Y:S05]  /*8670*/  @!P0 BRA `(.L_x_175) ;  /* 0x0000000000488947 */ /* 0x000fea0003800000 */
[----:B------:R-:W0:Y:S02]  /*8680*/  LDC.64 R8, c[0x0][0x3a8] ;  /* 0x0000ea00ff087b82 */ /* 0x000e240000000a00 */
[----:B0-----:R-:W2:Y:S01]  /*8690*/  LDG.E R9, desc[UR6][R8.64] ;  /* 0x0000000608097981 */ /* 0x001ea2000c1e1900 */
[----:B------:R-:W-:-:S04]  /*86a0*/  UIADD3 UR4, UPT, UPT, UR4, 0x7614, URZ ;  /* 0x0000761404047890 */ /* 0x000fc8000fffe0ff */
[----:B------:R-:W-:-:S06]  /*86b0*/  ULEA UR4, UR5, UR4, 0x18 ;  /* 0x0000000405047291 */ /* 0x000fcc000f8ec0ff */
[----:B------:R-:W-:-:S06]  /*86c0*/  LEA R11, R10, UR4, 0x9 ;  /* 0x000000040a0b7c11 */ /* 0x000fcc000f8e48ff */
[----:B------:R-:W0:Y:S01]  /*86d0*/  LDS R11, [R11] ;  /* 0x000000000b0b7984 */ /* 0x000e220000000800 */
[----:B--2---:R-:W-:-:S04]  /*86e0*/  IADD3 R10, PT, PT, R9, -0x2, -R10 ;  /* 0xfffffffe090a7810 */ /* 0x004fc80007ffe80a */
[----:B0-----:R-:W-:-:S13]  /*86f0*/  ISETP.GE.U32.AND P0, PT, R11, R10, PT ;  /* 0x0000000a0b00720c */ /* 0x001fda0003f06070 */
[----:B------:R-:W-:Y:S05]  /*8700*/  @!P0 BRA `(.L_x_175) ;  /* 0x0000000000248947 */ /* 0x000fea0003800000 */
[----:B------:R-:W-:Y:S01]  /*8710*/  BAR.SYNC.DEFER_BLOCKING 0x0 ;  /* 0x0000000000007b1d */ /* 0x000fe20000010000 */
[----:B------:R-:W-:-:S13]  /*8720*/  ISETP.NE.AND P0, PT, R2, RZ, PT ;  /* 0x000000ff0200720c */ /* 0x000fda0003f05270 */
[----:B------:R-:W0:Y:S04]  /*8730*/  @!P0 LDS R8, [UR8+0x4] ;  /* 0x00000408ff088984 */ /* 0x000e280008000800 */
[----:B------:R-:W1:Y:S01]  /*8740*/  @!P0 LDS R9, [UR8] ;  /* 0x00000008ff098984 */ /* 0x000e620008000800 */
[----:B0-----:R-:W-:Y:S02]  /*8750*/  @!P0 VIADD R8, R8, 0x1 ;  /* 0x0000000108088836 */ /* 0x001fe40000000000 */
[----:B-1----:R-:W-:-:S03]  /*8760*/  @!P0 VIADD R9, R9, 0x1 ;  /* 0x0000000109098836 */ /* 0x002fc60000000000 */
[----:B------:R0:W-:Y:S04]  /*8770*/  @!P0 STS [UR8+0x4], R8 ;  /* 0x00000408ff008988 */ /* 0x0001e80008000808 */
[----:B------:R0:W-:Y:S01]  /*8780*/  @!P0 STS [UR8], R9 ;  /* 0x00000009ff008988 */ /* 0x0001e20008000808 */
[----:B------:R-:W-:Y:S06]  /*8790*/  BAR.SYNC.DEFER_BLOCKING 0x0 ;  /* 0x0000000000007b1d */ /* 0x000fec0000010000 */
.L_x_175:
[----:B------:R-:W-:Y:S06]  /*87a0*/  BAR.SYNC.DEFER_BLOCKING 0x0 ;  /* 0x0000000000007b1d */ /* 0x000fec0000010000 */
[----:B0-----:R-:W0:Y:S02]  /*87b0*/  LDS R8, [UR8] ;  /* 0x00000008ff087984 */ /* 0x001e240008000800 */
[----:B0-----:R-:W-:-:S13]  /*87c0*/  ISETP.NE.AND P0, PT, R8, RZ, PT ;  /* 0x000000ff0800720c */ /* 0x001fda0003f05270 */
[----:B------:R-:W-:Y:S05]  /*87d0*/  @!P0 BRA `(.L_x_176) ;  /* 0x000000e800648947 */ /* 0x000fea0003800000 */
.L_x_473:
[----:B0-----:R-:W0:Y:S01]  /*87e0*/  S2R R8, SR_CgaCtaId ;  /* 0x0000000000087919 */ /* 0x001e220000008800 */
[----:B------:R-:W-:Y:S01]  /*87f0*/  MOV R9, 0x400 ;  /* 0x0000040000097802 */ /* 0x000fe20000000f00 */
[----:B------:R-:W1:Y:S08]  /*8800*/  LDC.64 R16, c[0x4][0x28] ;  /* 0x01000a00ff107b82 */ /* 0x000e700000000a00 */
[----:B------:R-:W2:Y:S01]  /*8810*/  LDC.64 R18, c[0x4][0x8] ;  /* 0x01000200ff127b82 */ /* 0x000ea20000000a00 */
[----:B-1----:R-:W-:Y:S01]  /*8820*/  IMAD.WIDE.U32 R16, R0, 0x54, R16 ;  /* 0x0000005400107825 */ /* 0x002fe200078e0010 */
[----:B0-----:R-:W-:-:S06]  /*8830*/  LEA R10, R8, R9, 0x18 ;  /* 0x00000009080a7211 */ /* 0x001fcc00078ec0ff */
[----:B------:R-:W-:Y:S06]  /*8840*/  BAR.SYNC.DEFER_BLOCKING 0x0 ;  /* 0x0000000000007b1d */ /* 0x000fec0000010000 */
[----:B------:R-:W0:Y:S02]  /*8850*/  LDS R23, [R10+0x4] ;  /* 0x000004000a177984 */ /* 0x000e240000000800 */
[----:B0-----:R-:W-:-:S05]  /*8860*/  IMAD.WIDE R12, R23, 0xc, R16 ;  /* 0x0000000c170c7825 */ /* 0x001fca00078e0210 */
[----:B------:R0:W5:Y:S01]  /*8870*/  LDG.E R14, desc[UR6][R12.64] ;  /* 0x000000060c0e7981 */ /* 0x000162000c1e1900 */
[----:B------:R-:W-:Y:S01]  /*8880*/  ISETP.NE.AND P0, PT, R2, RZ, PT ;  /* 0x000000ff0200720c */ /* 0x000fe20003f05270 */
[----:B------:R-:W-:Y:S01]  /*8890*/  BSSY.RECONVERGENT B0, `(.L_x_177) ;  /* 0x000001b000007945 */ /* 0x000fe20003800200 */
[----:B--2---:R-:W-:-:S11]  /*88a0*/  IMAD.WIDE.U32 R18, R0, 0x222e00, R18 ;  /* 0x00222e0000127825 */ /* 0x004fd600078e0012 */
[----:B0-----:R-:W-:Y:S05]  /*88b0*/  @P0 BRA `(.L_x_178) ;  /* 0x0000000000600947 */ /* 0x001fea0003800000 */
[----:B-----5:R-:W-:Y:S01]  /*88c0*/  ISETP.NE.AND P0, PT, R14, RZ, PT ;  /* 0x000000ff0e00720c */ /* 0x020fe20003f05270 */
[----:B------:R-:W0:-:S12]  /*88d0*/  LDS R20, [R10+0x8] ;  /* 0x000008000a147984 */ /* 0x000e180000000800 */
[----:B------:R-:W2:Y:S01]  /*88e0*/  @P0 LDG.E R11, desc[UR6][R12.64+0x4] ;  /* 0x000004060c0b0981 */ /* 0x000ea2000c1e1900 */
[----:B------:R-:W-:Y:S01]  /*88f0*/  @!P0 IADD3 R15, PT, PT, R9, 0x7614, RZ ;  /* 0x00007614090f8810 */ /* 0x000fe20007ffe0ff */
[----:B------:R-:W-:-:S03]  /*8900*/  IMAD.MOV.U32 R25, RZ, RZ, 0x80 ;  /* 0x00000080ff197424 */ /* 0x000fc600078e00ff */
[----:B------:R-:W-:-:S05]  /*8910*/  @!P0 LEA R22, R8, R15, 0x18 ;  /* 0x0000000f08168211 */ /* 0x000fca00078ec0ff */
[----:B------:R-:W-:-:S04]  /*8920*/  @!P0 IMAD R15, R23, 0x200, R22 ;  /* 0x00000200170f8824 */ /* 0x000fc800078e0216 */
[----:B0-----:R-:W-:Y:S02]  /*8930*/  @!P0 IMAD R15, R20, 0x4, R15 ;  /* 0x00000004140f8824 */ /* 0x001fe400078e020f */
[----:B------:R-:W0:Y:S04]  /*8940*/  LDC.64 R20, c[0x4][0x10] ;  /* 0x01000400ff147b82 */ /* 0x000e280000000a00 */
[----:B------:R-:W1:Y:S01]  /*8950*/  @!P0 LDS R15, [R15+-0x200] ;  /* 0xfffe00000f0f8984 */ /* 0x000e620000000800 */
[----:B0-----:R-:W-:-:S04]  /*8960*/  IMAD.WIDE.U32 R20, R0, 0x222e00, R20 ;  /* 0x00222e0000147825 */ /* 0x001fc800078e0014 */
[----:B------:R-:W-:Y:S01]  /*8970*/  @!P0 IMAD.WIDE R20, R23, 0x4e200, R20 ;  /* 0x0004e20017148825 */ /* 0x000fe200078e0214 */
[----:B-1----:R-:W-:-:S04]  /*8980*/  @!P0 SHF.R.S32.HI R22, RZ, 0x1f, R15 ;  /* 0x0000001fff168819 */ /* 0x002fc8000001140f */
[----:B------:R0:W-:Y:S01]  /*8990*/  @!P0 STG.E desc[UR6][R20.64], R15 ;  /* 0x0000000f14008986 */ /* 0x0001e2000c101906 */
[----:B------:R-:W-:-:S04]  /*89a0*/  @!P0 LEA.HI R22, R22, R15, RZ, 0x7 ;  /* 0x0000000f16168211 */ /* 0x000fc800078f38ff */
[----:B------:R-:W-:Y:S01]  /*89b0*/  @!P0 SHF.R.S32.HI R11, RZ, 0x7, R22 ;  /* 0x00000007ff0b8819 */ /* 0x000fe20000011416 */
[----:B------:R-:W-:-:S03]  /*89c0*/  IMAD.WIDE R22, R23, 0x4e200, R18 ;  /* 0x0004e20017167825 */ /* 0x000fc600078e0212 */
[----:B--2---:R-:W-:Y:S02]  /*89d0*/  ISETP.GE.U32.AND P1, PT, R14, R11, PT ;  /* 0x0000000b0e00720c */ /* 0x004fe40003f26070 */
[----:B------:R0:W-:Y:S04]  /*89e0*/  @!P0 STG.E desc[UR6][R22.64], R15 ;  /* 0x0000000f16008986 */ /* 0x0001e8000c101906 */
[----:B------:R0:W-:Y:S07]  /*89f0*/  @!P0 STG.E desc[UR6][R12.64+0x4], R11 ;  /* 0x0000040b0c008986 */ /* 0x0001ee000c101906 */
[----:B------:R-:W-:Y:S05]  /*8a00*/  @!P1 BRA `(.L_x_179) ;  /* 0x0000000000089947 */ /* 0x000fea0003800000 */
[----:B0-----:R-:W2:Y:S02]  /*8a10*/  LDG.E R22, desc[UR6][R22.64] ;  /* 0x0000000616167981 */ /* 0x001ea4000c1e1900 */
[----:B--2---:R-:W-:-:S07]  /*8a20*/  IMAD R25, R11, -0x80, R22 ;  /* 0xffffff800b197824 */ /* 0x004fce00078e0216 */
.L_x_179:
[----:B------:R1:W-:Y:S02]  /*8a30*/  STS [R10+0x10], R25 ;  /* 0x000010190a007388 */ /* 0x0003e40000000800 */
.L_x_178:
[----:B------:R-:W-:Y:S05]  /*8a40*/  BSYNC.RECONVERGENT B0 ;  /* 0x0000000000007941 */ /* 0x000fea0003800200 */
.L_x_177:
[----:B------:R-:W-:Y:S06]  /*8a50*/  BAR.SYNC.DEFER_BLOCKING 0x0 ;  /* 0x0000000000007b1d */ /* 0x000fec0000010000 */
[----:B------:R-:W-:Y:S01]  /*8a60*/  BSSY.RECONVERGENT B0, `(.L_x_180) ;  /* 0x00000e4000007945 */ /* 0x000fe20003800200 */
[----:B0-----:R-:W0:Y:S02]  /*8a70*/  LDS R11, [R10+0x10] ;  /* 0x000010000a0b7984 */ /* 0x001e240000000800 */
[----:B0-----:R-:W-:-:S13]  /*8a80*/  ISETP.GE.U32.AND P0, PT, R2, R11, PT ;  /* 0x0000000b0200720c */ /* 0x001fda0003f06070 */
[----:B------:R-:W-:Y:S05]  /*8a90*/  @P0 BRA `(.L_x_181) ;  /* 0x0000000c00800947 */ /* 0x000fea0003800000 */
[----:B------:R-:W0:Y:S01]  /*8aa0*/  LDS R15, [R10+0x4] ;  /* 0x000004000a0f7984 */ /* 0x000e220000000800 */
[----:B------:R-:W2:Y:S01]  /*8ab0*/  LDC.64 R12, c[0x4][0x18] ;  /* 0x01000600ff0c7b82 */ /* 0x000ea20000000a00 */
[----:B0-----:R-:W-:-:S06]  /*8ac0*/  IMAD.WIDE R20, R15, 0xc, R16 ;  /* 0x0000000c0f147825 */ /* 0x001fcc00078e0210 */
[----:B------:R-:W3:Y:S01]  /*8ad0*/  LDG.E R21, desc[UR6][R20.64+-0x4] ;  /* 0xfffffc0614157981 */ /* 0x000ee2000c1e1900 */
[----:B--2---:R-:W-:-:S04]  /*8ae0*/  IMAD.WIDE.U32 R12, R0, 0x222e00, R12 ;  /* 0x00222e00000c7825 */ /* 0x004fc800078e000c */
[----:B------:R-:W-:-:S04]  /*8af0*/  IMAD.WIDE R12, R15, 0x4e200, R12 ;  /* 0x0004e2000f0c7825 */ /* 0x000fc800078e020c */
[----:B---3--:R-:W-:-:S06]  /*8b00*/  IMAD.WIDE.U32 R22, R21, 0x4, R12 ;  /* 0x0000000415167825 */ /* 0x008fcc00078e000c */
[----:B------:R-:W2:Y:S01]  /*8b10*/  LDG.E R23, desc[UR6][R22.64+-0x4e200] ;  /* 0xfb1e000616177981 */ /* 0x000ea2000c1e1900 */
[----:B------:R-:W-:Y:S01]  /*8b20*/  ISETP.GE.U32.AND P1, PT, R2, R11, PT ;  /* 0x0000000b0200720c */ /* 0x000fe20003f26070 */
[----:B------:R-:W-:Y:S01]  /*8b30*/  BSSY.RECONVERGENT B1, `(.L_x_182) ;  /* 0x0000027000017945 */ /* 0x000fe20003800200 */
[----:B------:R-:W-:Y:S01]  /*8b40*/  PLOP3.LUT P0, PT, PT, PT, PT, 0x80, 0x8 ;  /* 0x000000000008781c */ /* 0x000fe20003f0f070 */
[----:B------:R-:W-:Y:S01]  /*8b50*/  IMAD.MOV.U32 R26, RZ, RZ, R2 ;  /* 0x000000ffff1a7224 */ /* 0x000fe200078e0002 */
[----:B--2--5:R-:W-:Y:S01]  /*8b60*/  LEA R13, R14, R23, 0x7 ;  /* 0x000000170e0d7211 */ /* 0x024fe200078e38ff */
[----:B------:R-:W-:-:S04]  /*8b70*/  IMAD.WIDE R14, R15, 0x4e200, R18 ;  /* 0x0004e2000f0e7825 */ /* 0x000fc800078e0212 */
[----:B------:R-:W-:-:S04]  /*8b80*/  VIADD R13, R13, 0x1 ;  /* 0x000000010d0d7836 */ /* 0x000fc80000000000 */
[----:B------:R-:W-:Y:S05]  /*8b90*/  @!P1 BRA `(.L_x_183) ;  /* 0x0000000000809947 */ /* 0x000fea0003800000 */
[----:B------:R-:W-:Y:S01]  /*8ba0*/  IMAD.IADD R31, R13, 0x1, R26 ;  /* 0x000000010d1f7824 */ /* 0x000fe200078e021a */
[----:B-1----:R-:W0:Y:S03]  /*8bb0*/  LDC.64 R24, c[0x0][0x380] ;  /* 0x0000e000ff187b82 */ /* 0x002e260000000a00 */
[----:B------:R-:W-:-:S05]  /*8bc0*/  IMAD.WIDE.U32 R30, R31, 0x4, R14 ;  /* 0x000000041f1e7825 */ /* 0x000fca00078e000e */
[----:B------:R-:W1:Y:S01]  /*8bd0*/  LDC.64 R20, c[0x0][0x390] ;  /* 0x0000e400ff147b82 */ /* 0x000e620000000a00 */
[----:B------:R-:W2:Y:S01]  /*8be0*/  LDG.E R31, desc[UR6][R30.64+-0x4e200] ;  /* 0xfb1e00061e1f7981 */ /* 0x000ea2000c1e1900 */
[----:B------:R-:W-:Y:S01]  /*8bf0*/  VIADD R33, R9, 0x614 ;  /* 0x0000061409217836 */ /* 0x000fe20000000000 */
[C---:B--2---:R-:W-:Y:S01]  /*8c00*/  IADD3 R27, PT, PT, R31.reuse, -0x1, RZ ;  /* 0xffffffff1f1b7810 */ /* 0x044fe20007ffe0ff */
[----:B0-----:R-:W-:-:S04]  /*8c10*/  IMAD.WIDE.U32 R28, R31, 0x4, R24 ;  /* 0x000000041f1c7825 */ /* 0x001fc800078e0018 */
[----:B------:R-:W-:Y:S02]  /*8c20*/  IMAD.WIDE.U32 R24, R27, 0x4, R24 ;  /* 0x000000041b187825 */ /* 0x000fe400078e0018 */
[----:B------:R-:W2:Y:S02]  /*8c30*/  LDG.E R28, desc[UR6][R28.64] ;  /* 0x000000061c1c7981 */ /* 0x000ea4000c1e1900 */
[--C-:B-1----:R-:W-:Y:S02]  /*8c40*/  IMAD.WIDE.U32 R22, R31, 0x4, R20.reuse ;  /* 0x000000041f167825 */ /* 0x102fe400078e0014 */
[----:B------:R-:W3:Y:S02]  /*8c50*/  LDG.E R24, desc[UR6][R24.64] ;  /* 0x0000000618187981 */ /* 0x000ee4000c1e1900 */
[----:B------:R-:W-:Y:S02]  /*8c60*/  IMAD.WIDE.U32 R20, R27, 0x4, R20 ;  /* 0x000000041b147825 */ /* 0x000fe400078e0014 */
[----:B------:R-:W4:Y:S04]  /*8c70*/  LDG.E R22, desc[UR6][R22.64] ;  /* 0x0000000616167981 */ /* 0x000f28000c1e1900 */
[----:B------:R-:W5:Y:S01]  /*8c80*/  LDG.E R20, desc[UR6][R20.64] ;  /* 0x0000000614147981 */ /* 0x000f62000c1e1900 */
[----:B------:R-:W-:-:S02]  /*8c90*/  VIADD R27, R9, 0x214 ;  /* 0x00000214091b7836 */ /* 0x000fc40000000000 */
[C---:B------:R-:W-:Y:S01]  /*8ca0*/  VIADD R31, R9.reuse, 0x14 ;  /* 0x00000014091f7836 */ /* 0x040fe20000000000 */
[----:B------:R-:W-:Y:S02]  /*8cb0*/  IADD3 R35, PT, PT, R9, 0x414, RZ ;  /* 0x0000041409237810 */ /* 0x000fe40007ffe0ff */
[C---:B------:R-:W-:Y:S02]  /*8cc0*/  LEA R27, R8.reuse, R27, 0x18 ;  /* 0x0000001b081b7211 */ /* 0x040fe400078ec0ff */
[C---:B------:R-:W-:Y:S02]  /*8cd0*/  LEA R31, R8.reuse, R31, 0x18 ;  /* 0x0000001f081f7211 */ /* 0x040fe400078ec0ff */
[----:B------:R-:W-:Y:S01]  /*8ce0*/  LEA R33, R8, R33, 0x18 ;  /* 0x0000002108217211 */ /* 0x000fe200078ec0ff */
[----:B------:R-:W-:Y:S01]  /*8cf0*/  IMAD R27, R26, 0x4, R27 ;  /* 0x000000041a1b7824 */ /* 0x000fe200078e021b */
[----:B------:R-:W-:Y:S01]  /*8d00*/  LEA R35, R8, R35, 0x18 ;  /* 0x0000002308237211 */ /* 0x000fe200078ec0ff */
[----:B------:R-:W-:-:S02]  /*8d10*/  IMAD R31, R26, 0x4, R31 ;  /* 0x000000041a1f7824 */ /* 0x000fc400078e021f */
[C---:B------:R-:W-:Y:S01]  /*8d20*/  IMAD R33, R26.reuse, 0x4, R33 ;  /* 0x000000041a217824 */ /* 0x040fe200078e0221 */
[C---:B------:R-:W-:Y:S01]  /*8d30*/  LEA R35, R26.reuse, R35, 0x2 ;  /* 0x000000231a237211 */ /* 0x040fe200078e10ff */
[----:B------:R-:W-:Y:S01]  /*8d40*/  VIADD R26, R26, 0x40 ;  /* 0x000000401a1a7836 */ /* 0x000fe20000000000 */
[----:B------:R-:W-:Y:S01]  /*8d50*/  PLOP3.LUT P0, PT, PT, PT, PT, 0x8, 0x80 ;  /* 0x000000000080781c */ /* 0x000fe20003f0e170 */
[----:B--2---:R0:W-:Y:S04]  /*8d60*/  STS [R27], R28 ;  /* 0x0000001c1b007388 */ /* 0x0041e80000000800 */
[----:B---3--:R0:W-:Y:S04]  /*8d70*/  STS [R31], R24 ;  /* 0x000000181f007388 */ /* 0x0081e80000000800 */
[----:B----4-:R0:W-:Y:S04]  /*8d80*/  STS [R33], R22 ;  /* 0x0000001621007388 */ /* 0x0101e80000000800 */
[----:B-----5:R0:W-:Y:S02]  /*8d90*/  STS [R35], R20 ;  /* 0x0000001423007388 */ /* 0x0201e40000000800 */
.L_x_183:
[----:B------:R-:W-:Y:S05]  /*8da0*/  BSYNC.RECONVERGENT B1 ;  /* 0x0000000000017941 */ /* 0x000fea0003800200 */
.L_x_182:
[C---:B------:R-:W-:Y:S01]  /*8db0*/  IMAD.IADD R12, R11.reuse, 0x1, -R26 ;  /* 0x000000010b0c7824 */ /* 0x040fe200078e0a1a */
[----:B------:R-:W-:Y:S01]  /*8dc0*/  ISETP.GT.U32.AND P1, PT, R11, R26, PT ;  /* 0x0000001a0b00720c */ /* 0x000fe20003f24070 */
[----:B------:R-:W-:Y:S03]  /*8dd0*/  BSSY.RECONVERGENT B1, `(.L_x_184) ;  /* 0x0000056000017945 */ /* 0x000fe60003800200 */
[----:B------:R-:W-:-:S13]  /*8de0*/  ISETP.LE.U32.OR P1, PT, R12, 0xc0, !P1 ;  /* 0x000000c00c00780c */ /* 0x000fda0004f23470 */
[----:B------:R-:W-:Y:S05]  /*8df0*/  @P1 BRA `(.L_x_185) ;  /* 0x00000004004c1947 */ /* 0x000fea0003800000 */
[----:B------:R-:W-:Y:S01]  /*8e00*/  PLOP3.LUT P0, PT, PT, PT, PT, 0x8, 0x80 ;  /* 0x000000000080781c */ /* 0x000fe20003f0e170 */
[----:B------:R-:W-:-:S12]  /*8e10*/  VIADD R12, R11, 0xffffff40 ;  /* 0xffffff400b0c7836 */ /* 0x000fd80000000000 */
.L_x_186:
[----:B-12---:R-:W-:Y:S01]  /*8e20*/  IADD3 R25, PT, PT, R13, R26, RZ ;  /* 0x0000001a0d197210 */ /* 0x006fe20007ffe0ff */
[----:B0-----:R-:W0:Y:S04]  /*8e30*/  LDC.64 R20, c[0x0][0x380] ;  /* 0x0000e000ff147b82 */ /* 0x001e280000000a00 */
[----:B------:R-:W-:-:S04]  /*8e40*/  IMAD.WIDE.U32 R24, R25, 0x4, R14 ;  /* 0x0000000419187825 */ /* 0x000fc800078e000e */
[----:B------:R-:W1:Y:S02]  /*8e50*/  LDC.64 R22, c[0x0][0x390] ;  /* 0x0000e400ff167b82 */ /* 0x000e640000000a00 */
[----:B------:R-:W2:Y:S01]  /*8e60*/  LDG.E R25, desc[UR6][R24.64+-0x4e200] ;  /* 0xfb1e000618197981 */ /* 0x000ea2000c1e1900 */
[----:B------:R-:W-:Y:S01]  /*8e70*/  IADD3 R37, PT, PT, R13, 0x40, R26 ;  /* 0x000000400d257810 */ /* 0x000fe20007ffe01a */
[C---:B--2---:R-:W-:Y:S02]  /*8e80*/  VIADD R29, R25.reuse, 0xffffffff ;  /* 0xffffffff191d7836 */ /* 0x044fe40000000000 */
[----:B0-----:R-:W-:-:S04]  /*8e90*/  IMAD.WIDE.U32 R32, R25, 0x4, R20 ;  /* 0x0000000419207825 */ /* 0x001fc800078e0014 */
[----:B------:R-:W-:Y:S01]  /*8ea0*/  IMAD.WIDE.U32 R34, R29, 0x4, R20 ;  /* 0x000000041d227825 */ /* 0x000fe200078e0014 */
[----:B------:R-:W2:Y:S03]  /*8eb0*/  LDG.E R27, desc[UR6][R32.64] ;  /* 0x00000006201b7981 */ /* 0x000ea6000c1e1900 */
[----:B-1----:R-:W-:-:S04]  /*8ec0*/  IMAD.WIDE.U32 R30, R25, 0x4, R22 ;  /* 0x00000004191e7825 */ /* 0x002fc800078e0016 */
[----:B------:R-:W-:Y:S02]  /*8ed0*/  IMAD.WIDE.U32 R24, R37, 0x4, R14 ;  /* 0x0000000425187825 */ /* 0x000fe400078e000e */
[----:B------:R-:W3:Y:S02]  /*8ee0*/  LDG.E R31, desc[UR6][R30.64] ;  /* 0x000000061e1f7981 */ /* 0x000ee4000c1e1900 */
[----:B------:R-:W-:Y:S02]  /*8ef0*/  IMAD.WIDE.U32 R28, R29, 0x4, R22 ;  /* 0x000000041d1c7825 */ /* 0x000fe400078e0016 */
[----:B------:R0:W4:Y:S04]  /*8f00*/  LDG.E R33, desc[UR6][R34.64] ;  /* 0x0000000622217981 */ /* 0x000128000c1e1900 */
[----:B------:R1:W5:Y:S04]  /*8f10*/  LDG.E R36, desc[UR6][R28.64] ;  /* 0x000000061c247981 */ /* 0x000368000c1e1900 */
[----:B------:R-:W5:Y:S01]  /*8f20*/  LDG.E R24, desc[UR6][R24.64+-0x4e200] ;  /* 0xfb1e000618187981 */ /* 0x000f62000c1e1900 */
[----:B------:R-:W-:-:S05]  /*8f30*/  VIADD R37, R9, 0x214 ;  /* 0x0000021409257836 */ /* 0x000fca0000000000 */
[----:B------:R-:W-:Y:S01]  /*8f40*/  LEA R37, R8, R37, 0x18 ;  /* 0x0000002508257211 */ /* 0x000fe200078ec0ff */
[C---:B0-----:R-:W-:Y:S01]  /*8f50*/  VIADD R34, R9.reuse, 0x414 ;  /* 0x0000041409227836 */ /* 0x041fe20000000000 */
[----:B------:R-:W-:-:S03]  /*8f60*/  IADD3 R35, PT, PT, R9, 0x14, RZ ;  /* 0x0000001409237810 */ /* 0x000fc60007ffe0ff */
[----:B------:R-:W-:Y:S02]  /*8f70*/  IMAD R32, R26, 0x4, R37 ;  /* 0x000000041a207824 */ /* 0x000fe400078e0225 */
[----:B------:R-:W-:Y:S01]  /*8f80*/  VIADD R37, R9, 0x614 ;  /* 0x0000061409257836 */ /* 0x000fe20000000000 */
[C---:B------:R-:W-:Y:S02]  /*8f90*/  LEA R35, R8.reuse, R35, 0x18 ;  /* 0x0000002308237211 */ /* 0x040fe400078ec0ff */
[C---:B-1----:R-:W-:Y:S02]  /*8fa0*/  LEA R28, R8.reuse, R34, 0x18 ;  /* 0x00000022081c7211 */ /* 0x042fe400078ec0ff */
[----:B------:R-:W-:Y:S01]  /*8fb0*/  LEA R37, R8, R37, 0x18 ;  /* 0x0000002508257211 */ /* 0x000fe200078ec0ff */
[C---:B------:R-:W-:Y:S02]  /*8fc0*/  IMAD R30, R26.reuse, 0x4, R35 ;  /* 0x000000041a1e7824 */ /* 0x040fe400078e0223 */
[C---:B------:R-:W-:Y:S01]  /*8fd0*/  IMAD R28, R26.reuse, 0x4, R28 ;  /* 0x000000041a1c7824 */ /* 0x040fe200078e021c */
[----:B------:R-:W-:Y:S01]  /*8fe0*/  LEA R29, R26, R37, 0x2 ;  /* 0x000000251a1d7211 */ /* 0x000fe200078e10ff */
[----:B--2---:R0:W-:Y:S04]  /*8ff0*/  STS [R32], R27 ;  /* 0x0000001b20007388 */ /* 0x0041e80000000800 */
[----:B----4-:R-:W-:Y:S04]  /*9000*/  STS [R30], R33 ;  /* 0x000000211e007388 */ /* 0x010fe80000000800 */
[----:B---3--:R-:W-:Y:S04]  /*9010*/  STS [R29], R31 ;  /* 0x0000001f1d007388 */ /* 0x008fe80000000800 */
[----:B-----5:R1:W-:Y:S01]  /*9020*/  STS [R28], R36 ;  /* 0x000000241c007388 */ /* 0x0203e20000000800 */
[----:B------:R-:W-:Y:S01]  /*9030*/  VIADD R25, R24, 0xffffffff ;  /* 0xffffffff18197836 */ /* 0x000fe20000000000 */
[----:B0-----:R-:W-:-:S03]  /*9040*/  IADD3 R27, PT, PT, R13, 0x80, R26 ;  /* 0x000000800d1b7810 */ /* 0x001fc60007ffe01a */
[----:B------:R-:W-:-:S04]  /*9050*/  IMAD.WIDE.U32 R34, R25, 0x4, R20 ;  /* 0x0000000419227825 */ /* 0x000fc800078e0014 */
[----:B-1----:R-:W-:Y:S01]  /*9060*/  IMAD.WIDE.U32 R36, R24, 0x4, R20 ;  /* 0x0000000418247825 */ /* 0x002fe200078e0014 */
[----:B------:R0:W2:Y:S05]  /*9070*/  LDG.E R31, desc[UR6][R34.64] ;  /* 0x00000006221f7981 */ /* 0x0000aa000c1e1900 */
[----:B------:R-:W3:Y:S01]  /*9080*/  LDG.E R37, desc[UR6][R36.64] ;  /* 0x0000000624257981 */ /* 0x000ee2000c1e1900 */
[----:B0-----:R-:W-:-:S05]  /*9090*/  IMAD.WIDE.U32 R34, R27, 0x4, R14 ;  /* 0x000000041b227825 */ /* 0x001fca00078e000e */
[----:B------:R0:W4:Y:S01]  /*90a0*/  LDG.E R27, desc[UR6][R34.64+-0x4e200] ;  /* 0xfb1e0006221b7981 */ /* 0x000122000c1e1900 */
[----:B------:R-:W-:-:S05]  /*90b0*/  IADD3 R33, PT, PT, R13, 0xc0, R26 ;  /* 0x000000c00d217810 */ /* 0x000fca0007ffe01a */
[----:B0-----:R-:W-:-:S05]  /*90c0*/  IMAD.WIDE.U32 R34, R33, 0x4, R14 ;  /* 0x0000000421227825 */ /* 0x001fca00078e000e */
[----:B------:R-:W5:Y:S04]  /*90d0*/  LDG.E R33, desc[UR6][R34.64+-0x4e200] ;  /* 0xfb1e000622217981 */ /* 0x000f68000c1e1900 */
[----:B---3--:R0:W-:Y:S04]  /*90e0*/  STS [R32+0x100], R37 ;  /* 0x0001002520007388 */ /* 0x0081e80000000800 */
[----:B--2---:R1:W-:Y:S01]  /*90f0*/  STS [R30+0x100], R31 ;  /* 0x0001001f1e007388 */ /* 0x0043e20000000800 */
[----:B0-----:R-:W-:-:S04]  /*9100*/  IMAD.WIDE.U32 R36, R24, 0x4, R22 ;  /* 0x0000000418247825 */ /* 0x001fc800078e0016 */
[----:B------:R-:W-:Y:S01]  /*9110*/  IMAD.WIDE.U32 R24, R25, 0x4, R22 ;  /* 0x0000000419187825 */ /* 0x000fe200078e0016 */
[----:B-1----:R-:W2:Y:S04]  /*9120*/  LDG.E R31, desc[UR6][R36.64] ;  /* 0x00000006241f7981 */ /* 0x002ea8000c1e1900 */
[----:B------:R4:W3:Y:S02]  /*9130*/  LDG.E R36, desc[UR6][R24.64] ;  /* 0x0000000618247981 */ /* 0x0008e4000c1e1900 */
[----:B----4-:R-:W-:-:S06]  /*9140*/  IMAD.WIDE.U32 R24, R27, 0x4, R20 ;  /* 0x000000041b187825 */ /* 0x010fcc00078e0014 */
[----:B------:R-:W4:Y:S01]  /*9150*/  LDG.E R25, desc[UR6][R24.64] ;  /* 0x0000000618197981 */ /* 0x000f22000c1e1900 */
[----:B------:R-:W-:-:S06]  /*9160*/  IMAD.WIDE.U32 R34, R27, 0x4, R22 ;  /* 0x000000041b227825 */ /* 0x000fcc00078e0016 */
[----:B------:R5:W4:Y:S02]  /*9170*/  LDG.E R34, desc[UR6][R34.64] ;  /* 0x0000000622227981 */ /* 0x000b24000c1e1900 */
[----:B-----5:R-:W-:Y:S02]  /*9180*/  IADD3 R35, PT, PT, R33, -0x1, RZ ;  /* 0xffffffff21237810 */ /* 0x020fe40007ffe0ff */
[----:B--2---:R0:W-:Y:S02]  /*9190*/  STS [R29+0x100], R31 ;  /* 0x0001001f1d007388 */ /* 0x0041e40000000800 */
[----:B0-----:R-:W-:Y:S02]  /*91a0*/  VIADD R31, R27, 0xffffffff ;  /* 0xffffffff1b1f7836 */ /* 0x001fe40000000000 */
[----:B---3--:R0:W-:Y:S02]  /*91b0*/  STS [R28+0x100], R36 ;  /* 0x000100241c007388 */ /* 0x0081e40000000800 */
[----:B0-----:R-:W-:-:S02]  /*91c0*/  IMAD.WIDE.U32 R36, R31, 0x4, R20 ;  /* 0x000000041f247825 */ /* 0x001fc400078e0014 */
[----:B----4-:R0:W-:Y:S04]  /*91d0*/  STS [R32+0x200], R25 ;  /* 0x0002001920007388 */ /* 0x0101e80000000800 */
[----:B------:R1:W2:Y:S01]  /*91e0*/  LDG.E R27, desc[UR6][R36.64] ;  /* 0x00000006241b7981 */ /* 0x0002a2000c1e1900 */
[----:B0-----:R-:W-:-:S04]  /*91f0*/  IMAD.WIDE.U32 R24, R33, 0x4, R20 ;  /* 0x0000000421187825 */ /* 0x001fc800078e0014 */
[----:B------:R-:W-:Y:S02]  /*9200*/  IMAD.WIDE.U32 R20, R35, 0x4, R20 ;  /* 0x0000000423147825 */ /* 0x000fe400078e0014 */
[----:B------:R-:W3:Y:S02]  /*9210*/  LDG.E R25, desc[UR6][R24.64] ;  /* 0x0000000618197981 */ /* 0x000ee4000c1e1900 */
[----:B-1----:R-:W-:-:S05]  /*9220*/  IMAD.WIDE.U32 R36, R31, 0x4, R22 ;  /* 0x000000041f247825 */ /* 0x002fca00078e0016 */
[----:B------:R-:W4:Y:S04]  /*9230*/  LDG.E R31, desc[UR6][R36.64] ;  /* 0x00000006241f7981 */ /* 0x000f28000c1e1900 */
[----:B------:R0:W5:Y:S02]  /*9240*/  LDG.E R24, desc[UR6][R20.64] ;  /* 0x0000000614187981 */ /* 0x000164000c1e1900 */
[----:B0-----:R-:W-:-:S04]  /*9250*/  IMAD.WIDE.U32 R20, R33, 0x4, R22 ;  /* 0x0000000421147825 */ /* 0x001fc800078e0016 */
[----:B------:R-:W-:Y:S01]  /*9260*/  IMAD.WIDE.U32 R22, R35, 0x4, R22 ;  /* 0x0000000423167825 */ /* 0x000fe200078e0016 */
[----:B------:R-:W5:Y:S05]  /*9270*/  LDG.E R33, desc[UR6][R20.64] ;  /* 0x0000000614217981 */ /* 0x000f6a000c1e1900 */
[----:B------:R-:W5:Y:S01]  /*9280*/  LDG.E R23, desc[UR6][R22.64] ;  /* 0x0000000616177981 */ /* 0x000f62000c1e1900 */
[----:B------:R-:W-:-:S05]  /*9290*/  VIADD R26, R26, 0x100 ;  /* 0x000001001a1a7836 */ /* 0x000fca0000000000 */
[----:B------:R-:W-:Y:S01]  /*92a0*/  ISETP.GE.U32.AND P1, PT, R26, R12, PT ;  /* 0x0000000c1a00720c */ /* 0x000fe20003f26070 */
[----:B--2---:R2:W-:Y:S04]  /*92b0*/  STS [R30+0x200], R27 ;  /* 0x0002001b1e007388 */ /* 0x0045e80000000800 */
[----:B------:R2:W-:Y:S04]  /*92c0*/  STS [R29+0x200], R34 ;  /* 0x000200221d007388 */ /* 0x0005e80000000800 */
[----:B----4-:R2:W-:Y:S04]  /*92d0*/  STS [R28+0x200], R31 ;  /* 0x0002001f1c007388 */ /* 0x0105e80000000800 */
[----:B---3--:R2:W-:Y:S04]  /*92e0*/  STS [R32+0x300], R25 ;  /* 0x0003001920007388 */ /* 0x0085e80000000800 */
[----:B-----5:R2:W-:Y:S04]  /*92f0*/  STS [R30+0x300], R24 ;  /* 0x000300181e007388 */ /* 0x0205e80000000800 */
[----:B------:R2:W-:Y:S04]  /*9300*/  STS [R29+0x300], R33 ;  /* 0x000300211d007388 */ /* 0x0005e80000000800 */
[----:B------:R2:W-:Y:S01]  /*9310*/  STS [R28+0x300], R23 ;  /* 0x000300171c007388 */ /* 0x0005e20000000800 */
[----:B------:R-:W-:Y:S05]  /*9320*/  @!P1 BRA `(.L_x_186) ;  /* 0xfffffff800bc9947 */ /* 0x000fea000383ffff */
.L_x_185:
[----:B------:R-:W-:Y:S05]  /*9330*/  BSYNC.RECONVERGENT B1 ;  /* 0x0000000000017941 */ /* 0x000fea0003800200 */
.L_x_184:
[C---:B------:R-:W-:Y:S01]  /*9340*/  IMAD.IADD R12, R11.reuse, 0x1, -R26 ;  /* 0x000000010b0c7824 */ /* 0x040fe200078e0a1a */
[----:B------:R-:W-:Y:S01]  /*9350*/  ISETP.GT.U32.AND P1, PT, R11, R26, PT ;  /* 0x0000001a0b00720c */ /* 0x000fe20003f24070 */
[----:B------:R-:W-:Y:S03]  /*9360*/  BSSY.RECONVERGENT B1, `(.L_x_187) ;  /* 0x0000033000017945 */ /* 0x000fe60003800200 */
[----:B------:R-:W-:-:S13]  /*9370*/  ISETP.LE.U32.OR P1, PT, R12, 0x40, !P1 ;  /* 0x000000400c00780c */ /* 0x000fda0004f23470 */
[----:B------:R-:W-:Y:S05]  /*9380*/  @P1 BRA `(.L_x_188) ;  /* 0x0000000000c01947 */ /* 0x000fea0003800000 */
[C-C-:B0-2---:R-:W-:Y:S01]  /*9390*/  IMAD.IADD R31, R13.reuse, 0x1, R26.reuse ;  /* 0x000000010d1f7824 */ /* 0x145fe200078e021a */
[----:B------:R-:W-:Y:S01]  /*93a0*/  IADD3 R23, PT, PT, R13, 0x40, R26 ;  /* 0x000000400d177810 */ /* 0x000fe20007ffe01a */
[----:B-1----:R-:W0:Y:S02]  /*93b0*/  LDC.64 R24, c[0x0][0x380] ;  /* 0x0000e000ff187b82 */ /* 0x002e240000000a00 */
[----:B------:R-:W-:-:S04]  /*93c0*/  IMAD.WIDE.U32 R30, R31, 0x4, R14 ;  /* 0x000000041f1e7825 */ /* 0x000fc800078e000e */
[----:B------:R-:W-:Y:S02]  /*93d0*/  IMAD.WIDE.U32 R22, R23, 0x4, R14 ;  /* 0x0000000417167825 */ /* 0x000fe400078e000e */
[----:B------:R-:W2:Y:S01]  /*93e0*/  LDG.E R31, desc[UR6][R30.64+-0x4e200] ;  /* 0xfb1e00061e1f7981 */ /* 0x000ea2000c1e1900 */
[----:B------:R-:W1:Y:S03]  /*93f0*/  LDC.64 R20, c[0x0][0x390] ;  /* 0x0000e400ff147b82 */ /* 0x000e660000000a00 */
[----:B------:R-:W3:Y:S01]  /*9400*/  LDG.E R23, desc[UR6][R22.64+-0x4e200] ;  /* 0xfb1e000616177981 */ /* 0x000ee2000c1e1900 */
[C---:B--2---:R-:W-:Y:S01]  /*9410*/  IADD3 R34, PT, PT, R31.reuse, -0x1, RZ ;  /* 0xffffffff1f227810 */ /* 0x044fe20007ffe0ff */
[----:B0-----:R-:W-:-:S04]  /*9420*/  IMAD.WIDE.U32 R28, R31, 0x4, R24 ;  /* 0x000000041f1c7825 */ /* 0x001fc800078e0018 */
[----:B---3--:R-:W-:Y:S01]  /*9430*/  VIADD R35, R23, 0xffffffff ;  /* 0xffffffff17237836 */ /* 0x008fe20000000000 */
[----:B------:R0:W2:Y:S01]  /*9440*/  LDG.E R12, desc[UR6][R28.64] ;  /* 0x000000061c0c7981 */ /* 0x0000a2000c1e1900 */
[----:B------:R-:W-:-:S04]  /*9450*/  IMAD.WIDE.U32 R36, R34, 0x4, R24 ;  /* 0x0000000422247825 */ /* 0x000fc800078e0018 */
[--C-:B-1----:R-:W-:Y:S01]  /*9460*/  IMAD.WIDE.U32 R32, R31, 0x4, R20.reuse ;  /* 0x000000041f207825 */ /* 0x102fe200078e0014 */
[----:B------:R-:W3:Y:S03]  /*9470*/  LDG.E R27, desc[UR6][R36.64] ;  /* 0x00000006241b7981 */ /* 0x000ee6000c1e1900 */
[----:B------:R-:W-:Y:S02]  /*9480*/  IMAD.WIDE.U32 R30, R34, 0x4, R20 ;  /* 0x00000004221e7825 */ /* 0x000fe400078e0014 */
[----:B------:R1:W4:Y:S02]  /*9490*/  LDG.E R32, desc[UR6][R32.64] ;  /* 0x0000000620207981 */ /* 0x000324000c1e1900 */
[--C-:B0-----:R-:W-:Y:S02]  /*94a0*/  IMAD.WIDE.U32 R28, R23, 0x4, R24.reuse ;  /* 0x00000004171c7825 */ /* 0x101fe400078e0018 */
[----:B------:R-:W5:Y:S02]  /*94b0*/  LDG.E R30, desc[UR6][R30.64] ;  /* 0x000000061e1e7981 */ /* 0x000f64000c1e1900 */
[----:B------:R-:W-:-:S02]  /*94c0*/  IMAD.WIDE.U32 R24, R35, 0x4, R24 ;  /* 0x0000000423187825 */ /* 0x000fc400078e0018 */
[----:B------:R0:W5:Y:S02]  /*94d0*/  LDG.E R34, desc[UR6][R28.64] ;  /* 0x000000061c227981 */ /* 0x000164000c1e1900 */
[--C-:B------:R-:W-:Y:S02]  /*94e0*/  IMAD.WIDE.U32 R22, R23, 0x4, R20.reuse ;  /* 0x0000000417167825 */ /* 0x100fe400078e0014 */
[----:B------:R-:W5:Y:S02]  /*94f0*/  LDG.E R24, desc[UR6][R24.64] ;  /* 0x0000000618187981 */ /* 0x000f64000c1e1900 */
[----:B------:R-:W-:Y:S02]  /*9500*/  IMAD.WIDE.U32 R20, R35, 0x4, R20 ;  /* 0x0000000423147825 */ /* 0x000fe400078e0014 */
[----:B------:R-:W5:Y:S04]  /*9510*/  LDG.E R22, desc[UR6][R22.64] ;  /* 0x0000000616167981 */ /* 0x000f68000c1e1900 */
[----:B------:R-:W5:Y:S01]  /*9520*/  LDG.E R20, desc[UR6][R20.64] ;  /* 0x0000000614147981 */ /* 0x000f62000c1e1900 */
[----:B-1----:R-:W-:-:S02]  /*9530*/  VIADD R33, R9, 0x214 ;  /* 0x0000021409217836 */ /* 0x002fc40000000000 */
[C---:B------:R-:W-:Y:S01]  /*9540*/  VIADD R35, R9.reuse, 0x14 ;  /* 0x0000001409237836 */ /* 0x040fe20000000000 */
[C---:B------:R-:W-:Y:S01]  /*9550*/  IADD3 R37, PT, PT, R9.reuse, 0x614, RZ ;  /* 0x0000061409257810 */ /* 0x040fe20007ffe0ff */
[----:B------:R-:W-:Y:S01]  /*9560*/  VIADD R36, R9, 0x414 ;  /* 0x0000041409247836 */ /* 0x000fe20000000000 */
[C---:B------:R-:W-:Y:S02]  /*9570*/  LEA R33, R8.reuse, R33, 0x18 ;  /* 0x0000002108217211 */ /* 0x040fe400078ec0ff */
[C---:B------:R-:W-:Y:S02]  /*9580*/  LEA R35, R8.reuse, R35, 0x18 ;  /* 0x0000002308237211 */ /* 0x040fe400078ec0ff */
[C---:B------:R-:W-:Y:S02]  /*9590*/  LEA R37, R8.reuse, R37, 0x18 ;  /* 0x0000002508257211 */ /* 0x040fe400078ec0ff */
[----:B0-----:R-:W-:Y:S01]  /*95a0*/  LEA R29, R8, R36, 0x18 ;  /* 0x00000024081d7211 */ /* 0x001fe200078ec0ff */
[C---:B------:R-:W-:Y:S01]  /*95b0*/  IMAD R33, R26.reuse, 0x4, R33 ;  /* 0x000000041a217824 */ /* 0x040fe200078e0221 */
[C---:B------:R-:W-:Y:S01]  /*95c0*/  LEA R37, R26.reuse, R37, 0x2 ;  /* 0x000000251a257211 */ /* 0x040fe200078e10ff */
[----:B------:R-:W-:-:S02]  /*95d0*/  IMAD R35, R26, 0x4, R35 ;  /* 0x000000041a237824 */ /* 0x000fc400078e0223 */
[C---:B------:R-:W-:Y:S01]  /*95e0*/  IMAD R29, R26.reuse, 0x4, R29 ;  /* 0x000000041a1d7824 */ /* 0x040fe200078e021d */
[----:B------:R-:W-:Y:S01]  /*95f0*/  PLOP3.LUT P0, PT, PT, PT, PT, 0x8, 0x80 ;  /* 0x000000000080781c */ /* 0x000fe20003f0e170 */
[----:B------:R-:W-:Y:S01]  /*9600*/  VIADD R26, R26, 0x80 ;  /* 0x000000801a1a7836 */ /* 0x000fe20000000000 */
[----:B--2---:R0:W-:Y:S04]  /*9610*/  STS [R33], R12 ;  /* 0x0000000c21007388 */ /* 0x0041e80000000800 */
[----:B---3--:R0:W-:Y:S04]  /*9620*/  STS [R35], R27 ;  /* 0x0000001b23007388 */ /* 0x0081e80000000800 */
[----:B----4-:R0:W-:Y:S04]  /*9630*/  STS [R37], R32 ;  /* 0x0000002025007388 */ /* 0x0101e80000000800 */
[----:B-----5:R0:W-:Y:S04]  /*9640*/  STS [R29], R30 ;  /* 0x0000001e1d007388 */ /* 0x0201e80000000800 */
[----:B------:R0:W-:Y:S04]  /*9650*/  STS [R33+0x100], R34 ;  /* 0x0001002221007388 */ /* 0x0001e80000000800 */
[----:B------:R0:W-:Y:S04]  /*9660*/  STS [R35+0x100], R24 ;  /* 0x0001001823007388 */ /* 0x0001e80000000800 */
[----:B------:R0:W-:Y:S04]  /*9670*/  STS [R37+0x100], R22 ;  /* 0x0001001625007388 */ /* 0x0001e80000000800 */
[----:B------:R0:W-:Y:S02]  /*9680*/  STS [R29+0x100], R20 ;  /* 0x000100141d007388 */ /* 0x0001e40000000800 */
.L_x_188:
[----:B------:R-:W-:Y:S05]  /*9690*/  BSYNC.RECONVERGENT B1 ;  /* 0x0000000000017941 */ /* 0x000fea0003800200 */
.L_x_187:
[----:B------:R-:W-:-:S13]  /*96a0*/  ISETP.LT.U32.OR P0, PT, R26, R11, P0 ;  /* 0x0000000b1a00720c */ /* 0x000fda0000701470 */
[----:B------:R-:W-:Y:S05]  /*96b0*/  @!P0 BRA `(.L_x_181) ;  /* 0x0000000000788947 */ /* 0x000fea0003800000 */
[----:B-12---:R-:W-:Y:S01]  /*96c0*/  IMAD.IADD R25, R13, 0x1, R26 ;  /* 0x000000010d197824 */ /* 0x006fe200078e021a */
[----:B0-----:R-:W0:Y:S03]  /*96d0*/  LDC.64 R20, c[0x0][0x380] ;  /* 0x0000e000ff147b82 */ /* 0x001e260000000a00 */
[----:B------:R-:W-:-:S05]  /*96e0*/  IMAD.WIDE.U32 R24, R25, 0x4, R14 ;  /* 0x0000000419187825 */ /* 0x000fca00078e000e */
[----:B------:R-:W1:Y:S01]  /*96f0*/  LDC.64 R14, c[0x0][0x390] ;  /* 0x0000e400ff0e7b82 */ /* 0x000e620000000a00 */
[----:B------:R-:W2:Y:S01]  /*9700*/  LDG.E R25, desc[UR6][R24.64+-0x4e200] ;  /* 0xfb1e000618197981 */ /* 0x000ea2000c1e1900 */
[----:B------:R-:W-:Y:S01]  /*9710*/  VIADD R27, R9, 0x614 ;  /* 0x00000614091b7836 */ /* 0x000fe20000000000 */
[C---:B--2---:R-:W-:Y:S01]  /*9720*/  IADD3 R11, PT, PT, R25.reuse, -0x1, RZ ;  /* 0xffffffff190b7810 */ /* 0x044fe20007ffe0ff */
[----:B0-----:R-:W-:-:S04]  /*9730*/  IMAD.WIDE.U32 R12, R25, 0x4, R20 ;  /* 0x00000004190c7825 */ /* 0x001fc800078e0014 */
[----:B------:R-:W-:Y:S02]  /*9740*/  IMAD.WIDE.U32 R20, R11, 0x4, R20 ;  /* 0x000000040b147825 */ /* 0x000fe400078e0014 */
[----:B------:R0:W2:Y:S02]  /*9750*/  LDG.E R12, desc[UR6][R12.64] ;  /* 0x000000060c0c7981 */ /* 0x0000a4000c1e1900 */
[--C-:B-1----:R-:W-:Y:S02]  /*9760*/  IMAD.WIDE.U32 R22, R25, 0x4, R14.reuse ;  /* 0x0000000419167825 */ /* 0x102fe400078e000e */
[----:B------:R-:W3:Y:S02]  /*9770*/  LDG.E R20, desc[UR6][R20.64] ;  /* 0x0000000614147981 */ /* 0x000ee4000c1e1900 */
[----:B------:R-:W-:Y:S02]  /*9780*/  IMAD.WIDE.U32 R14, R11, 0x4, R14 ;  /* 0x000000040b0e7825 */ /* 0x000fe400078e000e */
[----:B------:R-:W4:Y:S04]  /*9790*/  LDG.E R22, desc[UR6][R22.64] ;  /* 0x0000000616167981 */ /* 0x000f28000c1e1900 */
[----:B------:R1:W5:Y:S01]  /*97a0*/  LDG.E R14, desc[UR6][R14.64] ;  /* 0x000000060e0e7981 */ /* 0x000362000c1e1900 */
        /* <DEDUP_REMOVED lines=8> */
[----:B0-----:R-:W-:-:S02]  /*9830*/  IMAD R13, R26, 0x4, R25 ;  /* 0x000000041a0d7824 */ /* 0x001fc400078e0219 */
[C---:B-1----:R-:W-:Y:S01]  /*9840*/  IMAD R15, R26.reuse, 0x4, R27 ;  /* 0x000000041a0f7824 */ /* 0x042fe200078e021b */
[----:B------:R-:W-:Y:S01]  /*9850*/  LEA R21, R26, R29, 0x2 ;  /* 0x0000001d1a157211 */ /* 0x000fe200078e10ff */
[----:B--2---:R0:W-:Y:S04]  /*9860*/  STS [R11], R12 ;  /* 0x0000000c0b007388 */ /* 0x0041e80000000800 */
[----:B---3--:R0:W-:Y:S04]  /*9870*/  STS [R13], R20 ;  /* 0x000000140d007388 */ /* 0x0081e80000000800 */
[----:B----4-:R0:W-:Y:S04]  /*9880*/  STS [R15], R22 ;  /* 0x000000160f007388 */ /* 0x0101e80000000800 */
[----:B-----5:R0:W-:Y:S02]  /*9890*/  STS [R21], R14 ;  /* 0x0000000e15007388 */ /* 0x0201e40000000800 */
.L_x_181:
[----:B------:R-:W-:Y:S05]  /*98a0*/  BSYNC.RECONVERGENT B0 ;  /* 0x0000000000007941 */ /* 0x000fea0003800200 */
.L_x_180:
[----:B------:R-:W-:Y:S01]  /*98b0*/  BAR.SYNC.DEFER_BLOCKING 0x0 ;  /* 0x0000000000007b1d */ /* 0x000fe20000010000 */
[----:B------:R-:W-:-:S05]  /*98c0*/  ISETP.GT.U32.AND P0, PT, R2, 0x1f, PT ;  /* 0x0000001f0200780c */ /* 0x000fca0003f04070 */
[----:B------:R-:W-:Y:S08]  /*98d0*/  BSSY.RECONVERGENT B0, `(.L_x_189) ;  /* 0x0000bd7000007945 */ /* 0x000ff00003800200 */
[----:B------:R-:W-:Y:S05]  /*98e0*/  @P0 BRA `(.L_x_190) ;  /* 0x0000005c00480947 */ /* 0x000fea0003800000 */
[----:B------:R-:W3:Y:S01]  /*98f0*/  LDS R19, [R10+0x4] ;  /* 0x000004000a137984 */ /* 0x000ee20000000800 */
[----:B0-----:R-:W0:Y:S01]  /*9900*/  LDC.64 R12, c[0x4][0x20] ;  /* 0x01000800ff0c7b82 */ /* 0x001e220000000a00 */
[----:B---3--:R-:W-:-:S06]  /*9910*/  IMAD.WIDE R16, R19, 0xc, R16 ;  /* 0x0000000c13107825 */ /* 0x008fcc00078e0210 */
[----:B------:R-:W3:Y:S01]  /*9920*/  LDG.E R17, desc[UR6][R16.64+-0x4] ;  /* 0xfffffc0610117981 */ /* 0x000ee2000c1e1900 */
[----:B------:R-:W0:Y:S02]  /*9930*/  S2R R11, SR_CTAID.X ;  /* 0x00000000000b7919 */ /* 0x000e240000002500 */
[----:B0-----:R-:W-:-:S04]  /*9940*/  IMAD.WIDE.U32 R12, R11, 0x222e00, R12 ;  /* 0x00222e000b0c7825 */ /* 0x001fc800078e000c */
[----:B------:R-:W-:-:S04]  /*9950*/  IMAD.WIDE R12, R19, 0x4e200, R12 ;  /* 0x0004e200130c7825 */ /* 0x000fc800078e020c */
[----:B------:R-:W-:Y:S02]  /*9960*/  VIADD R11, R9, 0x6814 ;  /* 0x00006814090b7836 */ /* 0x000fe40000000000 */
[----:B------:R-:W0:Y:S01]  /*9970*/  LDS R9, [R10+0x10] ;  /* 0x000010000a097984 */ /* 0x000e220000000800 */
[----:B---3-5:R-:W-:-:S06]  /*9980*/  IMAD.WIDE.U32 R14, R17, 0x4, R12 ;  /* 0x00000004110e7825 */ /* 0x028fcc00078e000c */
[----:B------:R-:W3:Y:S01]  /*9990*/  LDG.E R14, desc[UR6][R14.64+-0x4e200] ;  /* 0xfb1e00060e0e7981 */ /* 0x000ee2000c1e1900 */
[----:B------:R-:W-:Y:S01]  /*99a0*/  LEA R8, R8, R11, 0x18 ;  /* 0x0000000b08087211 */ /* 0x000fe200078ec0ff */
[----:B------:R-:W-:Y:S01]  /*99b0*/  BSSY.RECONVERGENT B1, `(.L_x_191) ;  /* 0x0000049000017945 */ /* 0x000fe20003800200 */
[----:B0-----:R-:W-:-:S03]  /*99c0*/  ISETP.GE.U32.AND P0, PT, R2, R9, PT ;  /* 0x000000090200720c */ /* 0x001fc60003f06070 */
[----:B------:R-:W-:-:S04]  /*99d0*/  IMAD R8, R19, 0x200, R8 ;  /* 0x0000020013087824 */ /* 0x000fc800078e0208 */
[----:B------:R-:W-:Y:S02]  /*99e0*/  IMAD R11, R17, 0x4, R8 ;  /* 0x00000004110b7824 */ /* 0x000fe400078e0208 */
[----:B------:R-:W0:Y:S04]  /*99f0*/  LDC.64 R16, c[0x4][0x10] ;  /* 0x01000400ff107b82 */ /* 0x000e280000000a00 */
[----:B------:R-:W4:Y:S01]  /*9a00*/  LDS R11, [R11+-0x200] ;  /* 0xfffe00000b0b7984 */ /* 0x000f220000000800 */
[----:B0-----:R-:W-:-:S04]  /*9a10*/  IMAD.WIDE.U32 R16, R0, 0x222e00, R16 ;  /* 0x00222e0000107825 */ /* 0x001fc800078e0010 */
[----:B------:R-:W-:Y:S01]  /*9a20*/  IMAD.WIDE R16, R19, 0x4e200, R16 ;  /* 0x0004e20013107825 */ /* 0x000fe200078e0210 */
[----:B---3--:R-:W-:Y:S01]  /*9a30*/  IADD3 R19, PT, PT, R14, 0x1, RZ ;  /* 0x000000010e137810 */ /* 0x008fe20007ffe0ff */
[----:B----4-:R-:W-:Y:S06]  /*9a40*/  @P0 BRA `(.L_x_192) ;  /* 0x0000000000fc0947 */ /* 0x010fec0003800000 */
[----:B------:R-:W-:Y:S01]  /*9a50*/  VIMNMX.U32 R18, PT, PT, R4, R9, !PT ;  /* 0x0000000904127248 */ /* 0x000fe20007fe0000 */
[----:B------:R-:W-:Y:S01]  /*9a60*/  BSSY.RECONVERGENT B2, `(.L_x_193) ;  /* 0x0000021000027945 */ /* 0x000fe20003800200 */
[----:B------:R-:W-:Y:S01]  /*9a70*/  LOP3.LUT R15, RZ, R2, RZ, 0x33, !PT ;  /* 0x00000002ff0f7212 */ /* 0x000fe200078e33ff */
[----:B-1----:R-:W-:-:S04]  /*9a80*/  IMAD.MOV.U32 R10, RZ, RZ, R2 ;  /* 0x000000ffff0a7224 */ /* 0x002fc800078e0002 */
[----:B------:R-:W-:-:S05]  /*9a90*/  IMAD.IADD R18, R18, 0x1, R15 ;  /* 0x0000000112127824 */ /* 0x000fca00078e020f */
[C---:B------:R-:W-:Y:S02]  /*9aa0*/  ISETP.GE.U32.AND P0, PT, R18.reuse, 0xe0, PT ;  /* 0x000000e01200780c */ /* 0x040fe40003f06070 */
[----:B------:R-:W-:-:S04]  /*9ab0*/  LEA.HI R20, R18, 0x1, RZ, 0x1b ;  /* 0x0000000112147811 */ /* 0x000fc800078fd8ff */
[----:B--2---:R-:W-:-:S04]  /*9ac0*/  LOP3.LUT R30, R20, 0x7, RZ, 0xc0, !PT ;  /* 0x00000007141e7812 */ /* 0x004fc800078ec0ff */
[----:B------:R-:W-:-:S03]  /*9ad0*/  ISETP.NE.AND P1, PT, R30, RZ, PT ;  /* 0x000000ff1e00720c */ /* 0x000fc60003f25270 */
[----:B------:R-:W-:Y:S10]  /*9ae0*/  @!P0 BRA `(.L_x_194) ;  /* 0x0000000000608947 */ /* 0x000ff40003800000 */
[----:B------:R-:W-:Y:S01]  /*9af0*/  LOP3.LUT R21, R20, 0xffffff8, RZ, 0xc0, !PT ;  /* 0x0ffffff814157812 */ /* 0x000fe200078ec0ff */
[----:B------:R-:W-:Y:S01]  /*9b00*/  IMAD.MOV.U32 R22, RZ, RZ, RZ ;  /* 0x000000ffff167224 */ /* 0x000fe200078e00ff */
[----:B------:R-:W-:-:S07]  /*9b10*/  MOV R10, R2 ;  /* 0x00000002000a7202 */ /* 0x000fce0000000f00 */
.L_x_195:
[----:B0-----:R-:W-:Y:S01]  /*9b20*/  IMAD R24, R11, R10, RZ ;  /* 0x0000000a0b187224 */ /* 0x001fe200078e02ff */
[----:B------:R-:W-:Y:S01]  /*9b30*/  IADD3 R22, PT, PT, R22, 0x8, RZ ;  /* 0x0000000816167810 */ /* 0x000fe20007ffe0ff */
[----:B------:R-:W-:-:S03]  /*9b40*/  IMAD.WIDE.U32 R14, R10, 0x4, R12 ;  /* 0x000000040a0e7825 */ /* 0x000fc600078e000c */
[----:B------:R-:W-:Y:S01]  /*9b50*/  ISETP.NE.AND P0, PT, R22, R21, PT ;  /* 0x000000151600720c */ /* 0x000fe20003f05270 */
[C-C-:B------:R-:W-:Y:S01]  /*9b60*/  IMAD R26, R11.reuse, 0x80, R24.reuse ;  /* 0x000000800b1a7824 */ /* 0x140fe200078e0218 */
[----:B------:R0:W-:Y:S01]  /*9b70*/  STG.E desc[UR6][R14.64], R24 ;  /* 0x000000180e007986 */ /* 0x0001e2000c101906 */
[C-C-:B------:R-:W-:Y:S02]  /*9b80*/  IMAD R25, R11.reuse, 0x40, R24.reuse ;  /* 0x000000400b197824 */ /* 0x140fe400078e0218 */
[C---:B------:R-:W-:Y:S01]  /*9b90*/  IMAD R23, R11.reuse, 0x20, R24 ;  /* 0x000000200b177824 */ /* 0x040fe200078e0218 */
[C---:B------:R-:W-:Y:S01]  /*9ba0*/  LEA R28, R11.reuse, R26, 0x6 ;  /* 0x0000001a0b1c7211 */ /* 0x040fe200078e30ff */
[C---:B------:R-:W-:Y:S01]  /*9bb0*/  IMAD R27, R11.reuse, 0x20, R25 ;  /* 0x000000200b1b7824 */ /* 0x040fe200078e0219 */
[----:B------:R0:W-:Y:S01]  /*9bc0*/  STG.E desc[UR6][R14.64+0x100], R25 ;  /* 0x000100190e007986 */ /* 0x0001e2000c101906 */
[C---:B------:R-:W-:Y:S02]  /*9bd0*/  IMAD R29, R11.reuse, 0x20, R26 ;  /* 0x000000200b1d7824 */ /* 0x040fe400078e021a */
[----:B------:R-:W-:Y:S01]  /*9be0*/  IMAD R31, R11, 0x20, R28 ;  /* 0x000000200b1f7824 */ /* 0x000fe200078e021c */
[----:B------:R0:W-:Y:S01]  /*9bf0*/  STG.E desc[UR6][R14.64+0x80], R23 ;  /* 0x000080170e007986 */ /* 0x0001e2000c101906 */
[----:B------:R-:W-:-:S03]  /*9c00*/  VIADD R10, R10, 0x100 ;  /* 0x000001000a0a7836 */ /* 0x000fc60000000000 */
[----:B------:R0:W-:Y:S04]  /*9c10*/  STG.E desc[UR6][R14.64+0x200], R26 ;  /* 0x0002001a0e007986 */ /* 0x0001e8000c101906 */
[----:B------:R0:W-:Y:S04]  /*9c20*/  STG.E desc[UR6][R14.64+0x180], R27 ;  /* 0x0001801b0e007986 */ /* 0x0001e8000c101906 */
[----:B------:R0:W-:Y:S04]  /*9c30*/  STG.E desc[UR6][R14.64+0x280], R29 ;  /* 0x0002801d0e007986 */ /* 0x0001e8000c101906 */
[----:B------:R0:W-:Y:S04]  /*9c40*/  STG.E desc[UR6][R14.64+0x300], R28 ;  /* 0x0003001c0e007986 */ /* 0x0001e8000c101906 */
[----:B------:R0:W-:Y:S01]  /*9c50*/  STG.E desc[UR6][R14.64+0x380], R31 ;  /* 0x0003801f0e007986 */ /* 0x0001e2000c101906 */
[----:B------:R-:W-:Y:S05]  /*9c60*/  @P0 BRA `(.L_x_195) ;  /* 0xfffffffc00ac0947 */ /* 0x000fea000383ffff */
.L_x_194:
[----:B------:R-:W-:Y:S05]  /*9c70*/  BSYNC.RECONVERGENT B2 ;  /* 0x0000000000027941 */ /* 0x000fea0003800200 */
.L_x_193:
[----:B------:R-:W-:Y:S05]  /*9c80*/  @!P1 BRA `(.L_x_192) ;  /* 0x00000000006c9947 */ /* 0x000fea0003800000 */
[----:B------:R-:W-:Y:S01]  /*9c90*/  ISETP.GE.U32.AND P0, PT, R30, 0x4, PT ;  /* 0x000000041e00780c */ /* 0x000fe20003f06070 */
[----:B------:R-:W-:Y:S01]  /*9ca0*/  BSSY.RECONVERGENT B2, `(.L_x_196) ;  /* 0x000000d000027945 */ /* 0x000fe20003800200 */
[----:B0-----:R-:W-:-:S11]  /*9cb0*/  LOP3.LUT P1, R24, R20, 0x3, RZ, 0xc0, !PT ;  /* 0x0000000314187812 */ /* 0x001fd6000782c0ff */
[----:B------:R-:W-:Y:S05]  /*9cc0*/  @!P0 BRA `(.L_x_197) ;  /* 0x0000000000288947 */ /* 0x000fea0003800000 */
[----:B------:R-:W-:Y:S02]  /*9cd0*/  IMAD R20, R11, R10, RZ ;  /* 0x0000000a0b147224 */ /* 0x000fe400078e02ff */
[----:B------:R-:W-:-:S04]  /*9ce0*/  IMAD.WIDE.U32 R14, R10, 0x4, R12 ;  /* 0x000000040a0e7825 */ /* 0x000fc800078e000c */
[C-C-:B------:R-:W-:Y:S01]  /*9cf0*/  IMAD R22, R11.reuse, 0x40, R20.reuse ;  /* 0x000000400b167824 */ /* 0x140fe200078e0214 */
[----:B------:R0:W-:Y:S01]  /*9d00*/  STG.E desc[UR6][R14.64], R20 ;  /* 0x000000140e007986 */ /* 0x0001e2000c101906 */
[C---:B------:R-:W-:Y:S02]  /*9d10*/  IMAD R21, R11.reuse, 0x20, R20 ;  /* 0x000000200b157824 */ /* 0x040fe400078e0214 */
[----:B------:R-:W-:Y:S01]  /*9d20*/  VIADD R10, R10, 0x80 ;  /* 0x000000800a0a7836 */ /* 0x000fe20000000000 */
[----:B------:R-:W-:Y:S01]  /*9d30*/  LEA R23, R11, R22, 0x5 ;  /* 0x000000160b177211 */ /* 0x000fe200078e28ff */
[----:B------:R0:W-:Y:S04]  /*9d40*/  STG.E desc[UR6][R14.64+0x100], R22 ;  /* 0x000100160e007986 */ /* 0x0001e8000c101906 */
[----:B------:R0:W-:Y:S04]  /*9d50*/  STG.E desc[UR6][R14.64+0x80], R21 ;  /* 0x000080150e007986 */ /* 0x0001e8000c101906 */
[----:B------:R0:W-:Y:S02]  /*9d60*/  STG.E desc[UR6][R14.64+0x180], R23 ;  /* 0x000180170e007986 */ /* 0x0001e4000c101906 */
.L_x_197:
[----:B------:R-:W-:Y:S05]  /*9d70*/  BSYNC.RECONVERGENT B2 ;  /* 0x0000000000027941 */ /* 0x000fea0003800200 */
.L_x_196:
[----:B------:R-:W-:Y:S05]  /*9d80*/  @!P1 BRA `(.L_x_192) ;  /* 0x00000000002c9947 */ /* 0x000fea0003800000 */
[----:B------:R-:W-:Y:S02]  /*9d90*/  ISETP.NE.AND P1, PT, R24, 0x1, PT ;  /* 0x000000011800780c */ /* 0x000fe40003f25270 */
[----:B------:R-:W-:-:S11]  /*9da0*/  LOP3.LUT P0, RZ, R18, 0x20, RZ, 0xc0, !PT ;  /* 0x0000002012ff7812 */ /* 0x000fd6000780c0ff */
[----:B------:R-:W-:Y:S02]  /*9db0*/  @P1 IMAD R18, R11, R10, RZ ;  /* 0x0000000a0b121224 */ /* 0x000fe400078e02ff */
[----:B0-----:R-:W-:-:S04]  /*9dc0*/  @P1 IMAD.WIDE.U32 R14, R10, 0x4, R12 ;  /* 0x000000040a0e1825 */ /* 0x001fc800078e000c */
[----:B------:R-:W-:Y:S01]  /*9dd0*/  @P1 VIADD R10, R10, 0x40 ;  /* 0x000000400a0a1836 */ /* 0x000fe20000000000 */
[----:B------:R3:W-:Y:S01]  /*9de0*/  @P1 STG.E desc[UR6][R14.64], R18 ;  /* 0x000000120e001986 */ /* 0x0007e2000c101906 */
[----:B------:R-:W-:Y:S02]  /*9df0*/  @P1 IMAD R23, R11, 0x20, R18 ;  /* 0x000000200b171824 */ /* 0x000fe400078e0212 */
[----:B------:R-:W-:-:S03]  /*9e00*/  @!P0 IMAD.WIDE.U32 R12, R10, 0x4, R12 ;  /* 0x000000040a0c8825 */ /* 0x000fc600078e000c */
[----:B------:R3:W-:Y:S01]  /*9e10*/  @P1 STG.E desc[UR6][R14.64+0x80], R23 ;  /* 0x000080170e001986 */ /* 0x0007e2000c101906 */
[----:B------:R-:W-:-:S05]  /*9e20*/  @!P0 IMAD R21, R11, R10, RZ ;  /* 0x0000000a0b158224 */ /* 0x000fca00078e02ff */
[----:B------:R3:W-:Y:S02]  /*9e30*/  @!P0 STG.E desc[UR6][R12.64], R21 ;  /* 0x000000150c008986 */ /* 0x0007e4000c101906 */
.L_x_192:
[----:B------:R-:W-:Y:S05]  /*9e40*/  BSYNC.RECONVERGENT B1 ;  /* 0x0000000000017941 */ /* 0x000fea0003800200 */
.L_x_191:
[----:B012---:R-:W-:Y:S01]  /*9e50*/  IMAD R25, R11, R9, RZ ;  /* 0x000000090b197224 */ /* 0x007fe200078e02ff */
[----:B---3--:R-:W-:Y:S01]  /*9e60*/  LEA R18, P1, R19, R16, 0x2 ;  /* 0x0000001013127211 */ /* 0x008fe200078210ff */
[----:B------:R-:W-:Y:S03]  /*9e70*/  BSSY.RECONVERGENT B2, `(.L_x_198) ;  /* 0x0000578000027945 */ /* 0x000fe60003800200 */
[----:B------:R-:W-:Y:S02]  /*9e80*/  ISETP.GE.U32.AND P0, PT, R25, 0x1000, PT ;  /* 0x000010001900780c */ /* 0x000fe40003f06070 */
[----:B------:R-:W-:-:S11]  /*9e90*/  LEA.HI.X R19, R19, R17, RZ, 0x2, P1 ;  /* 0x0000001113137211 */ /* 0x000fd600008f14ff */
[----:B------:R-:W-:Y:S05]  /*9ea0*/  @!P0 BRA `(.L_x_199) ;  /* 0x0000004400ac8947 */ /* 0x000fea0003800000 */
[----:B------:R-:W-:-:S13]  /*9eb0*/  ISETP.NE.AND P0, PT, R9, RZ, PT ;  /* 0x000000ff0900720c */ /* 0x000fda0003f05270 */
[----:B------:R-:W-:Y:S05]  /*9ec0*/  @!P0 BRA `(.L_x_200) ;  /* 0x0000005400c88947 */ /* 0x000fea0003800000 */
[----:B------:R-:W-:Y:S01]  /*9ed0*/  HFMA2 R14, -RZ, RZ, 0, 0 ;  /* 0x00000000ff0e7431 */ /* 0x000fe200000001ff */
[----:B------:R-:W-:Y:S02]  /*9ee0*/  SHF.R.U32.HI R10, RZ, 0xc, R11 ;  /* 0x0000000cff0a7819 */ /* 0x000fe4000001160b */
[C---:B------:R-:W-:Y:S02]  /*9ef0*/  LOP3.LUT R13, R11.reuse, 0xfff, RZ, 0xc0, !PT ;  /* 0x00000fff0b0d7812 */ /* 0x040fe400078ec0ff */
[----:B------:R-:W-:-:S07]  /*9f00*/  LOP3.LUT R12, R11, 0xfffff000, RZ, 0xc0, !PT ;  /* 0xfffff0000b0c7812 */ /* 0x000fce00078ec0ff */
.L_x_288:
[----:B0-----:R-:W0:Y:S01]  /*9f10*/  S2UR UR8, SR_CgaCtaId ;  /* 0x00000000000879c3 */ /* 0x001e220000008800 */
[----:B------:R-:W-:Y:S01]  /*9f20*/  UMOV UR4, 0x400 ;  /* 0x0000040000047882 */ /* 0x000fe20000000000 */
[----:B------:R-:W-:Y:S01]  /*9f30*/  BSSY.RECONVERGENT B1, `(.L_x_201) ;  /* 0x000045e000017945 */ /* 0x000fe20003800200 */
[----:B------:R-:W-:Y:S02]  /*9f40*/  UIADD3 UR5, UPT, UPT, UR4, 0x214, URZ ;  /* 0x0000021404057890 */ /* 0x000fe4000fffe0ff */
[----:B------:R-:W-:Y:S02]  /*9f50*/  UIADD3 UR4, UPT, UPT, UR4, 0x14, URZ ;  /* 0x0000001404047890 */ /* 0x000fe4000fffe0ff */
[----:B0-----:R-:W-:Y:S02]  /*9f60*/  ULEA UR5, UR8, UR5, 0x18 ;  /* 0x0000000508057291 */ /* 0x001fe4000f8ec0ff */
[----:B------:R-:W-:-:S04]  /*9f70*/  ULEA UR4, UR8, UR4, 0x18 ;  /* 0x0000000408047291 */ /* 0x000fc8000f8ec0ff */
[C---:B-1-34-:R-:W-:Y:S02]  /*9f80*/  LEA R20, R14.reuse, UR5, 0x2 ;  /* 0x000000050e147c11 */ /* 0x05afe4000f8e10ff */
[----:B------:R-:W-:-:S04]  /*9f90*/  LEA R15, R14, UR4, 0x2 ;  /* 0x000000040e0f7c11 */ /* 0x000fc8000f8e10ff */
[----:B------:R-:W-:Y:S04]  /*9fa0*/  LDS R20, [R20] ;  /* 0x0000000014147984 */ /* 0x000fe80000000800 */
[----:B------:R-:W0:Y:S02]  /*9fb0*/  LDS R15, [R15] ;  /* 0x000000000f0f7984 */ /* 0x000e240000000800 */
[----:B0-----:R-:W-:-:S05]  /*9fc0*/  IMAD.IADD R26, R20, 0x1, -R15 ;  /* 0x00000001141a7824 */ /* 0x001fca00078e0a0f */
[----:B------:R-:W-:-:S13]  /*9fd0*/  ISETP.GE.U32.AND P0, PT, R11, R26, PT ;  /* 0x0000001a0b00720c */ /* 0x000fda0003f06070 */
[----:B--2---:R-:W-:Y:S05]  /*9fe0*/  @P0 BRA `(.L_x_202) ;  /* 0x0000002800280947 */ /* 0x004fea0003800000 */
[----:B------:R-:W-:Y:S01]  /*9ff0*/  ISETP.NE.AND P2, PT, R2, RZ, PT ;  /* 0x000000ff0200720c */ /* 0x000fe20003f45270 */
[----:B------:R-:W-:Y:S01]  /*a000*/  IMAD R20, R14, 0x4, R8 ;  /* 0x000000040e147824 */ /* 0x000fe200078e0208 */
[----:B------:R-:W0:Y:S01]  /*a010*/  LDC.64 R22, c[0x0][0x388] ;  /* 0x0000e200ff167b82 */ /* 0x000e220000000a00 */
[----:B------:R-:W-:-:S10]  /*a020*/  ISETP.GE.U32.AND P0, PT, R11, 0x1000, PT ;  /* 0x000010000b00780c */ /* 0x000fd40003f06070 */
[----:B------:R1:W-:Y:S01]  /*a030*/  @!P2 STS [R20], RZ ;  /* 0x000000ff1400a388 */ /* 0x0003e20000000800 */
[----:B0-----:R-:W-:Y:S02]  /*a040*/  IMAD.WIDE.U32 R22, R15, 0x4, R22 ;  /* 0x000000040f167825 */ /* 0x001fe400078e0016 */
[----:B-1----:R-:W-:Y:S05]  /*a050*/  @!P0 BRA `(.L_x_203) ;  /* 0x0000000800a88947 */ /* 0x002fea0003800000 */
[----:B------:R-:W-:Y:S02]  /*a060*/  IMAD R15, R11, R14, RZ ;  /* 0x0000000e0b0f7224 */ /* 0x000fe400078e02ff */
[----:B------:R-:W-:-:S07]  /*a070*/  IMAD.MOV.U32 R21, RZ, RZ, RZ ;  /* 0x000000ffff157224 */ /* 0x000fce00078e00ff */
.L_x_224:
[----:B0-2---:R-:W0:Y:S01]  /*a080*/  S2R R27, SR_CgaCtaId ;  /* 0x00000000001b7919 */ /* 0x005e220000008800 */
[----:B------:R-:W-:Y:S01]  /*a090*/  MOV R24, 0x400 ;  /* 0x0000040000187802 */ /* 0x000fe20000000f00 */
[----:B------:R-:W-:Y:S01]  /*a0a0*/  BSSY.RECONVERGENT B3, `(.L_x_204) ;  /* 0x0000015000037945 */ /* 0x000fe20003800200 */
[----:B-1----:R-:W-:Y:S01]  /*a0b0*/  MOV R28, R21 ;  /* 0x00000015001c7202 */ /* 0x002fe20000000f00 */
[----:B------:R-:W-:Y:S02]  /*a0c0*/  VIADD R21, R21, 0x1 ;  /* 0x0000000115157836 */ /* 0x000fe40000000000 */
[----:B------:R-:W-:Y:S02]  /*a0d0*/  VIADD R24, R24, 0x814 ;  /* 0x0000081418187836 */ /* 0x000fe40000000000 */
[----:B------:R-:W-:Y:S01]  /*a0e0*/  IMAD.MOV.U32 R29, RZ, RZ, R2 ;  /* 0x000000ffff1d7224 */ /* 0x000fe200078e0002 */
[----:B------:R-:W-:Y:S02]  /*a0f0*/  ISETP.NE.AND P0, PT, R21, R10, PT ;  /* 0x0000000a1500720c */ /* 0x000fe40003f05270 */
[----:B0-----:R-:W-:-:S11]  /*a100*/  LEA R27, R27, R24, 0x18 ;  /* 0x000000181b1b7211 */ /* 0x001fd600078ec0ff */
.L_x_205:
[----:B------:R-:W-:-:S05]  /*a110*/  LEA R25, R28, R29, 0xc ;  /* 0x0000001d1c197211 */ /* 0x000fca00078e60ff */
[----:B------:R-:W-:-:S05]  /*a120*/  IMAD.WIDE.U32 R24, R25, 0x4, R18 ;  /* 0x0000000419187825 */ /* 0x000fca00078e0012 */
[----:B0-----:R-:W2:Y:S04]  /*a130*/  LDG.E R30, desc[UR6][R24.64+-0x4e200] ;  /* 0xfb1e0006181e7981 */ /* 0x001ea8000c1e1900 */
[----:B------:R-:W3:Y:S04]  /*a140*/  LDG.E R32, desc[UR6][R24.64+-0x4e180] ;  /* 0xfb1e800618207981 */ /* 0x000ee8000c1e1900 */
        /* <DEDUP_REMOVED lines=11> */
.L_x_204:
[----:B------:R-:W-:Y:S01]  /*a200*/  ISETP.GE.AND P1, PT, R26, 0x2, PT ;  /* 0x000000021a00780c */ /* 0x000fe20003f26270 */
[----:B------:R-:W-:-:S12]  /*a210*/  BSSY.RECONVERGENT B3, `(.L_x_206) ;  /* 0x0000041000037945 */ /* 0x000fd80003800200 */
[----:B------:R-:W-:Y:S05]  /*a220*/  @!P1 BRA `(.L_x_207) ;  /* 0x0000000000a89947 */ /* 0x000fea0003800000 */
[----:B------:R-:W-:Y:S01]  /*a230*/  BSSY.RECONVERGENT B4, `(.L_x_208) ;  /* 0x0000028000047945 */ /* 0x000fe20003800200 */
[----:B------:R-:W-:-:S07]  /*a240*/  IMAD.MOV.U32 R27, RZ, RZ, R2 ;  /* 0x000000ffff1b7224 */ /* 0x000fce00078e0002 */
.L_x_214:
[----:B-1----:R-:W1:Y:S01]  /*a250*/  S2UR UR5, SR_CgaCtaId ;  /* 0x00000000000579c3 */ /* 0x002e620000008800 */
[----:B------:R-:W-:Y:S01]  /*a260*/  UMOV UR4, 0x400 ;  /* 0x0000040000047882 */ /* 0x000fe20000000000 */
[----:B0-----:R-:W-:Y:S01]  /*a270*/  IMAD.MOV.U32 R31, RZ, RZ, RZ ;  /* 0x000000ffff1f7224 */ /* 0x001fe200078e00ff */
[----:B------:R-:W-:Y:S01]  /*a280*/  UIADD3 UR4, UPT, UPT, UR4, 0x814, URZ ;  /* 0x0000081404047890 */ /* 0x000fe2000fffe0ff */
[----:B------:R-:W-:-:S03]  /*a290*/  IMAD.MOV.U32 R30, RZ, RZ, R26 ;  /* 0x000000ffff1e7224 */ /* 0x000fc600078e001a */
[----:B-1----:R-:W-:-:S06]  /*a2a0*/  ULEA UR4, UR5, UR4, 0x18 ;  /* 0x0000000405047291 */ /* 0x002fcc000f8ec0ff */
[C---:B------:R-:W-:Y:S02]  /*a2b0*/  LEA R28, R27.reuse, UR4, 0x2 ;  /* 0x000000041b1c7c11 */ /* 0x040fe4000f8e10ff */
[----:B------:R-:W-:-:S03]  /*a2c0*/  IADD3 R27, PT, PT, R27, UR10, RZ ;  /* 0x0000000a1b1b7c10 */ /* 0x000fc6000fffe0ff */
[----:B------:R0:W1:Y:S01]  /*a2d0*/  LDS R29, [R28] ;  /* 0x000000001c1d7984 */ /* 0x0000620000000800 */
[----:B------:R-:W-:-:S13]  /*a2e0*/  ISETP.GE.U32.AND P1, PT, R27, 0x1000, PT ;  /* 0x000010001b00780c */ /* 0x000fda0003f26070 */
.L_x_209:
        /* <DEDUP_REMOVED lines=24> */
.L_x_212:
[----:B------:R-:W-:Y:S05]  /*a470*/  BSYNC.RELIABLE B6 ;  /* 0x0000000000067941 */ /* 0x000fea0003800100 */
.L_x_211:
[----:B------:R1:W-:Y:S02]  /*a480*/  STS [R28], RZ ;  /* 0x000000ff1c007388 */ /* 0x0003e40000000800 */
.L_x_213:
[----:B------:R-:W-:Y:S05]  /*a490*/  BSYNC.RECONVERGENT B5 ;  /* 0x0000000000057941 */ /* 0x000fea0003800200 */
.L_x_210:
[----:B------:R-:W-:Y:S05]  /*a4a0*/  @!P1 BRA `(.L_x_214) ;  /* 0xfffffffc00689947 */ /* 0x000fea000383ffff */
[----:B------:R-:W-:Y:S05]  /*a4b0*/  BSYNC.RECONVERGENT B4 ;  /* 0x0000000000047941 */ /* 0x000fea0003800200 */
.L_x_208:
[----:B------:R-:W-:Y:S05]  /*a4c0*/  BRA `(.L_x_215) ;  /* 0x0000000000547947 */ /* 0x000fea0003800000 */
.L_x_207:
[----:B------:R1:W5:Y:S01]  /*a4d0*/  LDG.E R29, desc[UR6][R22.64] ;  /* 0x00000006161d7981 */ /* 0x000362000c1e1900 */
[----:B------:R-:W-:-:S07]  /*a4e0*/  IMAD.MOV.U32 R28, RZ, RZ, R2 ;  /* 0x000000ffff1c7224 */ /* 0x000fce00078e0002 */
.L_x_220:
[C---:B0-----:R-:W-:Y:S01]  /*a4f0*/  LEA R30, R28.reuse, R27, 0x2 ;  /* 0x0000001b1c1e7211 */ /* 0x041fe200078e10ff */
[----:B------:R-:W-:Y:S01]  /*a500*/  VIADD R28, R28, UR10 ;  /* 0x0000000a1c1c7c36 */ /* 0x000fe20008000000 */
[----:B------:R-:W-:Y:S04]  /*a510*/  BSSY.RECONVERGENT B4, `(.L_x_216) ;  /* 0x000000f000047945 */ /* 0x000fe80003800200 */
[----:B------:R-:W-:Y:S01]  /*a520*/  BSSY.RELIABLE B5, `(.L_x_217) ;  /* 0x000000c000057945 */ /* 0x000fe20003800100 */
[----:B------:R-:W0:Y:S01]  /*a530*/  LDS R31, [R30] ;  /* 0x000000001e1f7984 */ /* 0x000e220000000800 */
[----:B------:R-:W-:Y:S02]  /*a540*/  ISETP.GE.U32.AND P3, PT, R28, 0x1000, PT ;  /* 0x000010001c00780c */ /* 0x000fe40003f66070 */
[----:B0----5:R-:W-:-:S04]  /*a550*/  ISETP.GE.U32.AND P1, PT, R29, R31, PT ;  /* 0x0000001f1d00720c */ /* 0x021fc80003f26070 */
        /* <DEDUP_REMOVED lines=8> */
.L_x_218:
[----:B------:R-:W-:Y:S05]  /*a5e0*/  BSYNC.RELIABLE B5 ;  /* 0x0000000000057941 */ /* 0x000fea0003800100 */
.L_x_217:
[----:B------:R0:W-:Y:S02]  /*a5f0*/  STS [R30], RZ ;  /* 0x000000ff1e007388 */ /* 0x0001e40000000800 */
.L_x_219:
[----:B------:R-:W-:Y:S05]  /*a600*/  BSYNC.RECONVERGENT B4 ;  /* 0x0000000000047941 */ /* 0x000fea0003800200 */
.L_x_216:
[----:B------:R-:W-:Y:S05]  /*a610*/  @!P3 BRA `(.L_x_220) ;  /* 0xfffffffc00b4b947 */ /* 0x000fea000383ffff */
.L_x_215:
[----:B------:R-:W-:Y:S05]  /*a620*/  BSYNC.RECONVERGENT B3 ;  /* 0x0000000000037941 */ /* 0x000fea0003800200 */
.L_x_206:
[----:B------:R-:W-:Y:S04]  /*a630*/  BSSY.RECONVERGENT B3, `(.L_x_221) ;  /* 0x000004b000037945 */ /* 0x000fe80003800200 */
[----:B------:R-:W-:Y:S05]  /*a640*/  @P2 BRA `(.L_x_222) ;  /* 0x0000000400242947 */ /* 0x000fea0003800000 */
[----:B------:R-:W2:Y:S01]  /*a650*/  S2UR UR5, SR_CgaCtaId ;  /* 0x00000000000579c3 */ /* 0x000ea20000008800 */
[----:B------:R-:W-:Y:S02]  /*a660*/  UMOV UR4, 0x400 ;  /* 0x0000040000047882 */ /* 0x000fe40000000000 */
[----:B------:R-:W-:-:S04]  /*a670*/  UIADD3 UR4, UPT, UPT, UR4, 0x814, URZ ;  /* 0x0000081404047890 */ /* 0x000fc8000fffe0ff */
[----:B--2---:R-:W-:-:S03]  /*a680*/  ULEA UR5, UR5, UR4, 0x18 ;  /* 0x0000000405057291 */ /* 0x004fc6000f8ec0ff */
[----:B------:R-:W-:-:S09]  /*a690*/  UMOV UR4, URZ ;  /* 0x000000ff00047c82 */ /* 0x000fd20008000000 */
.L_x_223:
[----:B------:R-:W-:Y:S02]  /*a6a0*/  ULEA UR8, UR4, UR5, 0x2 ;  /* 0x0000000504087291 */ /* 0x000fe4000f8e10ff */
[----:B------:R-:W-:-:S04]  /*a6b0*/  UIADD3 UR4, UPT, UPT, UR4, 0x8, URZ ;  /* 0x0000000804047890 */ /* 0x000fc8000fffe0ff */
[----:B------:R-:W-:-:S03]  /*a6c0*/  UISETP.NE.AND UP0, UPT, UR4, 0x1000, UPT ;  /* 0x000010000400788c */ /* 0x000fc6000bf05270 */
[----:B--2---:R-:W2:Y:S02]  /*a6d0*/  LDS R31, [UR8] ;  /* 0x00000008ff1f7984 */ /* 0x004ea40008000800 */
[----:B--2---:R-:W-:-:S13]  /*a6e0*/  ISETP.NE.AND P3, PT, R31, RZ, PT ;  /* 0x000000ff1f00720c */ /* 0x004fda0003f65270 */
[----:B------:R-:W2:Y:S02]  /*a6f0*/  @P3 LDS R24, [R20] ;  /* 0x0000000014183984 */ /* 0x000ea40000000800 */
[----:B--2---:R-:W-:-:S04]  /*a700*/  @P3 VIADD R24, R24, 0x1 ;  /* 0x0000000118183836 */ /* 0x004fc80000000000 */
[----:B------:R-:W-:Y:S01]  /*a710*/  @P3 IMAD.IADD R25, R15, 0x1, R24 ;  /* 0x000000010f193824 */ /* 0x000fe200078e0218 */
[----:B------:R2:W-:Y:S04]  /*a720*/  @P3 STS [R20], R24 ;  /* 0x0000001814003388 */ /* 0x0005e80000000800 */
[----:B------:R-:W3:Y:S01]  /*a730*/  LDS R27, [UR8+0x4] ;  /* 0x00000408ff1b7984 */ /* 0x000ee20008000800 */
[----:B--2---:R-:W-:-:S05]  /*a740*/  @P3 IMAD.WIDE.U32 R24, R25, 0x4, R16 ;  /* 0x0000000419183825 */ /* 0x004fca00078e0010 */
[----:B------:R-:W-:Y:S01]  /*a750*/  @P3 STG.E desc[UR6][R24.64], R31 ;  /* 0x0000001f18003986 */ /* 0x000fe2000c101906 */
[----:B---3--:R-:W-:-:S13]  /*a760*/  ISETP.NE.AND P6, PT, R27, RZ, PT ;  /* 0x000000ff1b00720c */ /* 0x008fda0003fc5270 */
[----:B0-----:R-:W0:Y:S02]  /*a770*/  @P6 LDS R30, [R20] ;  /* 0x00000000141e6984 */ /* 0x001e240000000800 */
[----:B0-----:R-:W-:-:S05]  /*a780*/  @P6 VIADD R30, R30, 0x1 ;  /* 0x000000011e1e6836 */ /* 0x001fca0000000000 */
[----:B------:R0:W-:Y:S04]  /*a790*/  @P6 STS [R20], R30 ;  /* 0x0000001e14006388 */ /* 0x0001e80000000800 */
[----:B------:R-:W2:Y:S01]  /*a7a0*/  LDS R34, [UR8+0x8] ;  /* 0x00000808ff227984 */ /* 0x000ea20008000800 */
[----:B0-----:R-:W-:-:S05]  /*a7b0*/  @P6 IADD3 R30, PT, PT, R15, R30, RZ ;  /* 0x0000001e0f1e6210 */ /* 0x001fca0007ffe0ff */
[----:B------:R-:W-:-:S05]  /*a7c0*/  @P6 IMAD.WIDE.U32 R30, R30, 0x4, R16 ;  /* 0x000000041e1e6825 */ /* 0x000fca00078e0010 */
[----:B------:R-:W-:Y:S01]  /*a7d0*/  @P6 STG.E desc[UR6][R30.64], R27 ;  /* 0x0000001b1e006986 */ /* 0x000fe2000c101906 */
[----:B--2---:R-:W-:-:S13]  /*a7e0*/  ISETP.NE.AND P5, PT, R34, RZ, PT ;  /* 0x000000ff2200720c */ /* 0x004fda0003fa5270 */
[----:B------:R-:W0:Y:S02]  /*a7f0*/  @P5 LDS R36, [R20] ;  /* 0x0000000014245984 */ /* 0x000e240000000800 */
[----:B0-----:R-:W-:-:S05]  /*a800*/  @P5 IADD3 R36, PT, PT, R36, 0x1, RZ ;  /* 0x0000000124245810 */ /* 0x001fca0007ffe0ff */
[----:B------:R-:W-:Y:S01]  /*a810*/  @P5 STS [R20], R36 ;  /* 0x0000002414005388 */ /* 0x000fe20000000800 */
[----:B------:R-:W-:-:S03]  /*a820*/  @P5 IMAD.IADD R25, R15, 0x1, R36 ;  /* 0x000000010f195824 */ /* 0x000fc600078e0224 */
[----:B------:R-:W0:Y:S01]  /*a830*/  LDS R37, [UR8+0xc] ;  /* 0x00000c08ff257984 */ /* 0x000e220008000800 */
[----:B------:R-:W-:-:S05]  /*a840*/  @P5 IMAD.WIDE.U32 R24, R25, 0x4, R16 ;  /* 0x0000000419185825 */ /* 0x000fca00078e0010 */
[----:B------:R-:W-:Y:S01]  /*a850*/  @P5 STG.E desc[UR6][R24.64], R34 ;  /* 0x0000002218005986 */ /* 0x000fe2000c101906 */
[----:B0-----:R-:W-:-:S13]  /*a860*/  ISETP.NE.AND P1, PT, R37, RZ, PT ;  /* 0x000000ff2500720c */ /* 0x001fda0003f25270 */
[----:B------:R-:W0:Y:S02]  /*a870*/  @P1 LDS R29, [R20] ;  /* 0x00000000141d1984 */ /* 0x000e240000000800 */
[----:B0-----:R-:W-:-:S05]  /*a880*/  @P1 VIADD R29, R29, 0x1 ;  /* 0x000000011d1d1836 */ /* 0x001fca0000000000 */
[----:B------:R-:W-:Y:S01]  /*a890*/  @P1 STS [R20], R29 ;  /* 0x0000001d14001388 */ /* 0x000fe20000000800 */
[----:B------:R-:W-:-:S03]  /*a8a0*/  @P1 IADD3 R31, PT, PT, R15, R29, RZ ;  /* 0x0000001d0f1f1210 */ /* 0x000fc60007ffe0ff */
[----:B------:R-:W0:Y:S02]  /*a8b0*/  LDS R35, [UR8+0x10] ;  /* 0x00001008ff237984 */ /* 0x000e240008000800 */
[----:B------:R-:W-:-:S05]  /*a8c0*/  @P1 IMAD.WIDE.U32 R30, R31, 0x4, R16 ;  /* 0x000000041f1e1825 */ /* 0x000fca00078e0010 */
[----:B------:R-:W-:Y:S01]  /*a8d0*/  @P1 STG.E desc[UR6][R30.64], R37 ;  /* 0x000000251e001986 */ /* 0x000fe2000c101906 */
[----:B0-----:R-:W-:-:S13]  /*a8e0*/  ISETP.NE.AND P4, PT, R35, RZ, PT ;  /* 0x000000ff2300720c */ /* 0x001fda0003f85270 */
[----:B-1----:R-:W0:Y:S02]  /*a8f0*/  @P4 LDS R28, [R20] ;  /* 0x00000000141c4984 */ /* 0x002e240000000800 */
[----:B0-----:R-:W-:-:S04]  /*a900*/  @P4 VIADD R28, R28, 0x1 ;  /* 0x000000011c1c4836 */ /* 0x001fc80000000000 */
[----:B------:R-:W-:Y:S01]  /*a910*/  @P4 IMAD.IADD R29, R15, 0x1, R28 ;  /* 0x000000010f1d4824 */ /* 0x000fe200078e021c */
[----:B------:R0:W-:Y:S04]  /*a920*/  @P4 STS [R20], R28 ;  /* 0x0000001c14004388 */ /* 0x0001e80000000800 */
[----:B------:R-:W1:Y:S01]  /*a930*/  LDS R33, [UR8+0x14] ;  /* 0x00001408ff217984 */ /* 0x000e620008000800 */
[----:B0-----:R-:W-:-:S05]  /*a940*/  @P4 IMAD.WIDE.U32 R28, R29, 0x4, R16 ;  /* 0x000000041d1c4825 */ /* 0x001fca00078e0010 */
[----:B------:R-:W-:Y:S01]  /*a950*/  @P4 STG.E desc[UR6][R28.64], R35 ;  /* 0x000000231c004986 */ /* 0x000fe2000c101906 */
[----:B-1----:R-:W-:-:S13]  /*a960*/  ISETP.NE.AND P3, PT, R33, RZ, PT ;  /* 0x000000ff2100720c */ /* 0x002fda0003f65270 */
[----:B------:R-:W0:Y:S02]  /*a970*/  @P3 LDS R32, [R20] ;  /* 0x0000000014203984 */ /* 0x000e240000000800 */
[----:B0-----:R-:W-:-:S04]  /*a980*/  @P3 VIADD R32, R32, 0x1 ;  /* 0x0000000120203836 */ /* 0x001fc80000000000 */
[----:B------:R-:W-:Y:S01]  /*a990*/  @P3 IMAD.IADD R25, R15, 0x1, R32 ;  /* 0x000000010f193824 */ /* 0x000fe200078e0220 */
[----:B------:R-:W-:Y:S04]  /*a9a0*/  @P3 STS [R20], R32 ;  /* 0x0000002014003388 */ /* 0x000fe80000000800 */
[----:B------:R-:W0:Y:S02]  /*a9b0*/  LDS R27, [UR8+0x18] ;  /* 0x00001808ff1b7984 */ /* 0x000e240008000800 */
[----:B0-----:R-:W-:-:S13]  /*a9c0*/  ISETP.NE.AND P6, PT, R27, RZ, PT ;  /* 0x000000ff1b00720c */ /* 0x001fda0003fc5270 */
[----:B------:R-:W0:Y:S02]  /*a9d0*/  @P6 LDS R36, [R20] ;  /* 0x0000000014246984 */ /* 0x000e240000000800 */
[----:B0-----:R-:W-:-:S05]  /*a9e0*/  @P6 VIADD R34, R36, 0x1 ;  /* 0x0000000124226836 */ /* 0x001fca0000000000 */
[----:B------:R0:W-:Y:S04]  /*a9f0*/  @P6 STS [R20], R34 ;  /* 0x0000002214006388 */ /* 0x0001e80000000800 */
[----:B------:R-:W1:Y:S01]  /*aa00*/  LDS R36, [UR8+0x1c] ;  /* 0x00001c08ff247984 */ /* 0x000e620008000800 */
[----:B0-----:R-:W-:Y:S02]  /*aa10*/  @P6 IADD3 R34, PT, PT, R15, R34, RZ ;  /* 0x000000220f226210 */ /* 0x001fe40007ffe0ff */
[----:B-1----:R-:W-:-:S13]  /*aa20*/  ISETP.NE.AND P5, PT, R36, RZ, PT ;  /* 0x000000ff2400720c */ /* 0x002fda0003fa5270 */
[----:B------:R-:W0:Y:S02]  /*aa30*/  @P5 LDS R24, [R20] ;  /* 0x0000000014185984 */ /* 0x000e240000000800 */
[----:B0-----:R-:W-:Y:S02]  /*aa40*/  @P5 VIADD R32, R24, 0x1 ;  /* 0x0000000118205836 */ /* 0x001fe40000000000 */
[----:B------:R-:W-:-:S03]  /*aa50*/  @P3 IMAD.WIDE.U32 R24, R25, 0x4, R16 ;  /* 0x0000000419183825 */ /* 0x000fc600078e0010 */
[----:B------:R-:W-:Y:S01]  /*aa60*/  @P5 STS [R20], R32 ;  /* 0x0000002014005388 */ /* 0x000fe20000000800 */
[----:B------:R-:W-:-:S03]  /*aa70*/  @P5 IMAD.IADD R31, R15, 0x1, R32 ;  /* 0x000000010f1f5824 */ /* 0x000fc600078e0220 */
[----:B------:R0:W-:Y:S01]  /*aa80*/  @P3 STG.E desc[UR6][R24.64], R33 ;  /* 0x0000002118003986 */ /* 0x0001e2000c101906 */
[----:B------:R-:W-:-:S04]  /*aa90*/  @P5 IMAD.WIDE.U32 R30, R31, 0x4, R16 ;  /* 0x000000041f1e5825 */ /* 0x000fc800078e0010 */
[----:B0-----:R-:W-:-:S05]  /*aaa0*/  @P6 IMAD.WIDE.U32 R24, R34, 0x4, R16 ;  /* 0x0000000422186825 */ /* 0x001fca00078e0010 */
[----:B------:R2:W-:Y:S04]  /*aab0*/  @P6 STG.E desc[UR6][R24.64], R27 ;  /* 0x0000001b18006986 */ /* 0x0005e8000c101906 */
[----:B------:R2:W-:Y:S01]  /*aac0*/  @P5 STG.E desc[UR6][R30.64], R36 ;  /* 0x000000241e005986 */ /* 0x0005e2000c101906 */
[----:B------:R-:W-:Y:S05]  /*aad0*/  BRA.U UP0, `(.L_x_223) ;  /* 0xfffffff900f07547 */ /* 0x000fea000b83ffff */
.L_x_222:
[----:B------:R-:W-:Y:S05]  /*aae0*/  BSYNC.RECONVERGENT B3 ;  /* 0x0000000000037941 */ /* 0x000fea0003800200 */
.L_x_221:
[----:B------:R-:W-:Y:S05]  /*aaf0*/  @P0 BRA `(.L_x_224) ;  /* 0xfffffff400600947 */ /* 0x000fea000383ffff */
.L_x_203:
[----:B------:R-:W-:Y:S01]  /*ab00*/  ISETP.GE.U32.AND P0, PT, R2, R13, PT ;  /* 0x0000000d0200720c */ /* 0x000fe20003f06070 */
[----:B------:R-:W-:-:S12]  /*ab10*/  BSSY.RECONVERGENT B3, `(.L_x_225) ;  /* 0x0000094000037945 */ /* 0x000fd80003800200 */
[----:B------:R-:W-:Y:S05]  /*ab20*/  @P0 BRA `(.L_x_226) ;  /* 0x0000000800480947 */ /* 0x000fea0003800000 */
[----:B------:R-:W-:-:S05]  /*ab30*/  IMAD.MOV.U32 R15, RZ, RZ, R2 ;  /* 0x000000ffff0f7224 */ /* 0x000fca00078e0002 */
[----:B------:R-:W-:-:S13]  /*ab40*/  ISETP.GE.U32.AND P3, PT, R15, R13, PT ;  /* 0x0000000d0f00720c */ /* 0x000fda0003f66070 */
[----:B--2---:R-:W-:-:S04]  /*ab50*/  @P3 IMAD.IADD R25, R12, 0x1, R15 ;  /* 0x000000010c193824 */ /* 0x004fc800078e020f */
[----:B------:R-:W-:-:S06]  /*ab60*/  @P3 IMAD.WIDE.U32 R24, R25, 0x4, R18 ;  /* 0x0000000419183825 */ /* 0x000fcc00078e0012 */
[----:B------:R-:W2:Y:S01]  /*ab70*/  @P3 LDG.E R24, desc[UR6][R24.64+-0x4e200] ;  /* 0xfb1e000618183981 */ /* 0x000ea2000c1e1900 */
[----:B------:R-:W-:Y:S01]  /*ab80*/  @P3 MOV R21, 0x400 ;  /* 0x0000040000153802 */ /* 0x000fe20000000f00 */
[----:B------:R-:W-:Y:S01]  /*ab90*/  BSSY.RECONVERGENT B4, `(.L_x_227) ;  /* 0x0000026000047945 */ /* 0x000fe20003800200 */
[----:B------:R-:W-:Y:S01]  /*aba0*/  PLOP3.LUT P0, PT, P3, PT, PT, 0x8, 0x80 ;  /* 0x000000000080781c */ /* 0x000fe20001f0e170 */
[----:B01----:R-:W0:Y:S01]  /*abb0*/  @P3 S2R R28, SR_CgaCtaId ;  /* 0x00000000001c3919 */ /* 0x003e220000008800 */
[----:B------:R-:W-:-:S04]  /*abc0*/  @P3 IADD3 R21, PT, PT, R21, 0x814, RZ ;  /* 0x0000081415153810 */ /* 0x000fc80007ffe0ff */
[----:B0-----:R-:W-:-:S05]  /*abd0*/  @P3 LEA R28, R28, R21, 0x18 ;  /* 0x000000151c1c3211 */ /* 0x001fca00078ec0ff */
[C---:B------:R-:W-:Y:S02]  /*abe0*/  @P3 IMAD R27, R15.reuse, 0x4, R28 ;  /* 0x000000040f1b3824 */ /* 0x040fe400078e021c */
[----:B------:R-:W-:-:S04]  /*abf0*/  @P3 VIADD R15, R15, 0x20 ;  /* 0x000000200f0f3836 */ /* 0x000fc80000000000 */
[C---:B------:R-:W-:Y:S01]  /*ac00*/  IMAD.IADD R21, R13.reuse, 0x1, -R15 ;  /* 0x000000010d157824 */ /* 0x040fe200078e0a0f */
[----:B------:R-:W-:-:S04]  /*ac10*/  ISETP.GT.U32.AND P1, PT, R13, R15, PT ;  /* 0x0000000f0d00720c */ /* 0x000fc80003f24070 */
[----:B------:R-:W-:Y:S01]  /*ac20*/  ISETP.LE.U32.OR P1, PT, R21, 0x60, !P1 ;  /* 0x000000601500780c */ /* 0x000fe20004f23470 */
[----:B--2---:R0:W-:-:S12]  /*ac30*/  @P3 STS [R27], R24 ;  /* 0x000000181b003388 */ /* 0x0041d80000000800 */
[----:B------:R-:W-:Y:S05]  /*ac40*/  @P1 BRA `(.L_x_228) ;  /* 0x0000000000681947 */ /* 0x000fea0003800000 */
[----:B------:R-:W1:Y:S01]  /*ac50*/  S2R R34, SR_CgaCtaId ;  /* 0x0000000000227919 */ /* 0x000e620000008800 */
[----:B------:R-:W-:Y:S01]  /*ac60*/  MOV R21, 0x400 ;  /* 0x0000040000157802 */ /* 0x000fe20000000f00 */
[----:B------:R-:W-:Y:S01]  /*ac70*/  VIADD R36, R13, 0xffffffa0 ;  /* 0xffffffa00d247836 */ /* 0x000fe20000000000 */
[----:B------:R-:W-:Y:S02]  /*ac80*/  PLOP3.LUT P0, PT, PT, PT, PT, 0x8, 0x80 ;  /* 0x000000000080781c */ /* 0x000fe40003f0e170 */
[----:B------:R-:W-:-:S04]  /*ac90*/  IADD3 R21, PT, PT, R21, 0x814, RZ ;  /* 0x0000081415157810 */ /* 0x000fc80007ffe0ff */
[----:B-1----:R-:W-:-:S07]  /*aca0*/  LEA R34, R34, R21, 0x18 ;  /* 0x0000001522227211 */ /* 0x002fce00078ec0ff */
.L_x_229:
[C-C-:B------:R-:W-:Y:S01]  /*acb0*/  IADD3 R31, PT, PT, R12.reuse, 0x20, R15.reuse ;  /* 0x000000200c1f7810 */ /* 0x140fe20007ffe00f */
[C-C-:B------:R-:W-:Y:S01]  /*acc0*/  IMAD.IADD R33, R12.reuse, 0x1, R15.reuse ;  /* 0x000000010c217824 */ /* 0x140fe200078e020f */
[C-C-:B------:R-:W-:Y:S02]  /*acd0*/  IADD3 R29, PT, PT, R12.reuse, 0x40, R15.reuse ;  /* 0x000000400c1d7810 */ /* 0x140fe40007ffe00f */
[----:B------:R-:W-:Y:S01]  /*ace0*/  IADD3 R25, PT, PT, R12, 0x60, R15 ;  /* 0x000000600c197810 */ /* 0x000fe20007ffe00f */
[----:B-1----:R-:W-:-:S04]  /*acf0*/  IMAD.WIDE.U32 R32, R33, 0x4, R18 ;  /* 0x0000000421207825 */ /* 0x002fc800078e0012 */
[--C-:B------:R-:W-:Y:S02]  /*ad00*/  IMAD.WIDE.U32 R30, R31, 0x4, R18.reuse ;  /* 0x000000041f1e7825 */ /* 0x100fe400078e0012 */
[----:B------:R-:W2:Y:S02]  /*ad10*/  LDG.E R32, desc[UR6][R32.64+-0x4e200] ;  /* 0xfb1e000620207981 */ /* 0x000ea4000c1e1900 */
[--C-:B------:R-:W-:Y:S02]  /*ad20*/  IMAD.WIDE.U32 R28, R29, 0x4, R18.reuse ;  /* 0x000000041d1c7825 */ /* 0x100fe400078e0012 */
[----:B------:R-:W3:Y:S02]  /*ad30*/  LDG.E R30, desc[UR6][R30.64+-0x4e200] ;  /* 0xfb1e00061e1e7981 */ /* 0x000ee4000c1e1900 */
[----:B0-----:R-:W-:Y:S02]  /*ad40*/  IMAD.WIDE.U32 R24, R25, 0x4, R18 ;  /* 0x0000000419187825 */ /* 0x001fe400078e0012 */
[----:B------:R-:W4:Y:S04]  /*ad50*/  LDG.E R28, desc[UR6][R28.64+-0x4e200] ;  /* 0xfb1e00061c1c7981 */ /* 0x000f28000c1e1900 */
[----:B------:R-:W5:Y:S01]  /*ad60*/  LDG.E R24, desc[UR6][R24.64+-0x4e200] ;  /* 0xfb1e000618187981 */ /* 0x000f62000c1e1900 */
[C---:B------:R-:W-:Y:S01]  /*ad70*/  IMAD R21, R15.reuse, 0x4, R34 ;  /* 0x000000040f157824 */ /* 0x040fe200078e0222 */
[----:B------:R-:W-:-:S04]  /*ad80*/  IADD3 R15, PT, PT, R15, 0x80, RZ ;  /* 0x000000800f0f7810 */ /* 0x000fc80007ffe0ff */
[----:B------:R-:W-:Y:S01]  /*ad90*/  ISETP.GE.U32.AND P1, PT, R15, R36, PT ;  /* 0x000000240f00720c */ /* 0x000fe20003f26070 */
[----:B--2---:R1:W-:Y:S04]  /*ada0*/  STS [R21], R32 ;  /* 0x0000002015007388 */ /* 0x0043e80000000800 */
[----:B---3--:R1:W-:Y:S04]  /*adb0*/  STS [R21+0x80], R30 ;  /* 0x0000801e15007388 */ /* 0x0083e80000000800 */
[----:B----4-:R1:W-:Y:S04]  /*adc0*/  STS [R21+0x100], R28 ;  /* 0x0001001c15007388 */ /* 0x0103e80000000800 */
[----:B-----5:R1:W-:Y:S01]  /*add0*/  STS [R21+0x180], R24 ;  /* 0x0001801815007388 */ /* 0x0203e20000000800 */
[----:B------:R-:W-:Y:S05]  /*ade0*/  @!P1 BRA `(.L_x_229) ;  /* 0xfffffffc00b09947 */ /* 0x000fea000383ffff */
.L_x_228:
[----:B------:R-:W-:Y:S05]  /*adf0*/  BSYNC.RECONVERGENT B4 ;  /* 0x0000000000047941 */ /* 0x000fea0003800200 */
.L_x_227:
[C---:B-1----:R-:W-:Y:S01]  /*ae00*/  IMAD.IADD R21, R13.reuse, 0x1, -R15 ;  /* 0x000000010d157824 */ /* 0x042fe200078e0a0f */
[----:B------:R-:W-:Y:S01]  /*ae10*/  ISETP.GT.U32.AND P1, PT, R13, R15, PT ;  /* 0x0000000f0d00720c */ /* 0x000fe20003f24070 */
[----:B------:R-:W-:Y:S03]  /*ae20*/  BSSY.RECONVERGENT B4, `(.L_x_230) ;  /* 0x0000012000047945 */ /* 0x000fe60003800200 */
[----:B------:R-:W-:-:S13]  /*ae30*/  ISETP.LE.U32.OR P1, PT, R21, 0x20, !P1 ;  /* 0x000000201500780c */ /* 0x000fda0004f23470 */
[----:B------:R-:W-:Y:S05]  /*ae40*/  @P1 BRA `(.L_x_231) ;  /* 0x00000000003c1947 */ /* 0x000fea0003800000 */
[C-C-:B------:R-:W-:Y:S01]  /*ae50*/  IADD3 R29, PT, PT, R12.reuse, 0x20, R15.reuse ;  /* 0x000000200c1d7810 */ /* 0x140fe20007ffe00f */
[----:B------:R-:W-:-:S04]  /*ae60*/  IMAD.IADD R25, R12, 0x1, R15 ;  /* 0x000000010c197824 */ /* 0x000fc800078e020f */
[----:B0-----:R-:W-:-:S04]  /*ae70*/  IMAD.WIDE.U32 R24, R25, 0x4, R18 ;  /* 0x0000000419187825 */ /* 0x001fc800078e0012 */
        /* <DEDUP_REMOVED lines=12> */
.L_x_231:
[----:B------:R-:W-:Y:S05]  /*af40*/  BSYNC.RECONVERGENT B4 ;  /* 0x0000000000047941 */ /* 0x000fea0003800200 */
.L_x_230:
[----:B------:R-:W-:Y:S01]  /*af50*/  ISETP.LT.U32.OR P0, PT, R15, R13, P0 ;  /* 0x0000000d0f00720c */ /* 0x000fe20000701470 */
[----:B------:R-:W-:Y:S01]  /*af60*/  BSSY.RECONVERGENT B4, `(.L_x_232) ;  /* 0x000000c000047945 */ /* 0x000fe20003800200 */
[----:B------:R-:W-:-:S11]  /*af70*/  ISETP.GE.AND P1, PT, R26, 0x2, PT ;  /* 0x000000021a00780c */ /* 0x000fd60003f26270 */
[----:B------:R-:W-:Y:S05]  /*af80*/  @!P0 BRA `(.L_x_233) ;  /* 0x0000000000248947 */ /* 0x000fea0003800000 */
[----:B------:R-:W-:-:S05]  /*af90*/  IADD3 R25, PT, PT, R12, R15, RZ ;  /* 0x0000000f0c197210 */ /* 0x000fca0007ffe0ff */
[----:B01----:R-:W-:-:S06]  /*afa0*/  IMAD.WIDE.U32 R24, R25, 0x4, R18 ;  /* 0x0000000419187825 */ /* 0x003fcc00078e0012 */
[----:B------:R-:W2:Y:S01]  /*afb0*/  LDG.E R24, desc[UR6][R24.64+-0x4e200] ;  /* 0xfb1e000618187981 */ /* 0x000ea2000c1e1900 */
[----:B------:R-:W0:Y:S01]  /*afc0*/  S2UR UR5, SR_CgaCtaId ;  /* 0x00000000000579c3 */ /* 0x000e220000008800 */
[----:B------:R-:W-:Y:S02]  /*afd0*/  UMOV UR4, 0x400 ;  /* 0x0000040000047882 */ /* 0x000fe40000000000 */
[----:B------:R-:W-:-:S04]  /*afe0*/  UIADD3 UR4, UPT, UPT, UR4, 0x814, URZ ;  /* 0x0000081404047890 */ /* 0x000fc8000fffe0ff */
[----:B0-----:R-:W-:-:S06]  /*aff0*/  ULEA UR4, UR5, UR4, 0x18 ;  /* 0x0000000405047291 */ /* 0x001fcc000f8ec0ff */
[----:B------:R-:W-:-:S05]  /*b000*/  LEA R15, R15, UR4, 0x2 ;  /* 0x000000040f0f7c11 */ /* 0x000fca000f8e10ff */
[----:B--2---:R2:W-:Y:S02]  /*b010*/  STS [R15], R24 ;  /* 0x000000180f007388 */ /* 0x0045e40000000800 */
.L_x_233:
[----:B------:R-:W-:Y:S05]  /*b020*/  BSYNC.RECONVERGENT B4 ;  /* 0x0000000000047941 */ /* 0x000fea0003800200 */
.L_x_232:
[----:B------:R-:W-:Y:S05]  /*b030*/  @!P1 BRA `(.L_x_234) ;  /* 0x0000000000a09947 */ /* 0x000fea0003800000 */
[----:B-1----:R-:W-:-:S07]  /*b040*/  IMAD.MOV.U32 R28, RZ, RZ, R2 ;  /* 0x000000ffff1c7224 */ /* 0x002fce00078e0002 */
.L_x_240:
[----:B-1----:R-:W1:Y:S01]  /*b050*/  S2UR UR5, SR_CgaCtaId ;  /* 0x00000000000579c3 */ /* 0x002e620000008800 */
[----:B------:R-:W-:Y:S01]  /*b060*/  UMOV UR4, 0x400 ;  /* 0x0000040000047882 */ /* 0x000fe20000000000 */
[----:B0-----:R-:W-:Y:S01]  /*b070*/  IMAD.MOV.U32 R27, RZ, RZ, RZ ;  /* 0x000000ffff1b7224 */ /* 0x001fe200078e00ff */
[----:B------:R-:W-:Y:S01]  /*b080*/  UIADD3 UR4, UPT, UPT, UR4, 0x814, URZ ;  /* 0x0000081404047890 */ /* 0x000fe2000fffe0ff */
[----:B------:R-:W-:-:S03]  /*b090*/  MOV R29, R26 ;  /* 0x0000001a001d7202 */ /* 0x000fc60000000f00 */
[----:B-1----:R-:W-:-:S06]  /*b0a0*/  ULEA UR4, UR5, UR4, 0x18 ;  /* 0x0000000405047291 */ /* 0x002fcc000f8ec0ff */
[C---:B--2---:R-:W-:Y:S01]  /*b0b0*/  LEA R15, R28.reuse, UR4, 0x2 ;  /* 0x000000041c0f7c11 */ /* 0x044fe2000f8e10ff */
[----:B------:R-:W-:-:S04]  /*b0c0*/  VIADD R28, R28, UR10 ;  /* 0x0000000a1c1c7c36 */ /* 0x000fc80008000000 */
[----:B------:R0:W1:Y:S01]  /*b0d0*/  LDS R21, [R15] ;  /* 0x000000000f157984 */ /* 0x0000620000000800 */
[----:B------:R-:W-:-:S13]  /*b0e0*/  ISETP.GE.U32.AND P3, PT, R28, R13, PT ;  /* 0x0000000d1c00720c */ /* 0x000fda0003f66070 */
.L_x_235:
        /* <DEDUP_REMOVED lines=24> */
.L_x_238:
[----:B------:R-:W-:Y:S05]  /*b270*/  BSYNC.RELIABLE B5 ;  /* 0x0000000000057941 */ /* 0x000fea0003800100 */
.L_x_237:
[----:B------:R1:W-:Y:S02]  /*b280*/  STS [R15], RZ ;  /* 0x000000ff0f007388 */ /* 0x0003e40000000800 */
.L_x_239:
[----:B------:R-:W-:Y:S05]  /*b290*/  BSYNC.RECONVERGENT B4 ;  /* 0x0000000000047941 */ /* 0x000fea0003800200 */
.L_x_236:
[----:B------:R-:W-:Y:S05]  /*b2a0*/  @!P3 BRA `(.L_x_240) ;  /* 0xfffffffc0068b947 */ /* 0x000fea000383ffff */
[----:B------:R-:W-:Y:S05]  /*b2b0*/  BRA `(.L_x_226) ;  /* 0x0000000000647947 */ /* 0x000fea0003800000 */
.L_x_234:
[----:B--2---:R2:W5:Y:S01]  /*b2c0*/  LDG.E R15, desc[UR6][R22.64] ;  /* 0x00000006160f7981 */ /* 0x004562000c1e1900 */
[----:B-1----:R-:W-:Y:S01]  /*b2d0*/  MOV R21, 0x400 ;  /* 0x0000040000157802 */ /* 0x002fe20000000f00 */
[----:B------:R-:W-:Y:S01]  /*b2e0*/  IMAD.MOV.U32 R28, RZ, RZ, R2 ;  /* 0x000000ffff1c7224 */ /* 0x000fe200078e0002 */
[----:B0-----:R-:W0:Y:S03]  /*b2f0*/  S2R R24, SR_CgaCtaId ;  /* 0x0000000000187919 */ /* 0x001e260000008800 */
[----:B------:R-:W-:-:S05]  /*b300*/  VIADD R21, R21, 0x814 ;  /* 0x0000081415157836 */ /* 0x000fca0000000000 */
[----:B0-2---:R-:W-:-:S07]  /*b310*/  LEA R29, R24, R21, 0x18 ;  /* 0x00000015181d7211 */ /* 0x005fce00078ec0ff */
.L_x_245:
[C---:B0-----:R-:W-:Y:S01]  /*b320*/  IMAD R21, R28.reuse, 0x4, R29 ;  /* 0x000000041c157824 */ /* 0x041fe200078e021d */
[----:B------:R-:W-:Y:S01]  /*b330*/  IADD3 R28, PT, PT, R28, UR10, RZ ;  /* 0x0000000a1c1c7c10 */ /* 0x000fe2000fffe0ff */
[----:B------:R-:W-:Y:S04]  /*b340*/  BSSY.RECONVERGENT B4, `(.L_x_241) ;  /* 0x000000f000047945 */ /* 0x000fe80003800200 */
[----:B------:R-:W-:Y:S01]  /*b350*/  BSSY.RELIABLE B5, `(.L_x_242) ;  /* 0x000000c000057945 */ /* 0x000fe20003800100 */
[----:B------:R-:W0:Y:S01]  /*b360*/  LDS R27, [R21] ;  /* 0x00000000151b7984 */ /* 0x000e220000000800 */
[----:B------:R-:W-:Y:S02]  /*b370*/  ISETP.GE.U32.AND P1, PT, R28, R13, PT ;  /* 0x0000000d1c00720c */ /* 0x000fe40003f26070 */
        /* <DEDUP_REMOVED lines=9> */
.L_x_243:
[----:B------:R-:W-:Y:S05]  /*b410*/  BSYNC.RELIABLE B5 ;  /* 0x0000000000057941 */ /* 0x000fea0003800100 */
.L_x_242:
[----:B------:R0:W-:Y:S02]  /*b420*/  STS [R21], RZ ;  /* 0x000000ff15007388 */ /* 0x0001e40000000800 */
.L_x_244:
[----:B------:R-:W-:Y:S05]  /*b430*/  BSYNC.RECONVERGENT B4 ;  /* 0x0000000000047941 */ /* 0x000fea0003800200 */
.L_x_241:
[----:B------:R-:W-:Y:S05]  /*b440*/  @!P1 BRA `(.L_x_245) ;  /* 0xfffffffc00b49947 */ /* 0x000fea000383ffff */
.L_x_226:
[----:B------:R-:W-:Y:S05]  /*b450*/  BSYNC.RECONVERGENT B3 ;  /* 0x0000000000037941 */ /* 0x000fea0003800200 */
.L_x_225:
[----:B------:R-:W-:Y:S05]  /*b460*/  @P2 BRA `(.L_x_246) ;  /* 0x0000003000282947 */ /* 0x000fea0003800000 */
[----:B------:R-:W-:-:S13]  /*b470*/  ISETP.NE.AND P0, PT, R13, RZ, PT ;  /* 0x000000ff0d00720c */ /* 0x000fda0003f05270 */
[----:B------:R-:W-:Y:S05]  /*b480*/  @!P0 BRA `(.L_x_246) ;  /* 0x0000003000208947 */ /* 0x000fea0003800000 */
[----:B------:R-:W-:Y:S01]  /*b490*/  ISETP.GE.U32.AND P0, PT, R13, 0x4, PT ;  /* 0x000000040d00780c */ /* 0x000fe20003f06070 */
[----:B01----:R-:W-:Y:S02]  /*b4a0*/  IMAD R15, R11, R14, RZ ;  /* 0x0000000e0b0f7224 */ /* 0x003fe400078e02ff */
[----:B--2---:R-:W-:-:S10]  /*b4b0*/  IMAD.MOV.U32 R24, RZ, RZ, RZ ;  /* 0x000000ffff187224 */ /* 0x004fd400078e00ff */
[----:B------:R-:W-:Y:S05]  /*b4c0*/  @!P0 BRA `(.L_x_247) ;  /* 0x0000001000588947 */ /* 0x000fea0003800000 */
[----:B------:R-:W-:Y:S01]  /*b4d0*/  LOP3.LUT R21, R11, 0xffc, RZ, 0xc0, !PT ;  /* 0x00000ffc0b157812 */ /* 0x000fe200078ec0ff */
[----:B------:R-:W-:-:S03]  /*b4e0*/  UMOV UR4, URZ ;  /* 0x000000ff00047c82 */ /* 0x000fc60008000000 */
[----:B------:R-:W-:-:S13]  /*b4f0*/  ISETP.GT.AND P0, PT, R21, RZ, PT ;  /* 0x000000ff1500720c */ /* 0x000fda0003f04270 */
[----:B------:R-:W-:Y:S05]  /*b500*/  @!P0 BRA `(.L_x_248) ;  /* 0x0000000c00a48947 */ /* 0x000fea0003800000 */
[----:B------:R-:W-:Y:S01]  /*b510*/  VIADD R22, R21, -UR4 ;  /* 0x8000000415167c36 */ /* 0x000fe20008000000 */
[----:B------:R-:W-:-:S04]  /*b520*/  PLOP3.LUT P0, PT, PT, PT, PT, 0x80, 0x8 ;  /* 0x000000000008781c */ /* 0x000fc80003f0f070 */
[----:B------:R-:W-:-:S13]  /*b530*/  ISETP.GT.AND P1, PT, R22, 0xc, PT ;  /* 0x0000000c1600780c */ /* 0x000fda0003f24270 */
[----:B------:R-:W-:Y:S05]  /*b540*/  @!P1 BRA `(.L_x_249) ;  /* 0x0000000800589947 */ /* 0x000fea0003800000 */
[----:B------:R-:W0:Y:S01]  /*b550*/  S2UR UR8, SR_CgaCtaId ;  /* 0x00000000000879c3 */ /* 0x000e220000008800 */
[----:B------:R-:W-:Y:S01]  /*b560*/  UMOV UR5, 0x400 ;  /* 0x0000040000057882 */ /* 0x000fe20000000000 */
[----:B------:R-:W-:Y:S01]  /*b570*/  UMOV UR11, 0x400 ;  /* 0x00000400000b7882 */ /* 0x000fe20000000000 */
[----:B------:R-:W-:Y:S01]  /*b580*/  UIADD3 UR5, UPT, UPT, UR5, 0x814, URZ ;  /* 0x0000081405057890 */ /* 0x000fe2000fffe0ff */
[----:B------:R-:W-:Y:S01]  /*b590*/  PLOP3.LUT P0, PT, PT, PT, PT, 0x8, 0x80 ;  /* 0x000000000080781c */ /* 0x000fe20003f0e170 */
[----:B------:R-:W-:Y:S01]  /*b5a0*/  UIADD3 UR11, UPT, UPT, UR11, 0x814, URZ ;  /* 0x000008140b0b7890 */ /* 0x000fe2000fffe0ff */
[----:B------:R-:W-:Y:S02]  /*b5b0*/  VIADD R28, R21, 0xfffffff4 ;  /* 0xfffffff4151c7836 */ /* 0x000fe40000000000 */
[----:B------:R-:W1:Y:S01]  /*b5c0*/  S2UR UR12, SR_CgaCtaId ;  /* 0x00000000000c79c3 */ /* 0x000e620000008800 */
[----:B0-----:R-:W-:Y:S02]  /*b5d0*/  ULEA UR8, UR8, UR5, 0x18 ;  /* 0x0000000508087291 */ /* 0x001fe4000f8ec0ff */
[----:B-1----:R-:W-:-:S12]  /*b5e0*/  ULEA UR11, UR12, UR11, 0x18 ;  /* 0x0000000b0c0b7291 */ /* 0x002fd8000f8ec0ff */
.L_x_250:
[----:B------:R-:W-:Y:S02]  /*b5f0*/  ULEA UR12, UR4, UR8, 0x2 ;  /* 0x00000008040c7291 */ /* 0x000fe4000f8e10ff */
[----:B------:R-:W-:Y:S01]  /*b600*/  UIADD3 UR5, UPT, UPT, UR4, 0x4, URZ ;  /* 0x0000000404057890 */ /* 0x000fe2000fffe0ff */
[----:B------:R-:W-:-:S03]  /*b610*/  UMOV UR8, UR11 ;  /* 0x0000000b00087c82 */ /* 0x000fc60008000000 */
[----:B------:R-:W-:-:S03]  /*b620*/  ULEA UR5, UR5, UR8, 0x2 ;  /* 0x0000000805057291 */ /* 0x000fc6000f8e10ff */
[----:B0-----:R-:W0:Y:S02]  /*b630*/  LDS R23, [UR12] ;  /* 0x0000000cff177984 */ /* 0x001e240008000800 */
[----:B0-----:R-:W-:-:S13]  /*b640*/  ISETP.NE.AND P2, PT, R23, RZ, PT ;  /* 0x000000ff1700720c */ /* 0x001fda0003f45270 */
[----:B------:R-:W0:Y:S02]  /*b650*/  @P2 LDS R22, [R20] ;  /* 0x0000000014162984 */ /* 0x000e240000000800 */
[----:B0-----:R-:W-:-:S05]  /*b660*/  @P2 IADD3 R24, PT, PT, R22, 0x1, RZ ;  /* 0x0000000116182810 */ /* 0x001fca0007ffe0ff */
[----:B------:R0:W-:Y:S01]  /*b670*/  @P2 STS [R20], R24 ;  /* 0x0000001814002388 */ /* 0x0001e20000000800 */
[----:B------:R-:W-:-:S03]  /*b680*/  @P2 IMAD.IADD R25, R15, 0x1, R24 ;  /* 0x000000010f192824 */ /* 0x000fc600078e0218 */
        /* <DEDUP_REMOVED lines=8> */
[----:B0-----:R-:W-:-:S04]  /*b710*/  @P3 IMAD.IADD R22, R15, 0x1, R22 ;  /* 0x000000010f163824 */ /* 0x001fc800078e0216 */
[----:B------:R-:W-:-:S05]  /*b720*/  @P3 IMAD.WIDE.U32 R22, R22, 0x4, R16 ;  /* 0x0000000416163825 */ /* 0x000fca00078e0010 */
[----:B------:R-:W-:Y:S01]  /*b730*/  @P3 STG.E desc[UR6][R22.64], R27 ;  /* 0x0000001b16003986 */ /* 0x000fe2000c101906 */
[----:B-1----:R-:W-:-:S13]  /*b740*/  ISETP.NE.AND P4, PT, R31, RZ, PT ;  /* 0x000000ff1f00720c */ /* 0x002fda0003f85270 */
[----:B------:R-:W0:Y:S02]  /*b750*/  @P4 LDS R30, [R20] ;  /* 0x00000000141e4984 */ /* 0x000e240000000800 */
[----:B0-----:R-:W-:-:S04]  /*b760*/  @P4 VIADD R30, R30, 0x1 ;  /* 0x000000011e1e4836 */ /* 0x001fc80000000000 */
[----:B------:R-:W-:Y:S01]  /*b770*/  @P4 IMAD.IADD R25, R15, 0x1, R30 ;  /* 0x000000010f194824 */ /* 0x000fe200078e021e */
[----:B------:R-:W-:Y:S03]  /*b780*/  @P4 STS [R20], R30 ;  /* 0x0000001e14004388 */ /* 0x000fe60000000800 */
[----:B------:R-:W-:Y:S01]  /*b790*/  @P4 IMAD.WIDE.U32 R24, R25, 0x4, R16 ;  /* 0x0000000419184825 */ /* 0x000fe200078e0010 */
[----:B------:R-:W0:Y:S04]  /*b7a0*/  LDS R35, [UR12+0xc] ;  /* 0x00000c0cff237984 */ /* 0x000e280008000800 */
[----:B------:R-:W-:Y:S01]  /*b7b0*/  @P4 STG.E desc[UR6][R24.64], R31 ;  /* 0x0000001f18004986 */ /* 0x000fe2000c101906 */
[----:B0-----:R-:W-:-:S13]  /*b7c0*/  ISETP.NE.AND P5, PT, R35, RZ, PT ;  /* 0x000000ff2300720c */ /* 0x001fda0003fa5270 */
        /* <DEDUP_REMOVED lines=29> */
[----:B------:R-:W-:Y:S01]  /*b9a0*/  UIADD3 UR5, UPT, UPT, UR4, 0x8, URZ ;  /* 0x0000000804057890 */ /* 0x000fe2000fffe0ff */
[----:B------:R-:W-:-:S03]  /*b9b0*/  @P2 IMAD.WIDE.U32 R24, R25, 0x4, R16 ;  /* 0x0000000419182825 */ /* 0x000fc600078e0010 */
[----:B------:R-:W-:Y:S02]  /*b9c0*/  ULEA UR5, UR5, UR8, 0x2 ;  /* 0x0000000805057291 */ /* 0x000fe4000f8e10ff */
        /* <DEDUP_REMOVED lines=21> */
[----:B------:R-:W-:Y:S04]  /*bb20*/  @P5 STS [R20], R34 ;  /* 0x0000002214005388 */ /* 0x000fe80000000800 */
[----:B------:R-:W0:Y:S02]  /*bb30*/  LDS R37, [UR5+0x8] ;  /* 0x00000805ff257984 */ /* 0x000e240008000800 */
[----:B0-----:R-:W-:-:S13]  /*bb40*/  ISETP.NE.AND P6, PT, R37, RZ, PT ;  /* 0x000000ff2500720c */ /* 0x001fda0003fc5270 */
[----:B------:R-:W0:Y:S02]  /*bb50*/  @P6 LDS R36, [R20] ;  /* 0x0000000014246984 */ /* 0x000e240000000800 */
[----:B0-----:R-:W-:-:S05]  /*bb60*/  @P6 IADD3 R36, PT, PT, R36, 0x1, RZ ;  /* 0x0000000124246810 */ /* 0x001fca0007ffe0ff */
[----:B------:R-:W-:Y:S01]  /*bb70*/  @P6 STS [R20], R36 ;  /* 0x0000002414006388 */ /* 0x000fe20000000800 */
[----:B------:R-:W-:-:S03]  /*bb80*/  @P6 IMAD.IADD R25, R15, 0x1, R36 ;  /* 0x000000010f196824 */ /* 0x000fc600078e0224 */
[----:B------:R-:W0:Y:S01]  /*bb90*/  LDS R33, [UR5+0xc] ;  /* 0x00000c05ff217984 */ /* 0x000e220008000800 */
[----:B------:R-:W-:Y:S01]  /*bba0*/  UIADD3 UR5, UPT, UPT, UR4, 0xc, URZ ;  /* 0x0000000c04057890 */ /* 0x000fe2000fffe0ff */
[----:B------:R-:W-:Y:S01]  /*bbb0*/  @P6 IMAD.WIDE.U32 R24, R25, 0x4, R16 ;  /* 0x0000000419186825 */ /* 0x000fe200078e0010 */
[----:B------:R-:W-:Y:S02]  /*bbc0*/  UIADD3 UR4, UPT, UPT, UR4, 0x10, URZ ;  /* 0x0000001004047890 */ /* 0x000fe4000fffe0ff */
[----:B------:R-:W-:Y:S01]  /*bbd0*/  ULEA UR5, UR5, UR8, 0x2 ;  /* 0x0000000805057291 */ /* 0x000fe2000f8e10ff */
[----:B0-----:R-:W-:-:S13]  /*bbe0*/  ISETP.NE.AND P1, PT, R33, RZ, PT ;  /* 0x000000ff2100720c */ /* 0x001fda0003f25270 */
[----:B------:R-:W0:Y:S02]  /*bbf0*/  @P1 LDS R26, [R20] ;  /* 0x00000000141a1984 */ /* 0x000e240000000800 */
[----:B0-----:R-:W-:-:S05]  /*bc00*/  @P1 VIADD R26, R26, 0x1 ;  /* 0x000000011a1a1836 */ /* 0x001fca0000000000 */
[----:B------:R0:W-:Y:S04]  /*bc10*/  @P1 STS [R20], R26 ;  /* 0x0000001a14001388 */ /* 0x0001e80000000800 */
[----:B------:R-:W1:Y:S01]  /*bc20*/  LDS R29, [UR12+0x30] ;  /* 0x0000300cff1d7984 */ /* 0x000e620008000800 */
[----:B0-----:R-:W-:Y:S01]  /*bc30*/  @P1 IMAD.IADD R26, R15, 0x1, R26 ;  /* 0x000000010f1a1824 */ /* 0x001fe200078e021a */
[----:B-1----:R-:W-:-:S13]  /*bc40*/  ISETP.NE.AND P2, PT, R29, RZ, PT ;  /* 0x000000ff1d00720c */ /* 0x002fda0003f45270 */
[----:B------:R-:W0:Y:S02]  /*bc50*/  @P2 LDS R30, [R20] ;  /* 0x00000000141e2984 */ /* 0x000e240000000800 */
[----:B0-----:R-:W-:-:S05]  /*bc60*/  @P2 IADD3 R27, PT, PT, R30, 0x1, RZ ;  /* 0x000000011e1b2810 */ /* 0x001fca0007ffe0ff */
[----:B------:R0:W-:Y:S04]  /*bc70*/  @P2 STS [R20], R27 ;  /* 0x0000001b14002388 */ /* 0x0001e80000000800 */
[----:B------:R-:W1:Y:S01]  /*bc80*/  LDS R30, [UR5+0x4] ;  /* 0x00000405ff1e7984 */ /* 0x000e620008000800 */
[----:B0-----:R-:W-:Y:S01]  /*bc90*/  @P2 IMAD.IADD R27, R15, 0x1, R27 ;  /* 0x000000010f1b2824 */ /* 0x001fe200078e021b */
[----:B-1----:R-:W-:-:S13]  /*bca0*/  ISETP.NE.AND P3, PT, R30, RZ, PT ;  /* 0x000000ff1e00720c */ /* 0x002fda0003f65270 */
[----:B------:R-:W0:Y:S02]  /*bcb0*/  @P3 LDS R22, [R20] ;  /* 0x0000000014163984 */ /* 0x000e240000000800 */
[----:B0-----:R-:W-:Y:S02]  /*bcc0*/  @P3 VIADD R31, R22, 0x1 ;  /* 0x00000001161f3836 */ /* 0x001fe40000000000 */
[----:B------:R-:W-:-:S03]  /*bcd0*/  @P5 IMAD.WIDE.U32 R22, R23, 0x4, R16 ;  /* 0x0000000417165825 */ /* 0x000fc600078e0010 */
[----:B------:R0:W-:Y:S04]  /*bce0*/  @P3 STS [R20], R31 ;  /* 0x0000001f14003388 */ /* 0x0001e80000000800 */
[----:B------:R-:W1:Y:S04]  /*bcf0*/  LDS R32, [UR5+0x8] ;  /* 0x00000805ff207984 */ /* 0x000e680008000800 */
[----:B------:R2:W-:Y:S01]  /*bd00*/  @P5 STG.E desc[UR6][R22.64], R35 ;  /* 0x0000002316005986 */ /* 0x0005e2000c101906 */
[----:B0-----:R-:W-:-:S03]  /*bd10*/  @P3 IMAD.IADD R31, R15, 0x1, R31 ;  /* 0x000000010f1f3824 */ /* 0x001fc600078e021f */
[----:B------:R-:W-:Y:S01]  /*bd20*/  @P6 STG.E desc[UR6][R24.64], R37 ;  /* 0x0000002518006986 */ /* 0x000fe2000c101906 */
[----:B--2---:R-:W-:-:S04]  /*bd30*/  @P1 IMAD.WIDE.U32 R22, R26, 0x4, R16 ;  /* 0x000000041a161825 */ /* 0x004fc800078e0010 */
[----:B------:R-:W-:Y:S01]  /*bd40*/  @P2 IMAD.WIDE.U32 R26, R27, 0x4, R16 ;  /* 0x000000041b1a2825 */ /* 0x000fe200078e0010 */
[----:B------:R0:W-:Y:S01]  /*bd50*/  @P1 STG.E desc[UR6][R22.64], R33 ;  /* 0x0000002116001986 */ /* 0x0001e2000c101906 */
[----:B------:R-:W-:-:S03]  /*bd60*/  ISETP.LE.AND P1, PT, R28, UR4, PT ;  /* 0x000000041c007c0c */ /* 0x000fc6000bf23270 */
[----:B------:R-:W-:Y:S01]  /*bd70*/  @P2 STG.E desc[UR6][R26.64], R29 ;  /* 0x0000001d1a002986 */ /* 0x000fe2000c101906 */
        /* <DEDUP_REMOVED lines=9> */
[----:B0-----:R-:W-:Y:S01]  /*be10*/  @P5 IADD3 R33, PT, PT, R36, 0x1, RZ ;  /* 0x0000000124215810 */ /* 0x001fe20007ffe0ff */
[----:B------:R-:W-:-:S04]  /*be20*/  @P4 IMAD.IADD R36, R15, 0x1, R34 ;  /* 0x000000010f244824 */ /* 0x000fc800078e0222 */
[----:B------:R-:W-:Y:S01]  /*be30*/  @P5 IMAD.IADD R25, R15, 0x1, R33 ;  /* 0x000000010f195824 */ /* 0x000fe200078e0221 */
[----:B------:R0:W-:Y:S01]  /*be40*/  @P5 STS [R20], R33 ;  /* 0x0000002114005388 */ /* 0x0001e20000000800 */
[----:B------:R-:W-:-:S04]  /*be50*/  @P4 IMAD.WIDE.U32 R36, R36, 0x4, R16 ;  /* 0x0000000424244825 */ /* 0x000fc800078e0010 */
[----:B------:R-:W-:Y:S01]  /*be60*/  @P5 IMAD.WIDE.U32 R24, R25, 0x4, R16 ;  /* 0x0000000419185825 */ /* 0x000fe200078e0010 */
[----:B------:R0:W-:Y:S04]  /*be70*/  @P4 STG.E desc[UR6][R36.64], R32 ;  /* 0x0000002024004986 */ /* 0x0001e8000c101906 */
[----:B------:R0:W-:Y:S01]  /*be80*/  @P5 STG.E desc[UR6][R24.64], R35 ;  /* 0x0000002318005986 */ /* 0x0001e2000c101906 */
[----:B------:R-:W-:Y:S05]  /*be90*/  @!P1 BRA `(.L_x_250) ;  /* 0xfffffff400d49947 */ /* 0x000fea000383ffff */
[----:B0-----:R-:W-:-:S07]  /*bea0*/  MOV R24, R21 ;  /* 0x0000001500187202 */ /* 0x001fce0000000f00 */
.L_x_249:
[----:B------:R-:W-:-:S05]  /*beb0*/  VIADD R22, R21, -UR4 ;  /* 0x8000000415167c36 */ /* 0x000fca0008000000 */
[----:B------:R-:W-:-:S13]  /*bec0*/  ISETP.GT.AND P1, PT, R22, 0x4, PT ;  /* 0x000000041600780c */ /* 0x000fda0003f24270 */
[----:B------:R-:W-:Y:S05]  /*bed0*/  @!P1 BRA `(.L_x_251) ;  /* 0x0000000400289947 */ /* 0x000fea0003800000 */
[----:B------:R-:W0:Y:S01]  /*bee0*/  S2UR UR8, SR_CgaCtaId ;  /* 0x00000000000879c3 */ /* 0x000e220000008800 */
[----:B------:R-:W-:Y:S02]  /*bef0*/  UMOV UR5, 0x400 ;  /* 0x0000040000057882 */ /* 0x000fe40000000000 */
[----:B------:R-:W-:-:S04]  /*bf00*/  UIADD3 UR5, UPT, UPT, UR5, 0x814, URZ ;  /* 0x0000081405057890 */ /* 0x000fc8000fffe0ff */
[----:B0-----:R-:W-:-:S04]  /*bf10*/  ULEA UR5, UR8, UR5, 0x18 ;  /* 0x0000000508057291 */ /* 0x001fc8000f8ec0ff */
[----:B------:R-:W-:Y:S02]  /*bf20*/  ULEA UR8, UR4, UR5, 0x2 ;  /* 0x0000000504087291 */ /* 0x000fe4000f8e10ff */
[----:B------:R-:W-:-:S04]  /*bf30*/  UIADD3 UR4, UPT, UPT, UR4, 0x4, URZ ;  /* 0x0000000404047890 */ /* 0x000fc8000fffe0ff */
[----:B------:R-:W-:Y:S02]  /*bf40*/  ULEA UR5, UR4, UR5, 0x2 ;  /* 0x0000000504057291 */ /* 0x000fe4000f8e10ff */
[----:B------:R-:W-:Y:S01]  /*bf50*/  UIADD3 UR4, UPT, UPT, UR4, 0x4, URZ ;  /* 0x0000000404047890 */ /* 0x000fe2000fffe0ff */
[----:B------:R-:W0:Y:S02]  /*bf60*/  LDS R36, [UR8] ;  /* 0x00000008ff247984 */ /* 0x000e240008000800 */
        /* <DEDUP_REMOVED lines=27> */
[----:B------:R0:W-:Y:S01]  /*c120*/  @P2 STS [R20], R24 ;  /* 0x0000001814002388 */ /* 0x0001e20000000800 */
[----:B------:R-:W-:-:S03]  /*c130*/  @P2 IADD3 R25, PT, PT, R15, R24, RZ ;  /* 0x000000180f192210 */ /* 0x000fc60007ffe0ff */
[----:B------:R-:W1:Y:S02]  /*c140*/  LDS R29, [UR8+0x10] ;  /* 0x00001008ff1d7984 */ /* 0x000e640008000800 */
[----:B0-----:R-:W-:-:S05]  /*c150*/  @P2 IMAD.WIDE.U32 R24, R25, 0x4, R16 ;  /* 0x0000000419182825 */ /* 0x001fca00078e0010 */
[----:B------:R0:W-:Y:S02]  /*c160*/  @P2 STG.E desc[UR6][R24.64], R33 ;  /* 0x0000002118002986 */ /* 0x0001e4000c101906 */
[----:B0-----:R-:W-:Y:S01]  /*c170*/  IMAD.MOV.U32 R24, RZ, RZ, R21 ;  /* 0x000000ffff187224 */ /* 0x001fe200078e0015 */
        /* <DEDUP_REMOVED lines=11> */
[----:B------:R0:W-:Y:S04]  /*c230*/  @P0 STS [R20], R28 ;  /* 0x0000001c14000388 */ /* 0x0001e80000000800 */
[----:B------:R-:W1:Y:S01]  /*c240*/  LDS R30, [UR5+0x8] ;  /* 0x00000805ff1e7984 */ /* 0x000e620008000800 */
[----:B0-----:R-:W-:-:S04]  /*c250*/  @P0 IMAD.IADD R28, R15, 0x1, R28 ;  /* 0x000000010f1c0824 */ /* 0x001fc800078e021c */
[----:B------:R-:W-:-:S05]  /*c260*/  @P0 IMAD.WIDE.U32 R22, R28, 0x4, R16 ;  /* 0x000000041c160825 */ /* 0x000fca00078e0010 */
[----:B------:R-:W-:Y:S01]  /*c270*/  @P0 STG.E desc[UR6][R22.64], R31 ;  /* 0x0000001f16000986 */ /* 0x000fe2000c101906 */
[----:B------:R-:W-:Y:S02]  /*c280*/  PLOP3.LUT P0, PT, PT, PT, PT, 0x8, 0x80 ;  /* 0x000000000080781c */ /* 0x000fe40003f0e170 */
[----:B-1----:R-:W-:-:S13]  /*c290*/  ISETP.NE.AND P4, PT, R30, RZ, PT ;  /* 0x000000ff1e00720c */ /* 0x002fda0003f85270 */
[----:B------:R-:W0:Y:S02]  /*c2a0*/  @P4 LDS R34, [R20] ;  /* 0x0000000014224984 */ /* 0x000e240000000800 */
[----:B0-----:R-:W-:-:S05]  /*c2b0*/  @P4 VIADD R34, R34, 0x1 ;  /* 0x0000000122224836 */ /* 0x001fca0000000000 */
[----:B------:R-:W-:Y:S04]  /*c2c0*/  @P4 STS [R20], R34 ;  /* 0x0000002214004388 */ /* 0x000fe80000000800 */
[----:B------:R-:W0:Y:S02]  /*c2d0*/  LDS R35, [UR5+0xc] ;  /* 0x00000c05ff237984 */ /* 0x000e240008000800 */
[----:B0-----:R-:W-:-:S13]  /*c2e0*/  ISETP.NE.AND P5, PT, R35, RZ, PT ;  /* 0x000000ff2300720c */ /* 0x001fda0003fa5270 */
[----:B------:R-:W0:Y:S02]  /*c2f0*/  @P5 LDS R36, [R20] ;  /* 0x0000000014245984 */ /* 0x000e240000000800 */
[----:B0-----:R-:W-:Y:S01]  /*c300*/  @P5 VIADD R32, R36, 0x1 ;  /* 0x0000000124205836 */ /* 0x001fe20000000000 */
[----:B------:R-:W-:-:S03]  /*c310*/  @P4 IADD3 R36, PT, PT, R15, R34, RZ ;  /* 0x000000220f244210 */ /* 0x000fc60007ffe0ff */
[----:B------:R-:W-:Y:S01]  /*c320*/  @P5 IMAD.IADD R34, R15, 0x1, R32 ;  /* 0x000000010f225824 */ /* 0x000fe200078e0220 */
[----:B------:R0:W-:Y:S01]  /*c330*/  @P5 STS [R20], R32 ;  /* 0x0000002014005388 */ /* 0x0001e20000000800 */
[----:B------:R-:W-:-:S04]  /*c340*/  @P4 IMAD.WIDE.U32 R36, R36, 0x4, R16 ;  /* 0x0000000424244825 */ /* 0x000fc800078e0010 */
[----:B------:R-:W-:Y:S01]  /*c350*/  @P5 IMAD.WIDE.U32 R26, R34, 0x4, R16 ;  /* 0x00000004221a5825 */ /* 0x000fe200078e0010 */
[----:B------:R0:W-:Y:S04]  /*c360*/  @P4 STG.E desc[UR6][R36.64], R30 ;  /* 0x0000001e24004986 */ /* 0x0001e8000c101906 */
[----:B------:R0:W-:Y:S02]  /*c370*/  @P5 STG.E desc[UR6][R26.64], R35 ;  /* 0x000000231a005986 */ /* 0x0001e4000c101906 */
.L_x_251:
[----:B------:R-:W-:-:S13]  /*c380*/  ISETP.EQ.AND P1, PT, R21, UR4, PT ;  /* 0x0000000415007c0c */ /* 0x000fda000bf22270 */
[----:B------:R-:W-:Y:S05]  /*c390*/  @!P0 BRA P1, `(.L_x_247) ;  /* 0x0000000000a48947 */ /* 0x000fea0000800000 */
.L_x_248:
[----:B------:R-:W1:Y:S01]  /*c3a0*/  S2UR UR8, SR_CgaCtaId ;  /* 0x00000000000879c3 */ /* 0x000e620000008800 */
[----:B------:R-:W-:Y:S02]  /*c3b0*/  UMOV UR5, 0x400 ;  /* 0x0000040000057882 */ /* 0x000fe40000000000 */
[----:B------:R-:W-:-:S04]  /*c3c0*/  UIADD3 UR5, UPT, UPT, UR5, 0x814, URZ ;  /* 0x0000081405057890 */ /* 0x000fc8000fffe0ff */
[----:B-1----:R-:W-:-:S12]  /*c3d0*/  ULEA UR5, UR8, UR5, 0x18 ;  /* 0x0000000508057291 */ /* 0x002fd8000f8ec0ff */
.L_x_252:
[----:B------:R-:W-:Y:S02]  /*c3e0*/  ULEA UR8, UR4, UR5, 0x2 ;  /* 0x0000000504087291 */ /* 0x000fe4000f8e10ff */
[----:B------:R-:W-:-:S07]  /*c3f0*/  UIADD3 UR4, UPT, UPT, UR4, 0x4, URZ ;  /* 0x0000000404047890 */ /* 0x000fce000fffe0ff */
[----:B0-----:R-:W0:Y:S02]  /*c400*/  LDS R37, [UR8] ;  /* 0x00000008ff257984 */ /* 0x001e240008000800 */
[----:B0-----:R-:W-:-:S13]  /*c410*/  ISETP.NE.AND P0, PT, R37, RZ, PT ;  /* 0x000000ff2500720c */ /* 0x001fda0003f05270 */
[----:B-1----:R-:W0:Y:S02]  /*c420*/  @P0 LDS R22, [R20] ;  /* 0x0000000014160984 */ /* 0x002e240000000800 */
[----:B0-----:R-:W-:-:S04]  /*c430*/  @P0 VIADD R22, R22, 0x1 ;  /* 0x0000000116160836 */ /* 0x001fc80000000000 */
[----:B------:R-:W-:Y:S01]  /*c440*/  @P0 IMAD.IADD R29, R15, 0x1, R22 ;  /* 0x000000010f1d0824 */ /* 0x000fe200078e0216 */
[----:B------:R-:W-:Y:S03]  /*c450*/  @P0 STS [R20], R22 ;  /* 0x0000001614000388 */ /* 0x000fe60000000800 */
[----:B------:R-:W-:Y:S01]  /*c460*/  @P0 IMAD.WIDE.U32 R28, R29, 0x4, R16 ;  /* 0x000000041d1c0825 */ /* 0x000fe200078e0010 */
[----:B------:R-:W0:Y:S04]  /*c470*/  LDS R35, [UR8+0x4] ;  /* 0x00000408ff237984 */ /* 0x000e280008000800 */
[----:B------:R-:W-:Y:S01]  /*c480*/  @P0 STG.E desc[UR6][R28.64], R37 ;  /* 0x000000251c000986 */ /* 0x000fe2000c101906 */
[----:B------:R-:W-:-:S02]  /*c490*/  ISETP.NE.AND P0, PT, R21, UR4, PT ;  /* 0x0000000415007c0c */ /* 0x000fc4000bf05270 */
[----:B0-----:R-:W-:-:S13]  /*c4a0*/  ISETP.NE.AND P1, PT, R35, RZ, PT ;  /* 0x000000ff2300720c */ /* 0x001fda0003f25270 */
[----:B------:R-:W0:Y:S02]  /*c4b0*/  @P1 LDS R23, [R20] ;  /* 0x0000000014171984 */ /* 0x000e240000000800 */
[----:B0-----:R-:W-:-:S04]  /*c4c0*/  @P1 IADD3 R23, PT, PT, R23, 0x1, RZ ;  /* 0x0000000117171810 */ /* 0x001fc80007ffe0ff */
[----:B------:R-:W-:Y:S01]  /*c4d0*/  @P1 IADD3 R27, PT, PT, R15, R23, RZ ;  /* 0x000000170f1b1210 */ /* 0x000fe20007ffe0ff */
[----:B------:R-:W-:Y:S04]  /*c4e0*/  @P1 STS [R20], R23 ;  /* 0x0000001714001388 */ /* 0x000fe80000000800 */
[----:B------:R-:W0:Y:S01]  /*c4f0*/  LDS R33, [UR8+0x8] ;  /* 0x00000808ff217984 */ /* 0x000e220008000800 */
[----:B------:R-:W-:-:S05]  /*c500*/  @P1 IMAD.WIDE.U32 R26, R27, 0x4, R16 ;  /* 0x000000041b1a1825 */ /* 0x000fca00078e0010 */
        /* <DEDUP_REMOVED lines=13> */
[----:B------:R1:W-:Y:S03]  /*c5e0*/  @P3 STS [R20], R30 ;  /* 0x0000001e14003388 */ /* 0x0003e60000000800 */
[----:B------:R-:W-:-:S05]  /*c5f0*/  @P3 IMAD.WIDE.U32 R22, R23, 0x4, R16 ;  /* 0x0000000417163825 */ /* 0x000fca00078e0010 */
[----:B------:R1:W-:Y:S01]  /*c600*/  @P3 STG.E desc[UR6][R22.64], R31 ;  /* 0x0000001f16003986 */ /* 0x0003e2000c101906 */
[----:B------:R-:W-:Y:S05]  /*c610*/  @P0 BRA `(.L_x_252) ;  /* 0xfffffffc00700947 */ /* 0x000fea000383ffff */
[----:B------:R-:W-:-:S07]  /*c620*/  IMAD.MOV.U32 R24, RZ, RZ, R21 ;  /* 0x000000ffff187224 */ /* 0x000fce00078e0015 */
.L_x_247:
[----:B0-----:R-:W-:-:S04]  /*c630*/  LOP3.LUT R26, R11, 0x3, RZ, 0xc0, !PT ;  /* 0x000000030b1a7812 */ /* 0x001fc800078ec0ff */
[----:B------:R-:W-:-:S13]  /*c640*/  ISETP.NE.AND P0, PT, R26, RZ, PT ;  /* 0x000000ff1a00720c */ /* 0x000fda0003f05270 */
[----:B------:R-:W-:Y:S05]  /*c650*/  @!P0 BRA `(.L_x_246) ;  /* 0x0000001c00ac8947 */ /* 0x000fea0003800000 */
[----:B-1----:R-:W0:Y:S01]  /*c660*/  S2R R22, SR_CgaCtaId ;  /* 0x0000000000167919 */ /* 0x002e220000008800 */
[----:B------:R-:W-:-:S04]  /*c670*/  MOV R21, 0x400 ;  /* 0x0000040000157802 */ /* 0x000fc80000000f00 */
[----:B------:R-:W-:-:S04]  /*c680*/  IADD3 R21, PT, PT, R21, 0x814, RZ ;  /* 0x0000081415157810 */ /* 0x000fc80007ffe0ff */
[----:B0-----:R-:W-:-:S05]  /*c690*/  LEA R21, R22, R21, 0x18 ;  /* 0x0000001516157211 */ /* 0x001fca00078ec0ff */
[----:B------:R-:W-:-:S05]  /*c6a0*/  IMAD R24, R24, 0x4, R21 ;  /* 0x0000000418187824 */ /* 0x000fca00078e0215 */
[----:B------:R-:W0:Y:S02]  /*c6b0*/  LDS R25, [R24] ;  /* 0x0000000018197984 */ /* 0x000e240000000800 */
[----:B0-----:R-:W-:-:S13]  /*c6c0*/  ISETP.NE.AND P0, PT, R25, RZ, PT ;  /* 0x000000ff1900720c */ /* 0x001fda0003f05270 */
[----:B------:R-:W0:Y:S02]  /*c6d0*/  @P0 LDS R21, [R20] ;  /* 0x0000000014150984 */ /* 0x000e240000000800 */
[----:B0-----:R-:W-:-:S04]  /*c6e0*/  @P0 VIADD R21, R21, 0x1 ;  /* 0x0000000115150836 */ /* 0x001fc80000000000 */
[----:B------:R-:W-:Y:S01]  /*c6f0*/  @P0 IMAD.IADD R23, R15, 0x1, R21 ;  /* 0x000000010f170824 */ /* 0x000fe200078e0215 */
[----:B------:R0:W-:Y:S03]  /*c700*/  @P0 STS [R20], R21 ;  /* 0x0000001514000388 */ /* 0x0001e60000000800 */
[----:B------:R-:W-:-:S05]  /*c710*/  @P0 IMAD.WIDE.U32 R22, R23, 0x4, R16 ;  /* 0x0000000417160825 */ /* 0x000fca00078e0010 */
[----:B------:R0:W-:Y:S01]  /*c720*/  @P0 STG.E desc[UR6][R22.64], R25 ;  /* 0x0000001916000986 */ /* 0x0001e2000c101906 */
[----:B------:R-:W-:-:S13]  /*c730*/  ISETP.NE.AND P0, PT, R26, 0x1, PT ;  /* 0x000000011a00780c */ /* 0x000fda0003f05270 */
[----:B0-----:R-:W-:Y:S05]  /*c740*/  @!P0 BRA `(.L_x_246) ;  /* 0x0000001c00708947 */ /* 0x001fea0003800000 */
[----:B------:R-:W0:Y:S02]  /*c750*/  LDS R25, [R24+0x4] ;  /* 0x0000040018197984 */ /* 0x000e240000000800 */
[----:B0-----:R-:W-:-:S13]  /*c760*/  ISETP.NE.AND P0, PT, R25, RZ, PT ;  /* 0x000000ff1900720c */ /* 0x001fda0003f05270 */
[----:B------:R-:W0:Y:S02]  /*c770*/  @P0 LDS R21, [R20] ;  /* 0x0000000014150984 */ /* 0x000e240000000800 */
[----:B0-----:R-:W-:-:S05]  /*c780*/  @P0 IADD3 R21, PT, PT, R21, 0x1, RZ ;  /* 0x0000000115150810 */ /* 0x001fca0007ffe0ff */
        /* <DEDUP_REMOVED lines=8> */
[----:B------:R-:W-:Y:S05]  /*c810*/  @!P0 BRA `(.L_x_246) ;  /* 0x0000001c003c8947 */ /* 0x000fea0003800000 */
[----:B------:R-:W0:Y:S02]  /*c820*/  LDS R21, [R20] ;  /* 0x0000000014157984 */ /* 0x000e240000000800 */
[----:B0-----:R-:W-:-:S04]  /*c830*/  VIADD R21, R21, 0x1 ;  /* 0x0000000115157836 */ /* 0x001fc80000000000 */
[----:B------:R-:W-:Y:S01]  /*c840*/  IMAD.IADD R23, R15, 0x1, R21 ;  /* 0x000000010f177824 */ /* 0x000fe200078e0215 */
[----:B------:R0:W-:Y:S03]  /*c850*/  STS [R20], R21 ;  /* 0x0000001514007388 */ /* 0x0001e60000000800 */
[----:B------:R-:W-:-:S05]  /*c860*/  IMAD.WIDE.U32 R22, R23, 0x4, R16 ;  /* 0x0000000417167825 */ /* 0x000fca00078e0010 */
[----:B------:R0:W-:Y:S01]  /*c870*/  STG.E desc[UR6][R22.64], R25 ;  /* 0x0000001916007986 */ /* 0x0001e2000c101906 */
[----:B------:R-:W-:Y:S05]  /*c880*/  BRA `(.L_x_246) ;  /* 0x0000001c00207947 */ /* 0x000fea0003800000 */
.L_x_202:
[----:B------:R-:W-:Y:S02]  /*c890*/  ISETP.NE.AND P2, PT, R2, RZ, PT ;  /* 0x000000ff0200720c */ /* 0x000fe40003f45270 */
[----:B------:R-:W-:Y:S02]  /*c8a0*/  LEA R27, R14, R8, 0x2 ;  /* 0x000000080e1b7211 */ /* 0x000fe400078e10ff */
[C---:B------:R-:W-:Y:S02]  /*c8b0*/  ISETP.GE.U32.AND P0, PT, R26.reuse, 0x1000, PT ;  /* 0x000010001a00780c */ /* 0x040fe40003f06070 */
[----:B------:R-:W-:-:S07]  /*c8c0*/  LOP3.LUT R29, R26, 0xfff, RZ, 0xc0, !PT ;  /* 0x00000fff1a1d7812 */ /* 0x000fce00078ec0ff */
[----:B------:R0:W-:Y:S04]  /*c8d0*/  @!P2 STS [R27], RZ ;  /* 0x000000ff1b00a388 */ /* 0x0001e80000000800 */
[----:B------:R-:W-:Y:S05]  /*c8e0*/  @!P0 BRA `(.L_x_253) ;  /* 0x0000000800608947 */ /* 0x000fea0003800000 */
[----:B------:R-:W-:Y:S01]  /*c8f0*/  SHF.R.U32.HI R31, RZ, 0xc, R26 ;  /* 0x0000000cff1f7819 */ /* 0x000fe2000001161a */
[----:B------:R-:W-:Y:S02]  /*c900*/  IMAD R28, R11, R14, RZ ;  /* 0x0000000e0b1c7224 */ /* 0x000fe400078e02ff */
[----:B------:R-:W-:Y:S01]  /*c910*/  IMAD.MOV.U32 R30, RZ, RZ, RZ ;  /* 0x000000ffff1e7224 */ /* 0x000fe200078e00ff */
[----:B------:R-:W-:-:S07]  /*c920*/  VIMNMX.U32 R31, PT, PT, R31, 0x1, !PT ;  /* 0x000000011f1f7848 */ /* 0x000fce0007fe0000 */
.L_x_267:
[----:B-123--:R-:W1:Y:S01]  /*c930*/  S2R R33, SR_CgaCtaId ;  /* 0x0000000000217919 */ /* 0x00ee620000008800 */
[----:B------:R-:W-:Y:S01]  /*c940*/  MOV R20, 0x400 ;  /* 0x0000040000147802 */ /* 0x000fe20000000f00 */
[C---:B------:R-:W-:Y:S01]  /*c950*/  IMAD R32, R30.reuse, 0x1000, R15 ;  /* 0x000010001e207824 */ /* 0x040fe200078e020f */
[----:B------:R-:W-:Y:S01]  /*c960*/  BSSY.RECONVERGENT B3, `(.L_x_254) ;  /* 0x000001b000037945 */ /* 0x000fe20003800200 */
[----:B------:R-:W-:Y:S01]  /*c970*/  VIADD R30, R30, 0x1 ;  /* 0x000000011e1e7836 */ /* 0x000fe20000000000 */
[----:B------:R-:W-:Y:S01]  /*c980*/  IADD3 R20, PT, PT, R20, 0x814, RZ ;  /* 0x0000081414147810 */ /* 0x000fe20007ffe0ff */
[----:B------:R-:W-:-:S03]  /*c990*/  IMAD.MOV.U32 R34, RZ, RZ, R2 ;  /* 0x000000ffff227224 */ /* 0x000fc600078e0002 */
[----:B------:R-:W-:Y:S02]  /*c9a0*/  ISETP.NE.AND P0, PT, R30, R31, PT ;  /* 0x0000001f1e00720c */ /* 0x000fe40003f05270 */
[----:B-1----:R-:W-:-:S11]  /*c9b0*/  LEA R33, R33, R20, 0x18 ;  /* 0x0000001421217211 */ /* 0x002fd600078ec0ff */
.L_x_255:
[----:B-1----:R-:W1:Y:S01]  /*c9c0*/  LDC.64 R20, c[0x0][0x388] ;  /* 0x0000e200ff147b82 */ /* 0x002e620000000a00 */
[----:B------:R-:W-:-:S05]  /*c9d0*/  IMAD.IADD R23, R32, 0x1, R34 ;  /* 0x0000000120177824 */ /* 0x000fca00078e0222 */
[C---:B------:R-:W-:Y:S01]  /*c9e0*/  IADD3 R25, PT, PT, R23.reuse, 0x20, RZ ;  /* 0x0000002017197810 */ /* 0x040fe20007ffe0ff */
[----:B------:R-:W-:-:S04]  /*c9f0*/  VIADD R22, R23, 0x40 ;  /* 0x0000004017167836 */ /* 0x000fc80000000000 */
[----:B-1----:R-:W-:-:S04]  /*ca00*/  IMAD.WIDE.U32 R24, R25, 0x4, R20 ;  /* 0x0000000419187825 */ /* 0x002fc800078e0014 */
[C---:B------:R-:W-:Y:S02]  /*ca10*/  IMAD.WIDE.U32 R36, R23.reuse, 0x4, R20 ;  /* 0x0000000417247825 */ /* 0x040fe400078e0014 */
[----:B------:R1:W2:Y:S04]  /*ca20*/  LDG.E R24, desc[UR6][R24.64] ;  /* 0x0000000618187981 */ /* 0x0002a8000c1e1900 */
[----:B------:R-:W3:Y:S01]  /*ca30*/  LDG.E R36, desc[UR6][R36.64] ;  /* 0x0000000624247981 */ /* 0x000ee2000c1e1900 */
[----:B------:R-:W-:Y:S02]  /*ca40*/  IMAD R35, R34, 0x4, R33 ;  /* 0x0000000422237824 */ /* 0x000fe400078e0221 */
[----:B-1----:R-:W-:Y:S02]  /*ca50*/  VIADD R25, R23, 0x60 ;  /* 0x0000006017197836 */ /* 0x002fe40000000000 */
[----:B------:R-:W-:-:S04]  /*ca60*/  IMAD.WIDE.U32 R22, R22, 0x4, R20 ;  /* 0x0000000416167825 */ /* 0x000fc800078e0014 */
[----:B------:R-:W-:Y:S02]  /*ca70*/  IMAD.WIDE.U32 R20, R25, 0x4, R20 ;  /* 0x0000000419147825 */ /* 0x000fe400078e0014 */
[----:B------:R-:W4:Y:S04]  /*ca80*/  LDG.E R22, desc[UR6][R22.64] ;  /* 0x0000000616167981 */ /* 0x000f28000c1e1900 */
[----:B------:R-:W5:Y:S01]  /*ca90*/  LDG.E R20, desc[UR6][R20.64] ;  /* 0x0000000614147981 */ /* 0x000f62000c1e1900 */
[C---:B------:R-:W-:Y:S01]  /*caa0*/  ISETP.GE.U32.AND P1, PT, R34.reuse, 0xf80, PT ;  /* 0x00000f802200780c */ /* 0x040fe20003f26070 */
[----:B------:R-:W-:Y:S02]  /*cab0*/  VIADD R34, R34, 0x80 ;  /* 0x0000008022227836 */ /* 0x000fe40000000000 */
[----:B--2---:R1:W-:Y:S04]  /*cac0*/  STS [R35+0x80], R24 ;  /* 0x0000801823007388 */ /* 0x0043e80000000800 */
[----:B---3--:R1:W-:Y:S04]  /*cad0*/  STS [R35], R36 ;  /* 0x0000002423007388 */ /* 0x0083e80000000800 */
[----:B----4-:R1:W-:Y:S04]  /*cae0*/  STS [R35+0x100], R22 ;  /* 0x0001001623007388 */ /* 0x0103e80000000800 */
[----:B-----5:R1:W-:Y:S01]  /*caf0*/  STS [R35+0x180], R20 ;  /* 0x0001801423007388 */ /* 0x0203e20000000800 */
[----:B------:R-:W-:Y:S05]  /*cb00*/  @!P1 BRA `(.L_x_255) ;  /* 0xfffffffc00ac9947 */ /* 0x000fea000383ffff */
[----:B------:R-:W-:Y:S05]  /*cb10*/  BSYNC.RECONVERGENT B3 ;  /* 0x0000000000037941 */ /* 0x000fea0003800200 */
.L_x_254:
[----:B------:R-:W-:Y:S01]  /*cb20*/  BSSY.RECONVERGENT B3, `(.L_x_256) ;  /* 0x000002b000037945 */ /* 0x000fe20003800200 */
[----:B------:R-:W-:-:S07]  /*cb30*/  MOV R23, R2 ;  /* 0x0000000200177202 */ /* 0x000fce0000000f00 */
.L_x_263:
[----:B--2---:R-:W2:Y:S01]  /*cb40*/  S2R R21, SR_CgaCtaId ;  /* 0x0000000000157919 */ /* 0x004ea20000008800 */
[----:B-1----:R-:W-:Y:S01]  /*cb50*/  MOV R20, 0x400 ;  /* 0x0000040000147802 */ /* 0x002fe20000000f00 */
[----:B------:R-:W-:Y:S01]  /*cb60*/  IMAD.MOV.U32 R25, RZ, RZ, RZ ;  /* 0x000000ffff197224 */ /* 0x000fe200078e00ff */
[----:B------:R-:W-:-:S03]  /*cb70*/  ISETP.GE.AND P1, PT, R11, 0x2, PT ;  /* 0x000000020b00780c */ /* 0x000fc60003f26270 */
[----:B------:R-:W-:-:S05]  /*cb80*/  VIADD R20, R20, 0x814 ;  /* 0x0000081414147836 */ /* 0x000fca0000000000 */
[----:B--2---:R-:W-:-:S05]  /*cb90*/  LEA R24, R21, R20, 0x18 ;  /* 0x0000001415187211 */ /* 0x004fca00078ec0ff */
[----:B------:R-:W-:-:S05]  /*cba0*/  IMAD R33, R23, 0x4, R24 ;  /* 0x0000000417217824 */ /* 0x000fca00078e0218 */
[----:B------:R1:W2:Y:S01]  /*cbb0*/  LDS R22, [R33] ;  /* 0x0000000021167984 */ /* 0x0002a20000000800 */
[----:B------:R-:W-:Y:S05]  /*cbc0*/  @!P1 BRA `(.L_x_257) ;  /* 0x0000000000309947 */ /* 0x000fea0003800000 */
[----:B------:R-:W-:Y:S02]  /*cbd0*/  HFMA2 R25, -RZ, RZ, 0, 0 ;  /* 0x00000000ff197431 */ /* 0x000fe400000001ff */
[----:B------:R-:W-:-:S07]  /*cbe0*/  IMAD.MOV.U32 R32, RZ, RZ, R11 ;  /* 0x000000ffff207224 */ /* 0x000fce00078e000b */
.L_x_258:
[----:B------:R-:W-:-:S05]  /*cbf0*/  SHF.R.U32.HI R34, RZ, 0x1, R32 ;  /* 0x00000001ff227819 */ /* 0x000fca0000011620 */
[----:B------:R-:W-:-:S04]  /*cc00*/  IMAD.IADD R21, R34, 0x1, R25 ;  /* 0x0000000122157824 */ /* 0x000fc800078e0219 */
[----:B------:R-:W-:-:S06]  /*cc10*/  IMAD.WIDE.U32 R20, R21, 0x4, R18 ;  /* 0x0000000415147825 */ /* 0x000fcc00078e0012 */
[----:B------:R-:W2:Y:S01]  /*cc20*/  LDG.E R21, desc[UR6][R20.64+-0x4e200] ;  /* 0xfb1e000614157981 */ /* 0x000ea2000c1e1900 */
[----:B------:R-:W-:-:S05]  /*cc30*/  IMAD.IADD R32, R32, 0x1, -R34 ;  /* 0x0000000120207824 */ /* 0x000fca00078e0a22 */
[----:B------:R-:W-:Y:S02]  /*cc40*/  ISETP.GT.AND P3, PT, R32, 0x1, PT ;  /* 0x000000012000780c */ /* 0x000fe40003f64270 */
[----:B--2---:R-:W-:-:S04]  /*cc50*/  ISETP.GE.U32.AND P1, PT, R21, R22, PT ;  /* 0x000000161500720c */ /* 0x004fc80003f26070 */
[----:B------:R-:W-:-:S04]  /*cc60*/  SEL R34, R34, RZ, !P1 ;  /* 0x000000ff22227207 */ /* 0x000fc80004800000 */
[----:B------:R-:W-:-:S03]  /*cc70*/  IADD3 R25, PT, PT, R34, R25, RZ ;  /* 0x0000001922197210 */ /* 0x000fc60007ffe0ff */
[----:B------:R-:W-:Y:S05]  /*cc80*/  @P3 BRA `(.L_x_258) ;  /* 0xfffffffc00d83947 */ /* 0x000fea000383ffff */
.L_x_257:
[----:B------:R-:W-:-:S06]  /*cc90*/  IMAD.WIDE.U32 R20, R25, 0x4, R18 ;  /* 0x0000000419147825 */ /* 0x000fcc00078e0012 */
[----:B------:R-:W2:Y:S01]  /*cca0*/  LDG.E R21, desc[UR6][R20.64+-0x4e200] ;  /* 0xfb1e000614157981 */ /* 0x000ea2000c1e1900 */
[----:B------:R-:W-:Y:S01]  /*ccb0*/  VIADD R32, R25, 0x1 ;  /* 0x0000000119207836 */ /* 0x000fe20000000000 */
[----:B------:R-:W-:Y:S01]  /*ccc0*/  BSSY.RECONVERGENT B4, `(.L_x_259) ;  /* 0x000000f000047945 */ /* 0x000fe20003800200 */
[----:B------:R-:W-:-:S03]  /*ccd0*/  VIADD R23, R23, UR10 ;  /* 0x0000000a17177c36 */ /* 0x000fc60008000000 */
[----:B------:R-:W-:Y:S02]  /*cce0*/  BSSY.RELIABLE B5, `(.L_x_260) ;  /* 0x000000b000057945 */ /* 0x000fe40003800100 */
[----:B------:R-:W-:Y:S02]  /*ccf0*/  ISETP.GE.U32.AND P3, PT, R23, 0x1000, PT ;  /* 0x000010001700780c */ /* 0x000fe40003f66070 */
[----:B--2---:R-:W-:-:S13]  /*cd00*/  ISETP.GE.U32.AND P1, PT, R21, R22, PT ;  /* 0x000000161500720c */ /* 0x004fda0003f26070 */
        /* <DEDUP_REMOVED lines=8> */
.L_x_261:
[----:B------:R-:W-:Y:S05]  /*cd90*/  BSYNC.RELIABLE B5 ;  /* 0x0000000000057941 */ /* 0x000fea0003800100 */
.L_x_260:
[----:B------:R2:W-:Y:S02]  /*cda0*/  STS [R33], RZ ;  /* 0x000000ff21007388 */ /* 0x0005e40000000800 */
.L_x_262:
[----:B------:R-:W-:Y:S05]  /*cdb0*/  BSYNC.RECONVERGENT B4 ;  /* 0x0000000000047941 */ /* 0x000fea0003800200 */
.L_x_259:
[----:B------:R-:W-:Y:S05]  /*cdc0*/  @!P3 BRA `(.L_x_263) ;  /* 0xfffffffc005cb947 */ /* 0x000fea000383ffff */
[----:B------:R-:W-:Y:S05]  /*cdd0*/  BSYNC.RECONVERGENT B3 ;  /* 0x0000000000037941 */ /* 0x000fea0003800200 */
.L_x_256:
[----:B------:R-:W-:Y:S04]  /*cde0*/  BSSY.RECONVERGENT B3, `(.L_x_264) ;  /* 0x0000047000037945 */ /* 0x000fe80003800200 */
[----:B------:R-:W-:Y:S05]  /*cdf0*/  @P2 BRA `(.L_x_265) ;  /* 0x0000000400142947 */ /* 0x000fea0003800000 */
[----:B------:R-:W-:-:S07]  /*ce00*/  MOV R25, RZ ;  /* 0x000000ff00197202 */ /* 0x000fce0000000f00 */
.L_x_266:
[C---:B---3--:R-:W-:Y:S02]  /*ce10*/  IMAD R32, R25.reuse, 0x4, R24 ;  /* 0x0000000419207824 */ /* 0x048fe400078e0218 */
[----:B------:R-:W-:-:S03]  /*ce20*/  VIADD R25, R25, 0x8 ;  /* 0x0000000819197836 */ /* 0x000fc60000000000 */
[----:B------:R-:W3:Y:S02]  /*ce30*/  LDS R37, [R32] ;  /* 0x0000000020257984 */ /* 0x000ee40000000800 */
[----:B---3--:R-:W-:-:S13]  /*ce40*/  ISETP.NE.AND P1, PT, R37, RZ, PT ;  /* 0x000000ff2500720c */ /* 0x008fda0003f25270 */
[----:B------:R-:W3:Y:S02]  /*ce50*/  @P1 LDS R20, [R27] ;  /* 0x000000001b141984 */ /* 0x000ee40000000800 */
[----:B---3--:R-:W-:-:S05]  /*ce60*/  @P1 VIADD R23, R20, 0x1 ;  /* 0x0000000114171836 */ /* 0x008fca0000000000 */
[----:B------:R-:W-:Y:S01]  /*ce70*/  @P1 STS [R27], R23 ;  /* 0x000000171b001388 */ /* 0x000fe20000000800 */
[----:B------:R-:W-:-:S03]  /*ce80*/  @P1 IADD3 R21, PT, PT, R28, R23, RZ ;  /* 0x000000171c151210 */ /* 0x000fc60007ffe0ff */
[----:B------:R-:W3:Y:S02]  /*ce90*/  LDS R34, [R32+0x4] ;  /* 0x0000040020227984 */ /* 0x000ee40000000800 */
[----:B------:R-:W-:-:S05]  /*cea0*/  @P1 IMAD.WIDE.U32 R20, R21, 0x4, R16 ;  /* 0x0000000415141825 */ /* 0x000fca00078e0010 */
[----:B------:R-:W-:Y:S01]  /*ceb0*/  @P1 STG.E desc[UR6][R20.64], R37 ;  /* 0x0000002514001986 */ /* 0x000fe2000c101906 */
[----:B---3--:R-:W-:-:S13]  /*cec0*/  ISETP.NE.AND P3, PT, R34, RZ, PT ;  /* 0x000000ff2200720c */ /* 0x008fda0003f65270 */
[----:B------:R-:W3:Y:S02]  /*ced0*/  @P3 LDS R22, [R27] ;  /* 0x000000001b163984 */ /* 0x000ee40000000800 */
[----:B---3--:R-:W-:-:S04]  /*cee0*/  @P3 VIADD R22, R22, 0x1 ;  /* 0x0000000116163836 */ /* 0x008fc80000000000 */
[----:B------:R-:W-:Y:S01]  /*cef0*/  @P3 IMAD.IADD R23, R28, 0x1, R22 ;  /* 0x000000011c173824 */ /* 0x000fe200078e0216 */
[----:B------:R3:W-:Y:S04]  /*cf00*/  @P3 STS [R27], R22 ;  /* 0x000000161b003388 */ /* 0x0007e80000000800 */
[----:B------:R-:W4:Y:S01]  /*cf10*/  LDS R35, [R32+0x8] ;  /* 0x0000080020237984 */ /* 0x000f220000000800 */
[----:B---3--:R-:W-:-:S05]  /*cf20*/  @P3 IMAD.WIDE.U32 R22, R23, 0x4, R16 ;  /* 0x0000000417163825 */ /* 0x008fca00078e0010 */
[----:B------:R-:W-:Y:S01]  /*cf30*/  @P3 STG.E desc[UR6][R22.64], R34 ;  /* 0x0000002216003986 */ /* 0x000fe2000c101906 */
[----:B----4-:R-:W-:-:S13]  /*cf40*/  ISETP.NE.AND P4, PT, R35, RZ, PT ;  /* 0x000000ff2300720c */ /* 0x010fda0003f85270 */
[----:B------:R-:W3:Y:S02]  /*cf50*/  @P4 LDS R36, [R27] ;  /* 0x000000001b244984 */ /* 0x000ee40000000800 */
[----:B---3--:R-:W-:-:S05]  /*cf60*/  @P4 VIADD R36, R36, 0x1 ;  /* 0x0000000124244836 */ /* 0x008fca0000000000 */
[----:B------:R-:W-:Y:S01]  /*cf70*/  @P4 STS [R27], R36 ;  /* 0x000000241b004388 */ /* 0x000fe20000000800 */
[----:B------:R-:W-:-:S03]  /*cf80*/  @P4 IADD3 R21, PT, PT, R28, R36, RZ ;  /* 0x000000241c154210 */ /* 0x000fc60007ffe0ff */
[----:B-12---:R-:W1:Y:S02]  /*cf90*/  LDS R33, [R32+0xc] ;  /* 0x00000c0020217984 */ /* 0x006e640000000800 */
[----:B------:R-:W-:-:S05]  /*cfa0*/  @P4 IMAD.WIDE.U32 R20, R21, 0x4, R16 ;  /* 0x0000000415144825 */ /* 0x000fca00078e0010 */
[----:B------:R-:W-:Y:S01]  /*cfb0*/  @P4 STG.E desc[UR6][R20.64], R35 ;  /* 0x0000002314004986 */ /* 0x000fe2000c101906 */
[----:B-1----:R-:W-:-:S13]  /*cfc0*/  ISETP.NE.AND P1, PT, R33, RZ, PT ;  /* 0x000000ff2100720c */ /* 0x002fda0003f25270 */
[----:B------:R-:W1:Y:S02]  /*cfd0*/  @P1 LDS R22, [R27] ;  /* 0x000000001b161984 */ /* 0x000e640000000800 */
[----:B-1----:R-:W-:-:S04]  /*cfe0*/  @P1 VIADD R22, R22, 0x1 ;  /* 0x0000000116161836 */ /* 0x002fc80000000000 */
[----:B------:R-:W-:Y:S01]  /*cff0*/  @P1 IMAD.IADD R23, R28, 0x1, R22 ;  /* 0x000000011c171824 */ /* 0x000fe200078e0216 */
[----:B------:R1:W-:Y:S04]  /*d000*/  @P1 STS [R27], R22 ;  /* 0x000000161b001388 */ /* 0x0003e80000000800 */
[----:B------:R-:W2:Y:S01]  /*d010*/  LDS R37, [R32+0x10] ;  /* 0x0000100020257984 */ /* 0x000ea20000000800 */
[----:B-1----:R-:W-:-:S05]  /*d020*/  @P1 IMAD.WIDE.U32 R22, R23, 0x4, R16 ;  /* 0x0000000417161825 */ /* 0x002fca00078e0010 */
[----:B------:R-:W-:Y:S01]  /*d030*/  @P1 STG.E desc[UR6][R22.64], R33 ;  /* 0x0000002116001986 */ /* 0x000fe2000c101906 */
[----:B--2---:R-:W-:-:S13]  /*d040*/  ISETP.NE.AND P3, PT, R37, RZ, PT ;  /* 0x000000ff2500720c */ /* 0x004fda0003f65270 */
[----:B------:R-:W1:Y:S02]  /*d050*/  @P3 LDS R36, [R27] ;  /* 0x000000001b243984 */ /* 0x000e640000000800 */
[----:B-1----:R-:W-:-:S05]  /*d060*/  @P3 VIADD R20, R36, 0x1 ;  /* 0x0000000124143836 */ /* 0x002fca0000000000 */
[----:B------:R1:W-:Y:S01]  /*d070*/  @P3 STS [R27], R20 ;  /* 0x000000141b003388 */ /* 0x0003e20000000800 */
[----:B------:R-:W-:-:S03]  /*d080*/  @P3 IADD3 R21, PT, PT, R28, R20, RZ ;  /* 0x000000141c153210 */ /* 0x000fc60007ffe0ff */
[----:B------:R-:W2:Y:S02]  /*d090*/  LDS R36, [R32+0x14] ;  /* 0x0000140020247984 */ /* 0x000ea40000000800 */
[----:B-1----:R-:W-:-:S05]  /*d0a0*/  @P3 IMAD.WIDE.U32 R20, R21, 0x4, R16 ;  /* 0x0000000415143825 */ /* 0x002fca00078e0010 */
[----:B------:R-:W-:Y:S01]  /*d0b0*/  @P3 STG.E desc[UR6][R20.64], R37 ;  /* 0x0000002514003986 */ /* 0x000fe2000c101906 */
[----:B--2---:R-:W-:-:S13]  /*d0c0*/  ISETP.NE.AND P4, PT, R36, RZ, PT ;  /* 0x000000ff2400720c */ /* 0x004fda0003f85270 */
[----:B------:R-:W1:Y:S02]  /*d0d0*/  @P4 LDS R34, [R27] ;  /* 0x000000001b224984 */ /* 0x000e640000000800 */
[----:B-1----:R-:W-:-:S05]  /*d0e0*/  @P4 VIADD R34, R34, 0x1 ;  /* 0x0000000122224836 */ /* 0x002fca0000000000 */
[----:B------:R-:W-:Y:S04]  /*d0f0*/  @P4 STS [R27], R34 ;  /* 0x000000221b004388 */ /* 0x000fe80000000800 */
[----:B------:R-:W1:Y:S02]  /*d100*/  LDS R33, [R32+0x18] ;  /* 0x0000180020217984 */ /* 0x000e640000000800 */
[----:B-1----:R-:W-:-:S13]  /*d110*/  ISETP.NE.AND P1, PT, R33, RZ, PT ;  /* 0x000000ff2100720c */ /* 0x002fda0003f25270 */
[----:B------:R-:W1:Y:S02]  /*d120*/  @P1 LDS R35, [R27] ;  /* 0x000000001b231984 */ /* 0x000e640000000800 */
[----:B-1----:R-:W-:Y:S02]  /*d130*/  @P1 VIADD R20, R35, 0x1 ;  /* 0x0000000123141836 */ /* 0x002fe40000000000 */
[C---:B------:R-:W-:Y:S02]  /*d140*/  @P4 IMAD.IADD R35, R28.reuse, 0x1, R34 ;  /* 0x000000011c234824 */ /* 0x040fe400078e0222 */
[----:B------:R-:W-:Y:S01]  /*d150*/  @P1 IMAD.IADD R23, R28, 0x1, R20 ;  /* 0x000000011c171824 */ /* 0x000fe200078e0214 */
[----:B------:R-:W-:Y:S01]  /*d160*/  @P1 STS [R27], R20 ;  /* 0x000000141b001388 */ /* 0x000fe20000000800 */
[----:B------:R-:W-:-:S03]  /*d170*/  @P4 IMAD.WIDE.U32 R34, R35, 0x4, R16 ;  /* 0x0000000423224825 */ /* 0x000fc600078e0010 */
[----:B------:R-:W1:Y:S04]  /*d180*/  LDS R32, [R32+0x1c] ;  /* 0x00001c0020207984 */ /* 0x000e680000000800 */
[----:B------:R-:W-:Y:S01]  /*d190*/  @P4 STG.E desc[UR6][R34.64], R36 ;  /* 0x0000002422004986 */ /* 0x000fe2000c101906 */
[----:B-1----:R-:W-:-:S13]  /*d1a0*/  ISETP.NE.AND P3, PT, R32, RZ, PT ;  /* 0x000000ff2000720c */ /* 0x002fda0003f65270 */
[----:B------:R-:W1:Y:S02]  /*d1b0*/  @P3 LDS R22, [R27] ;  /* 0x000000001b163984 */ /* 0x000e640000000800 */
[----:B-1----:R-:W-:Y:S01]  /*d1c0*/  @P3 IADD3 R37, PT, PT, R22, 0x1, RZ ;  /* 0x0000000116253810 */ /* 0x002fe20007ffe0ff */
[----:B------:R-:W-:-:S04]  /*d1d0*/  @P1 IMAD.WIDE.U32 R22, R23, 0x4, R16 ;  /* 0x0000000417161825 */ /* 0x000fc800078e0010 */
[----:B------:R-:W-:Y:S01]  /*d1e0*/  @P3 IMAD.IADD R21, R28, 0x1, R37 ;  /* 0x000000011c153824 */ /* 0x000fe200078e0225 */
[----:B------:R3:W-:Y:S01]  /*d1f0*/  @P1 STG.E desc[UR6][R22.64], R33 ;  /* 0x0000002116001986 */ /* 0x0007e2000c101906 */
[----:B------:R-:W-:Y:S02]  /*d200*/  ISETP.NE.AND P1, PT, R25, 0x1000, PT ;  /* 0x000010001900780c */ /* 0x000fe40003f25270 */
[----:B------:R-:W-:Y:S01]  /*d210*/  @P3 IMAD.WIDE.U32 R20, R21, 0x4, R16 ;  /* 0x0000000415143825 */ /* 0x000fe200078e0010 */
[----:B------:R3:W-:Y:S04]  /*d220*/  @P3 STS [R27], R37 ;  /* 0x000000251b003388 */ /* 0x0007e80000000800 */
[----:B------:R3:W-:Y:S06]  /*d230*/  @P3 STG.E desc[UR6][R20.64], R32 ;  /* 0x0000002014003986 */ /* 0x0007ec000c101906 */
[----:B------:R-:W-:Y:S05]  /*d240*/  @P1 BRA `(.L_x_266) ;  /* 0xfffffff800f01947 */ /* 0x000fea000383ffff */
.L_x_265:
[----:B------:R-:W-:Y:S05]  /*d250*/  BSYNC.RECONVERGENT B3 ;  /* 0x0000000000037941 */ /* 0x000fea0003800200 */
.L_x_264:
[----:B------:R-:W-:Y:S05]  /*d260*/  @P0 BRA `(.L_x_267) ;  /* 0xfffffff400b00947 */ /* 0x000fea000383ffff */
.L_x_253:
[----:B------:R-:W-:Y:S01]  /*d270*/  ISETP.GE.U32.AND P0, PT, R2, R29, PT ;  /* 0x0000001d0200720c */ /* 0x000fe20003f06070 */
[----:B------:R-:W-:-:S12]  /*d280*/  BSSY.RECONVERGENT B3, `(.L_x_268) ;  /* 0x0000081000037945 */ /* 0x000fd80003800200 */
[----:B------:R-:W-:Y:S05]  /*d290*/  @P0 BRA `(.L_x_269) ;  /* 0x0000000400fc0947 */ /* 0x000fea0003800000 */
[----:B------:R-:W-:Y:S01]  /*d2a0*/  ISETP.GE.U32.AND P3, PT, R2, R29, PT ;  /* 0x0000001d0200720c */ /* 0x000fe20003f66070 */
[----:B------:R-:W-:Y:S01]  /*d2b0*/  IMAD.MOV.U32 R28, RZ, RZ, R2 ;  /* 0x000000ffff1c7224 */ /* 0x000fe200078e0002 */
[----:B---3--:R-:W-:-:S04]  /*d2c0*/  LOP3.LUT R22, R26, 0xfffff000, RZ, 0xc0, !PT ;  /* 0xfffff0001a167812 */ /* 0x008fc800078ec0ff */
[----:B------:R-:W-:-:S07]  /*d2d0*/  IADD3 R15, PT, PT, R15, R22, RZ ;  /* 0x000000160f0f7210 */ /* 0x000fce0007ffe0ff */
[----:B------:R-:W3:Y:S01]  /*d2e0*/  @P3 LDC.64 R20, c[0x0][0x388] ;  /* 0x0000e200ff143b82 */ /* 0x000ee20000000a00 */
[----:B------:R-:W-:-:S04]  /*d2f0*/  @P3 IMAD.IADD R23, R15, 0x1, R28 ;  /* 0x000000010f173824 */ /* 0x000fc800078e021c */
[----:B---3--:R-:W-:-:S06]  /*d300*/  @P3 IMAD.WIDE.U32 R20, R23, 0x4, R20 ;  /* 0x0000000417143825 */ /* 0x008fcc00078e0014 */
[----:B------:R-:W3:Y:S01]  /*d310*/  @P3 LDG.E R20, desc[UR6][R20.64] ;  /* 0x0000000614143981 */ /* 0x000ee2000c1e1900 */
[----:B------:R-:W-:Y:S01]  /*d320*/  @P3 MOV R22, 0x400 ;  /* 0x0000040000163802 */ /* 0x000fe20000000f00 */
[----:B------:R-:W-:Y:S01]  /*d330*/  BSSY.RECONVERGENT B4, `(.L_x_270) ;  /* 0x0000027000047945 */ /* 0x000fe20003800200 */
[----:B------:R-:W-:Y:S01]  /*d340*/  PLOP3.LUT P0, PT, P3, PT, PT, 0x8, 0x80 ;  /* 0x000000000080781c */ /* 0x000fe20001f0e170 */
[----:B------:R-:W4:Y:S02]  /*d350*/  @P3 S2R R23, SR_CgaCtaId ;  /* 0x0000000000173919 */ /* 0x000f240000008800 */
[----:B------:R-:W-:-:S05]  /*d360*/  @P3 VIADD R22, R22, 0x814 ;  /* 0x0000081416163836 */ /* 0x000fca0000000000 */
[----:B----4-:R-:W-:-:S05]  /*d370*/  @P3 LEA R23, R23, R22, 0x18 ;  /* 0x0000001617173211 */ /* 0x010fca00078ec0ff */
[C---:B------:R-:W-:Y:S01]  /*d380*/  @P3 IMAD R23, R28.reuse, 0x4, R23 ;  /* 0x000000041c173824 */ /* 0x040fe200078e0217 */
[----:B------:R-:W-:-:S04]  /*d390*/  @P3 IADD3 R28, PT, PT, R28, 0x20, RZ ;  /* 0x000000201c1c3810 */ /* 0x000fc80007ffe0ff */
[C---:B------:R-:W-:Y:S01]  /*d3a0*/  ISETP.GT.U32.AND P1, PT, R29.reuse, R28, PT ;  /* 0x0000001c1d00720c */ /* 0x040fe20003f24070 */
[----:B------:R-:W-:-:S05]  /*d3b0*/  IMAD.IADD R22, R29, 0x1, -R28 ;  /* 0x000000011d167824 */ /* 0x000fca00078e0a1c */
[----:B------:R-:W-:Y:S01]  /*d3c0*/  ISETP.LE.U32.OR P1, PT, R22, 0x60, !P1 ;  /* 0x000000601600780c */ /* 0x000fe20004f23470 */
[----:B---3--:R3:W-:-:S12]  /*d3d0*/  @P3 STS [R23], R20 ;  /* 0x0000001417003388 */ /* 0x0087d80000000800 */
[----:B------:R-:W-:Y:S05]  /*d3e0*/  @P1 BRA `(.L_x_271) ;  /* 0x00000000006c1947 */ /* 0x000fea0003800000 */
[----:B-12---:R-:W1:Y:S01]  /*d3f0*/  S2R R33, SR_CgaCtaId ;  /* 0x0000000000217919 */ /* 0x006e620000008800 */
[----:B---3--:R-:W-:Y:S01]  /*d400*/  MOV R20, 0x400 ;  /* 0x0000040000147802 */ /* 0x008fe20000000f00 */
[----:B------:R-:W-:Y:S01]  /*d410*/  VIADD R35, R29, 0xffffffa0 ;  /* 0xffffffa01d237836 */ /* 0x000fe20000000000 */
[----:B------:R-:W-:-:S03]  /*d420*/  PLOP3.LUT P0, PT, PT, PT, PT, 0x8, 0x80 ;  /* 0x000000000080781c */ /* 0x000fc60003f0e170 */
[----:B------:R-:W-:-:S05]  /*d430*/  VIADD R20, R20, 0x814 ;  /* 0x0000081414147836 */ /* 0x000fca0000000000 */
[----:B-1----:R-:W-:-:S07]  /*d440*/  LEA R33, R33, R20, 0x18 ;  /* 0x0000001421217211 */ /* 0x002fce00078ec0ff */
.L_x_272:
[----:B-1----:R-:W1:Y:S01]  /*d450*/  LDC.64 R20, c[0x0][0x388] ;  /* 0x0000e200ff147b82 */ /* 0x002e620000000a00 */
[C---:B------:R-:W-:Y:S02]  /*d460*/  IADD3 R31, PT, PT, R15.reuse, R28, RZ ;  /* 0x0000001c0f1f7210 */ /* 0x040fe40007ffe0ff */
[C-C-:B------:R-:W-:Y:S02]  /*d470*/  IADD3 R25, PT, PT, R15.reuse, 0x20, R28.reuse ;  /* 0x000000200f197810 */ /* 0x140fe40007ffe01c */
[C-C-:B------:R-:W-:Y:S02]  /*d480*/  IADD3 R23, PT, PT, R15.reuse, 0x40, R28.reuse ;  /* 0x000000400f177810 */ /* 0x140fe40007ffe01c */
[----:B------:R-:W-:Y:S01]  /*d490*/  IADD3 R37, PT, PT, R15, 0x60, R28 ;  /* 0x000000600f257810 */ /* 0x000fe20007ffe01c */
[----:B-1----:R-:W-:-:S04]  /*d4a0*/  IMAD.WIDE.U32 R30, R31, 0x4, R20 ;  /* 0x000000041f1e7825 */ /* 0x002fc800078e0014 */
        /* <DEDUP_REMOVED lines=15> */
.L_x_271:
[----:B------:R-:W-:Y:S05]  /*d5a0*/  BSYNC.RECONVERGENT B4 ;  /* 0x0000000000047941 */ /* 0x000fea0003800200 */
.L_x_270:
[C---:B-1-3--:R-:W-:Y:S01]  /*d5b0*/  IMAD.IADD R20, R29.reuse, 0x1, -R28 ;  /* 0x000000011d147824 */ /* 0x04afe200078e0a1c */
[----:B------:R-:W-:Y:S01]  /*d5c0*/  ISETP.GT.U32.AND P1, PT, R29, R28, PT ;  /* 0x0000001c1d00720c */ /* 0x000fe20003f24070 */
[----:B------:R-:W-:Y:S03]  /*d5d0*/  BSSY.RECONVERGENT B4, `(.L_x_273) ;  /* 0x0000013000047945 */ /* 0x000fe60003800200 */
[----:B------:R-:W-:-:S13]  /*d5e0*/  ISETP.LE.U32.OR P1, PT, R20, 0x20, !P1 ;  /* 0x000000201400780c */ /* 0x000fda0004f23470 */
[----:B------:R-:W-:Y:S05]  /*d5f0*/  @P1 BRA `(.L_x_274) ;  /* 0x0000000000401947 */ /* 0x000fea0003800000 */
[----:B------:R-:W1:Y:S01]  /*d600*/  LDC.64 R22, c[0x0][0x388] ;  /* 0x0000e200ff167b82 */ /* 0x000e620000000a00 */
[C---:B------:R-:W-:Y:S02]  /*d610*/  IADD3 R21, PT, PT, R15.reuse, R28, RZ ;  /* 0x0000001c0f157210 */ /* 0x040fe40007ffe0ff */
[----:B------:R-:W-:-:S03]  /*d620*/  IADD3 R25, PT, PT, R15, 0x20, R28 ;  /* 0x000000200f197810 */ /* 0x000fc60007ffe01c */
[----:B-1----:R-:W-:-:S04]  /*d630*/  IMAD.WIDE.U32 R20, R21, 0x4, R22 ;  /* 0x0000000415147825 */ /* 0x002fc800078e0016 */
[----:B------:R-:W-:Y:S02]  /*d640*/  IMAD.WIDE.U32 R22, R25, 0x4, R22 ;  /* 0x0000000419167825 */ /* 0x000fe400078e0016 */
[----:B------:R-:W3:Y:S04]  /*d650*/  LDG.E R20, desc[UR6][R20.64] ;  /* 0x0000000614147981 */ /* 0x000ee8000c1e1900 */
[----:B------:R-:W4:Y:S01]  /*d660*/  LDG.E R22, desc[UR6][R22.64] ;  /* 0x0000000616167981 */ /* 0x000f22000c1e1900 */
[----:B------:R-:W1:Y:S01]  /*d670*/  S2UR UR5, SR_CgaCtaId ;  /* 0x00000000000579c3 */ /* 0x000e620000008800 */
[----:B------:R-:W-:Y:S01]  /*d680*/  UMOV UR4, 0x400 ;  /* 0x0000040000047882 */ /* 0x000fe20000000000 */
[----:B------:R-:W-:Y:S01]  /*d690*/  PLOP3.LUT P0, PT, PT, PT, PT, 0x8, 0x80 ;  /* 0x000000000080781c */ /* 0x000fe20003f0e170 */
[----:B------:R-:W-:-:S04]  /*d6a0*/  UIADD3 UR4, UPT, UPT, UR4, 0x814, URZ ;  /* 0x0000081404047890 */ /* 0x000fc8000fffe0ff */
[----:B-1----:R-:W-:-:S06]  /*d6b0*/  ULEA UR4, UR5, UR4, 0x18 ;  /* 0x0000000405047291 */ /* 0x002fcc000f8ec0ff */
[C---:B------:R-:W-:Y:S01]  /*d6c0*/  LEA R25, R28.reuse, UR4, 0x2 ;  /* 0x000000041c197c11 */ /* 0x040fe2000f8e10ff */
[----:B------:R-:W-:-:S04]  /*d6d0*/  VIADD R28, R28, 0x40 ;  /* 0x000000401c1c7836 */ /* 0x000fc80000000000 */
[----:B---3--:R1:W-:Y:S04]  /*d6e0*/  STS [R25], R20 ;  /* 0x0000001419007388 */ /* 0x0083e80000000800 */
[----:B----4-:R1:W-:Y:S02]  /*d6f0*/  STS [R25+0x80], R22 ;  /* 0x0000801619007388 */ /* 0x0103e40000000800 */
.L_x_274:
[----:B------:R-:W-:Y:S05]  /*d700*/  BSYNC.RECONVERGENT B4 ;  /* 0x0000000000047941 */ /* 0x000fea0003800200 */
.L_x_273:
[----:B------:R-:W-:Y:S01]  /*d710*/  ISETP.LT.U32.OR P0, PT, R28, R29, P0 ;  /* 0x0000001d1c00720c */ /* 0x000fe20000701470 */
[----:B------:R-:W-:-:S12]  /*d720*/  BSSY.RECONVERGENT B4, `(.L_x_275) ;  /* 0x000000c000047945 */ /* 0x000fd80003800200 */
[----:B------:R-:W-:Y:S05]  /*d730*/  @!P0 BRA `(.L_x_276) ;  /* 0x0000000000288947 */ /* 0x000fea0003800000 */
[----:B-1----:R-:W1:Y:S01]  /*d740*/  LDC.64 R20, c[0x0][0x388] ;  /* 0x0000e200ff147b82 */ /* 0x002e620000000a00 */
[----:B------:R-:W-:-:S04]  /*d750*/  IMAD.IADD R15, R15, 0x1, R28 ;  /* 0x000000010f0f7824 */ /* 0x000fc800078e021c */
[----:B-1----:R-:W-:-:S06]  /*d760*/  IMAD.WIDE.U32 R20, R15, 0x4, R20 ;  /* 0x000000040f147825 */ /* 0x002fcc00078e0014 */
[----:B------:R-:W3:Y:S01]  /*d770*/  LDG.E R20, desc[UR6][R20.64] ;  /* 0x0000000614147981 */ /* 0x000ee2000c1e1900 */
[----:B------:R-:W1:Y:S01]  /*d780*/  S2UR UR5, SR_CgaCtaId ;  /* 0x00000000000579c3 */ /* 0x000e620000008800 */
[----:B------:R-:W-:Y:S02]  /*d790*/  UMOV UR4, 0x400 ;  /* 0x0000040000047882 */ /* 0x000fe40000000000 */
[----:B------:R-:W-:-:S04]  /*d7a0*/  UIADD3 UR4, UPT, UPT, UR4, 0x814, URZ ;  /* 0x0000081404047890 */ /* 0x000fc8000fffe0ff */
[----:B-1----:R-:W-:-:S06]  /*d7b0*/  ULEA UR4, UR5, UR4, 0x18 ;  /* 0x0000000405047291 */ /* 0x002fcc000f8ec0ff */
[----:B------:R-:W-:-:S05]  /*d7c0*/  LEA R15, R28, UR4, 0x2 ;  /* 0x000000041c0f7c11 */ /* 0x000fca000f8e10ff */
[----:B---3--:R3:W-:Y:S02]  /*d7d0*/  STS [R15], R20 ;  /* 0x000000140f007388 */ /* 0x0087e40000000800 */
.L_x_276:
[----:B------:R-:W-:Y:S05]  /*d7e0*/  BSYNC.RECONVERGENT B4 ;  /* 0x0000000000047941 */ /* 0x000fea0003800200 */
.L_x_275:
[----:B-1----:R-:W-:-:S07]  /*d7f0*/  IMAD.MOV.U32 R22, RZ, RZ, R2 ;  /* 0x000000ffff167224 */ /* 0x002fce00078e0002 */
.L_x_283:
[----:B-1----:R-:W1:Y:S01]  /*d800*/  S2UR UR5, SR_CgaCtaId ;  /* 0x00000000000579c3 */ /* 0x002e620000008800 */
[----:B------:R-:W-:Y:S01]  /*d810*/  UMOV UR4, 0x400 ;  /* 0x0000040000047882 */ /* 0x000fe20000000000 */
[----:B------:R-:W-:Y:S01]  /*d820*/  ISETP.GE.AND P0, PT, R11, 0x2, PT ;  /* 0x000000020b00780c */ /* 0x000fe20003f06270 */
[----:B------:R-:W-:Y:S01]  /*d830*/  UIADD3 UR4, UPT, UPT, UR4, 0x814, URZ ;  /* 0x0000081404047890 */ /* 0x000fe2000fffe0ff */
[----:B------:R-:W-:-:S03]  /*d840*/  HFMA2 R23, -RZ, RZ, 0, 0 ;  /* 0x00000000ff177431 */ /* 0x000fc600000001ff */
[----:B-1----:R-:W-:-:S06]  /*d850*/  ULEA UR4, UR5, UR4, 0x18 ;  /* 0x0000000405047291 */ /* 0x002fcc000f8ec0ff */
[----:B---3--:R-:W-:-:S05]  /*d860*/  LEA R30, R22, UR4, 0x2 ;  /* 0x00000004161e7c11 */ /* 0x008fca000f8e10ff */
[----:B---3--:R1:W3:Y:S01]  /*d870*/  LDS R15, [R30] ;  /* 0x000000001e0f7984 */ /* 0x0082e20000000800 */
[----:B------:R-:W-:Y:S05]  /*d880*/  @!P0 BRA `(.L_x_277) ;  /* 0x0000000000308947 */ /* 0x000fea0003800000 */
[----:B------:R-:W-:Y:S02]  /*d890*/  IMAD.MOV.U32 R23, RZ, RZ, RZ ;  /* 0x000000ffff177224 */ /* 0x000fe400078e00ff */
[----:B------:R-:W-:-:S07]  /*d8a0*/  IMAD.MOV.U32 R24, RZ, RZ, R11 ;  /* 0x000000ffff187224 */ /* 0x000fce00078e000b */
.L_x_278:
[----:B------:R-:W-:-:S05]  /*d8b0*/  SHF.R.U32.HI R25, RZ, 0x1, R24 ;  /* 0x00000001ff197819 */ /* 0x000fca0000011618 */
[----:B------:R-:W-:-:S04]  /*d8c0*/  IMAD.IADD R21, R25, 0x1, R23 ;  /* 0x0000000119157824 */ /* 0x000fc800078e0217 */
[----:B------:R-:W-:-:S06]  /*d8d0*/  IMAD.WIDE.U32 R20, R21, 0x4, R18 ;  /* 0x0000000415147825 */ /* 0x000fcc00078e0012 */
[----:B------:R-:W3:Y:S01]  /*d8e0*/  LDG.E R20, desc[UR6][R20.64+-0x4e200] ;  /* 0xfb1e000614147981 */ /* 0x000ee2000c1e1900 */
[----:B------:R-:W-:-:S04]  /*d8f0*/  IADD3 R24, PT, PT, -R25, R24, RZ ;  /* 0x0000001819187210 */ /* 0x000fc80007ffe1ff */
[----:B------:R-:W-:Y:S02]  /*d900*/  ISETP.GT.AND P1, PT, R24, 0x1, PT ;  /* 0x000000011800780c */ /* 0x000fe40003f24270 */
[----:B---3--:R-:W-:-:S04]  /*d910*/  ISETP.GE.U32.AND P0, PT, R20, R15, PT ;  /* 0x0000000f1400720c */ /* 0x008fc80003f06070 */
[----:B------:R-:W-:-:S05]  /*d920*/  SEL R28, R25, RZ, !P0 ;  /* 0x000000ff191c7207 */ /* 0x000fca0004000000 */
[----:B------:R-:W-:Y:S02]  /*d930*/  IMAD.IADD R23, R28, 0x1, R23 ;  /* 0x000000011c177824 */ /* 0x000fe400078e0217 */
[----:B------:R-:W-:Y:S05]  /*d940*/  @P1 BRA `(.L_x_278) ;  /* 0xfffffffc00d81947 */ /* 0x000fea000383ffff */
.L_x_277:
[----:B------:R-:W-:-:S06]  /*d950*/  IMAD.WIDE.U32 R20, R23, 0x4, R18 ;  /* 0x0000000417147825 */ /* 0x000fcc00078e0012 */
[----:B------:R-:W3:Y:S01]  /*d960*/  LDG.E R20, desc[UR6][R20.64+-0x4e200] ;  /* 0xfb1e000614147981 */ /* 0x000ee2000c1e1900 */
[----:B------:R-:W-:Y:S01]  /*d970*/  VIADD R24, R23, 0x1 ;  /* 0x0000000117187836 */ /* 0x000fe20000000000 */
[----:B------:R-:W-:Y:S01]  /*d980*/  BSSY.RECONVERGENT B4, `(.L_x_279) ;  /* 0x000000f000047945 */ /* 0x000fe20003800200 */
[----:B------:R-:W-:-:S03]  /*d990*/  VIADD R22, R22, UR10 ;  /* 0x0000000a16167c36 */ /* 0x000fc60008000000 */
[----:B------:R-:W-:Y:S02]  /*d9a0*/  BSSY.RELIABLE B5, `(.L_x_280) ;  /* 0x000000b000057945 */ /* 0x000fe40003800100 */
[----:B------:R-:W-:Y:S02]  /*d9b0*/  ISETP.GE.U32.AND P1, PT, R22, R29, PT ;  /* 0x0000001d1600720c */ /* 0x000fe40003f26070 */
[----:B---3--:R-:W-:-:S13]  /*d9c0*/  ISETP.GE.U32.AND P0, PT, R20, R15, PT ;  /* 0x0000000f1400720c */ /* 0x008fda0003f06070 */
[----:B------:R-:W-:-:S04]  /*d9d0*/  @P0 IADD3 R24, PT, PT, R23, RZ, RZ ;  /* 0x000000ff17180210 */ /* 0x000fc80007ffe0ff */
[----:B------:R-:W-:-:S13]  /*d9e0*/  ISETP.GE.AND P0, PT, R24, R11, PT ;  /* 0x0000000b1800720c */ /* 0x000fda0003f06270 */
[----:B------:R-:W-:Y:S05]  /*d9f0*/  @P0 BRA `(.L_x_281) ;  /* 0x0000000000140947 */ /* 0x000fea0003800000 */
[----:B------:R-:W-:-:S06]  /*da00*/  IMAD.WIDE.U32 R20, R24, 0x4, R18 ;  /* 0x0000000418147825 */ /* 0x000fcc00078e0012 */
[----:B------:R-:W3:Y:S02]  /*da10*/  LDG.E R20, desc[UR6][R20.64+-0x4e200] ;  /* 0xfb1e000614147981 */ /* 0x000ee4000c1e1900 */
[----:B---3--:R-:W-:-:S13]  /*da20*/  ISETP.NE.AND P0, PT, R20, R15, PT ;  /* 0x0000000f1400720c */ /* 0x008fda0003f05270 */
[----:B------:R-:W-:Y:S05]  /*da30*/  @!P0 BREAK.RELIABLE B5 ;  /* 0x0000000000058942 */ /* 0x000fea0003800100 */
[----:B------:R-:W-:Y:S05]  /*da40*/  @!P0 BRA `(.L_x_282) ;  /* 0x0000000000088947 */ /* 0x000fea0003800000 */
.L_x_281:
[----:B------:R-:W-:Y:S05]  /*da50*/  BSYNC.RELIABLE B5 ;  /* 0x0000000000057941 */ /* 0x000fea0003800100 */
.L_x_280:
[----:B------:R3:W-:Y:S02]  /*da60*/  STS [R30], RZ ;  /* 0x000000ff1e007388 */ /* 0x0007e40000000800 */
.L_x_282:
[----:B------:R-:W-:Y:S05]  /*da70*/  BSYNC.RECONVERGENT B4 ;  /* 0x0000000000047941 */ /* 0x000fea0003800200 */
.L_x_279:
[----:B------:R-:W-:Y:S05]  /*da80*/  @!P1 BRA `(.L_x_283) ;  /* 0xfffffffc005c9947 */ /* 0x000fea000383ffff */
.L_x_269:
[----:B------:R-:W-:Y:S05]  /*da90*/  BSYNC.RECONVERGENT B3 ;  /* 0x0000000000037941 */ /* 0x000fea0003800200 */
.L_x_268:
[----:B------:R-:W-:Y:S05]  /*daa0*/  @P2 BRA `(.L_x_246) ;  /* 0x0000000800982947 */ /* 0x000fea0003800000 */
[----:B------:R-:W-:-:S13]  /*dab0*/  ISETP.NE.AND P0, PT, R29, RZ, PT ;  /* 0x000000ff1d00720c */ /* 0x000fda0003f05270 */
[----:B------:R-:W-:Y:S05]  /*dac0*/  @!P0 BRA `(.L_x_246) ;  /* 0x0000000800908947 */ /* 0x000fea0003800000 */
[----:B------:R-:W-:Y:S01]  /*dad0*/  ISETP.GE.U32.AND P1, PT, R29, 0x8, PT ;  /* 0x000000081d00780c */ /* 0x000fe20003f26070 */
[----:B-1-3--:R-:W-:Y:S01]  /*dae0*/  IMAD R30, R11, R14, RZ ;  /* 0x0000000e0b1e7224 */ /* 0x00afe200078e02ff */
[----:B------:R-:W-:Y:S01]  /*daf0*/  LOP3.LUT R15, R26, 0x7, RZ, 0xc0, !PT ;  /* 0x000000071a0f7812 */ /* 0x000fe200078ec0ff */
[----:B------:R-:W-:-:S03]  /*db00*/  IMAD.MOV.U32 R31, RZ, RZ, RZ ;  /* 0x000000ffff1f7224 */ /* 0x000fc600078e00ff */
[----:B------:R-:W-:-:S07]  /*db10*/  ISETP.NE.AND P0, PT, R15, RZ, PT ;  /* 0x000000ff0f00720c */ /* 0x000fce0003f05270 */
[----:B------:R-:W-:Y:S06]  /*db20*/  @!P1 BRA `(.L_x_284) ;  /* 0x0000000400289947 */ /* 0x000fec0003800000 */
[----:B------:R-:W1:Y:S01]  /*db30*/  S2UR UR5, SR_CgaCtaId ;  /* 0x00000000000579c3 */ /* 0x000e620000008800 */
[----:B------:R-:W-:Y:S01]  /*db40*/  UMOV UR4, 0x400 ;  /* 0x0000040000047882 */ /* 0x000fe20000000000 */
[----:B------:R-:W-:Y:S01]  /*db50*/  LOP3.LUT R31, R26, 0xff8, RZ, 0xc0, !PT ;  /* 0x00000ff81a1f7812 */ /* 0x000fe200078ec0ff */
[----:B------:R-:W-:-:S04]  /*db60*/  UIADD3 UR4, UPT, UPT, UR4, 0x814, URZ ;  /* 0x0000081404047890 */ /* 0x000fc8000fffe0ff */
[----:B-1----:R-:W-:-:S03]  /*db70*/  ULEA UR5, UR5, UR4, 0x18 ;  /* 0x0000000405057291 */ /* 0x002fc6000f8ec0ff */
[----:B------:R-:W-:-:S09]  /*db80*/  UMOV UR4, URZ ;  /* 0x000000ff00047c82 */ /* 0x000fd20008000000 */
.L_x_285:
[----:B------:R-:W-:Y:S02]  /*db90*/  ULEA UR8, UR4, UR5, 0x2 ;  /* 0x0000000504087291 */ /* 0x000fe4000f8e10ff */
[----:B------:R-:W-:-:S07]  /*dba0*/  UIADD3 UR4, UPT, UPT, UR4, 0x8, URZ ;  /* 0x0000000804047890 */ /* 0x000fce000fffe0ff */
[----:B-12---:R-:W1:Y:S02]  /*dbb0*/  LDS R33, [UR8] ;  /* 0x00000008ff217984 */ /* 0x006e640008000800 */
[----:B-1----:R-:W-:-:S13]  /*dbc0*/  ISETP.NE.AND P4, PT, R33, RZ, PT ;  /* 0x000000ff2100720c */ /* 0x002fda0003f85270 */
[----:B------:R-:W1:Y:S02]  /*dbd0*/  @P4 LDS R20, [R27] ;  /* 0x000000001b144984 */ /* 0x000e640000000800 */
[----:B-1----:R-:W-:-:S04]  /*dbe0*/  @P4 VIADD R21, R20, 0x1 ;  /* 0x0000000114154836 */ /* 0x002fc80000000000 */
[----:B------:R-:W-:Y:S01]  /*dbf0*/  @P4 IMAD.IADD R23, R30, 0x1, R21 ;  /* 0x000000011e174824 */ /* 0x000fe200078e0215 */
[----:B------:R-:W-:Y:S03]  /*dc00*/  @P4 STS [R27], R21 ;  /* 0x000000151b004388 */ /* 0x000fe60000000800 */
[----:B------:R-:W-:Y:S01]  /*dc10*/  @P4 IMAD.WIDE.U32 R22, R23, 0x4, R16 ;  /* 0x0000000417164825 */ /* 0x000fe200078e0010 */
[----:B------:R-:W1:Y:S04]  /*dc20*/  LDS R37, [UR8+0x4] ;  /* 0x00000408ff257984 */ /* 0x000e680008000800 */
[----:B------:R-:W-:Y:S01]  /*dc30*/  @P4 STG.E desc[UR6][R22.64], R33 ;  /* 0x0000002116004986 */ /* 0x000fe2000c101906 */
[----:B-1----:R-:W-:-:S13]  /*dc40*/  ISETP.NE.AND P5, PT, R37, RZ, PT ;  /* 0x000000ff2500720c */ /* 0x002fda0003fa5270 */
[----:B------:R-:W1:Y:S02]  /*dc50*/  @P5 LDS R20, [R27] ;  /* 0x000000001b145984 */ /* 0x000e640000000800 */
[----:B-1----:R-:W-:-:S05]  /*dc60*/  @P5 VIADD R20, R20, 0x1 ;  /* 0x0000000114145836 */ /* 0x002fca0000000000 */
[----:B------:R1:W-:Y:S01]  /*dc70*/  @P5 STS [R27], R20 ;  /* 0x000000141b005388 */ /* 0x0003e20000000800 */
[----:B------:R-:W-:-:S03]  /*dc80*/  @P5 IADD3 R21, PT, PT, R30, R20, RZ ;  /* 0x000000141e155210 */ /* 0x000fc60007ffe0ff */
[----:B------:R-:W2:Y:S02]  /*dc90*/  LDS R29, [UR8+0x8] ;  /* 0x00000808ff1d7984 */ /* 0x000ea40008000800 */
[----:B-1----:R-:W-:-:S05]  /*dca0*/  @P5 IMAD.WIDE.U32 R20, R21, 0x4, R16 ;  /* 0x0000000415145825 */ /* 0x002fca00078e0010 */
[----:B------:R-:W-:Y:S01]  /*dcb0*/  @P5 STG.E desc[UR6][R20.64], R37 ;  /* 0x0000002514005986 */ /* 0x000fe2000c101906 */
[----:B--2---:R-:W-:-:S13]  /*dcc0*/  ISETP.NE.AND P3, PT, R29, RZ, PT ;  /* 0x000000ff1d00720c */ /* 0x004fda0003f65270 */
[----:B------:R-:W1:Y:S02]  /*dcd0*/  @P3 LDS R36, [R27] ;  /* 0x000000001b243984 */ /* 0x000e640000000800 */
[----:B-1----:R-:W-:-:S05]  /*dce0*/  @P3 IADD3 R36, PT, PT, R36, 0x1, RZ ;  /* 0x0000000124243810 */ /* 0x002fca0007ffe0ff */
[----:B------:R-:W-:Y:S01]  /*dcf0*/  @P3 STS [R27], R36 ;  /* 0x000000241b003388 */ /* 0x000fe20000000800 */
[----:B------:R-:W-:-:S03]  /*dd00*/  @P3 IMAD.IADD R23, R30, 0x1, R36 ;  /* 0x000000011e173824 */ /* 0x000fc600078e0224 */
[----:B------:R-:W1:Y:S01]  /*dd10*/  LDS R34, [UR8+0xc] ;  /* 0x00000c08ff227984 */ /* 0x000e620008000800 */
[----:B------:R-:W-:-:S05]  /*dd20*/  @P3 IMAD.WIDE.U32 R22, R23, 0x4, R16 ;  /* 0x0000000417163825 */ /* 0x000fca00078e0010 */
[----:B------:R-:W-:Y:S01]  /*dd30*/  @P3 STG.E desc[UR6][R22.64], R29 ;  /* 0x0000001d16003986 */ /* 0x000fe2000c101906 */
[----:B-1----:R-:W-:-:S13]  /*dd40*/  ISETP.NE.AND P1, PT, R34, RZ, PT ;  /* 0x000000ff2200720c */ /* 0x002fda0003f25270 */
[----:B------:R-:W1:Y:S02]  /*dd50*/  @P1 LDS R28, [R27] ;  /* 0x000000001b1c1984 */ /* 0x000e640000000800 */
[----:B-1----:R-:W-:-:S05]  /*dd60*/  @P1 VIADD R28, R28, 0x1 ;  /* 0x000000011c1c1836 */ /* 0x002fca0000000000 */
[----:B------:R-:W-:Y:S01]  /*dd70*/  @P1 STS [R27], R28 ;  /* 0x0000001c1b001388 */ /* 0x000fe20000000800 */
[----:B------:R-:W-:-:S03]  /*dd80*/  @P1 IADD3 R21, PT, PT, R30, R28, RZ ;  /* 0x0000001c1e151210 */ /* 0x000fc60007ffe0ff */
[----:B------:R-:W1:Y:S02]  /*dd90*/  LDS R32, [UR8+0x10] ;  /* 0x00001008ff207984 */ /* 0x000e640008000800 */
[----:B-1----:R-:W-:-:S13]  /*dda0*/  ISETP.NE.AND P2, PT, R32, RZ, PT ;  /* 0x000000ff2000720c */ /* 0x002fda0003f45270 */
[----:B------:R-:W1:Y:S02]  /*ddb0*/  @P2 LDS R24, [R27] ;  /* 0x000000001b182984 */ /* 0x000e640000000800 */
[----:B-1----:R-:W-:-:S04]  /*ddc0*/  @P2 VIADD R24, R24, 0x1 ;  /* 0x0000000118182836 */ /* 0x002fc80000000000 */
[----:B------:R-:W-:Y:S01]  /*ddd0*/  @P2 IMAD.IADD R28, R30, 0x1, R24 ;  /* 0x000000011e1c2824 */ /* 0x000fe200078e0218 */
[----:B------:R-:W-:Y:S03]  /*dde0*/  @P2 STS [R27], R24 ;  /* 0x000000181b002388 */ /* 0x000fe60000000800 */
[----:B------:R-:W-:Y:S01]  /*ddf0*/  @P2 IMAD.WIDE.U32 R28, R28, 0x4, R16 ;  /* 0x000000041c1c2825 */ /* 0x000fe200078e0010 */
[----:B------:R-:W1:Y:S02]  /*de00*/  LDS R35, [UR8+0x14] ;  /* 0x00001408ff237984 */ /* 0x000e640008000800 */
[----:B-1----:R-:W-:-:S13]  /*de10*/  ISETP.NE.AND P4, PT, R35, RZ, PT ;  /* 0x000000ff2300720c */ /* 0x002fda0003f85270 */
[----:B------:R-:W1:Y:S02]  /*de20*/  @P4 LDS R25, [R27] ;  /* 0x000000001b194984 */ /* 0x000e640000000800 */
[----:B-1----:R-:W-:-:S05]  /*de30*/  @P4 VIADD R25, R25, 0x1 ;  /* 0x0000000119194836 */ /* 0x002fca0000000000 */
[----:B------:R1:W-:Y:S04]  /*de40*/  @P4 STS [R27], R25 ;  /* 0x000000191b004388 */ /* 0x0003e80000000800 */
[----:B------:R-:W2:Y:S01]  /*de50*/  LDS R33, [UR8+0x18] ;  /* 0x00001808ff217984 */ /* 0x000ea20008000800 */
[----:B-1----:R-:W-:-:S04]  /*de60*/  @P4 IMAD.IADD R25, R30, 0x1, R25 ;  /* 0x000000011e194824 */ /* 0x002fc800078e0219 */
[----:B------:R-:W-:Y:S01]  /*de70*/  @P4 IMAD.WIDE.U32 R24, R25, 0x4, R16 ;  /* 0x0000000419184825 */ /* 0x000fe200078e0010 */
[----:B--2---:R-:W-:-:S13]  /*de80*/  ISETP.NE.AND P5, PT, R33, RZ, PT ;  /* 0x000000ff2100720c */ /* 0x004fda0003fa5270 */
[----:B------:R-:W1:Y:S02]  /*de90*/  @P5 LDS R20, [R27] ;  /* 0x000000001b145984 */ /* 0x000e640000000800 */
[----:B-1----:R-:W-:Y:S02]  /*dea0*/  @P5 VIADD R36, R20, 0x1 ;  /* 0x0000000114245836 */ /* 0x002fe40000000000 */
[----:B------:R-:W-:-:S03]  /*deb0*/  @P1 IMAD.WIDE.U32 R20, R21, 0x4, R16 ;  /* 0x0000000415141825 */ /* 0x000fc600078e0010 */
[----:B------:R-:W-:Y:S01]  /*dec0*/  @P5 STS [R27], R36 ;  /* 0x000000241b005388 */ /* 0x000fe20000000800 */
[----:B------:R-:W-:-:S03]  /*ded0*/  @P5 IADD3 R23, PT, PT, R30, R36, RZ ;  /* 0x000000241e175210 */ /* 0x000fc60007ffe0ff */
[----:B------:R-:W1:Y:S04]  /*dee0*/  LDS R37, [UR8+0x1c] ;  /* 0x00001c08ff257984 */ /* 0x000e680008000800 */
[----:B------:R-:W-:Y:S01]  /*def0*/  @P1 STG.E desc[UR6][R20.64], R34 ;  /* 0x0000002214001986 */ /* 0x000fe2000c101906 */
[----:B------:R-:W-:-:S03]  /*df00*/  ISETP.NE.AND P1, PT, R31, UR4, PT ;  /* 0x000000041f007c0c */ /* 0x000fc6000bf25270 */
[----:B------:R-:W-:Y:S04]  /*df10*/  @P2 STG.E desc[UR6][R28.64], R32 ;  /* 0x000000201c002986 */ /* 0x000fe8000c101906 */
[----:B------:R-:W-:Y:S01]  /*df20*/  @P4 STG.E desc[UR6][R24.64], R35 ;  /* 0x0000002318004986 */ /* 0x000fe2000c101906 */
[----:B-1----:R-:W-:-:S13]  /*df30*/  ISETP.NE.AND P3, PT, R37, RZ, PT ;  /* 0x000000ff2500720c */ /* 0x002fda0003f65270 */
[----:B------:R-:W1:Y:S02]  /*df40*/  @P3 LDS R22, [R27] ;  /* 0x000000001b163984 */ /* 0x000e640000000800 */
[----:B-1----:R-:W-:Y:S02]  /*df50*/  @P3 VIADD R28, R22, 0x1 ;  /* 0x00000001161c3836 */ /* 0x002fe40000000000 */
[----:B------:R-:W-:-:S03]  /*df60*/  @P5 IMAD.WIDE.U32 R22, R23, 0x4, R16 ;  /* 0x0000000417165825 */ /* 0x000fc600078e0010 */
[----:B------:R1:W-:Y:S01]  /*df70*/  @P3 STS [R27], R28 ;  /* 0x0000001c1b003388 */ /* 0x0003e20000000800 */
[----:B------:R-:W-:-:S03]  /*df80*/  @P3 IMAD.IADD R36, R30, 0x1, R28 ;  /* 0x000000011e243824 */ /* 0x000fc600078e021c */
[----:B------:R1:W-:Y:S01]  /*df90*/  @P5 STG.E desc[UR6][R22.64], R33 ;  /* 0x0000002116005986 */ /* 0x0003e2000c101906 */
[----:B------:R-:W-:-:S05]  /*dfa0*/  @P3 IMAD.WIDE.U32 R20, R36, 0x4, R16 ;  /* 0x0000000424143825 */ /* 0x000fca00078e0010 */
[----:B------:R1:W-:Y:S01]  /*dfb0*/  @P3 STG.E desc[UR6][R20.64], R37 ;  /* 0x0000002514003986 */ /* 0x0003e2000c101906 */
[----:B------:R-:W-:Y:S05]  /*dfc0*/  @P1 BRA `(.L_x_285) ;  /* 0xfffffff800f01947 */ /* 0x000fea000383ffff */
.L_x_284:
[----:B------:R-:W-:Y:S05]  /*dfd0*/  @!P0 BRA `(.L_x_246) ;  /* 0x00000004004c8947 */ /* 0x000fea0003800000 */
[----:B------:R-:W-:Y:S02]  /*dfe0*/  ISETP.GE.U32.AND P0, PT, R15, 0x4, PT ;  /* 0x000000040f00780c */ /* 0x000fe40003f06070 */
[----:B------:R-:W-:-:S04]  /*dff0*/  LOP3.LUT R32, R26, 0x3, RZ, 0xc0, !PT ;  /* 0x000000031a207812 */ /* 0x000fc800078ec0ff */
[----:B------:R-:W-:-:S07]  /*e000*/  ISETP.NE.AND P4, PT, R32, RZ, PT ;  /* 0x000000ff2000720c */ /* 0x000fce0003f85270 */
[----:B------:R-:W-:Y:S06]  /*e010*/  @!P0 BRA `(.L_x_286) ;  /* 0x0000000000988947 */ /* 0x000fec0003800000 */
[----:B-1----:R-:W1:Y:S01]  /*e020*/  S2R R20, SR_CgaCtaId ;  /* 0x0000000000147919 */ /* 0x002e620000008800 */
        /* <DEDUP_REMOVED lines=10> */
[----:B------:R-:W-:-:S03]  /*e0d0*/  @P0 IMAD.IADD R29, R30, 0x1, R21 ;  /* 0x000000011e1d0824 */ /* 0x000fc600078e0215 */
[----:B------:R-:W1:Y:S01]  /*e0e0*/  LDS R35, [R36+0x4] ;  /* 0x0000040024237984 */ /* 0x000e620000000800 */
[----:B------:R-:W-:-:S05]  /*e0f0*/  @P0 IMAD.WIDE.U32 R28, R29, 0x4, R16 ;  /* 0x000000041d1c0825 */ /* 0x000fca00078e0010 */
[----:B------:R-:W-:Y:S01]  /*e100*/  @P0 STG.E desc[UR6][R28.64], R37 ;  /* 0x000000251c000986 */ /* 0x000fe2000c101906 */
[----:B-1----:R-:W-:-:S13]  /*e110*/  ISETP.NE.AND P1, PT, R35, RZ, PT ;  /* 0x000000ff2300720c */ /* 0x002fda0003f25270 */
[----:B------:R-:W1:Y:S02]  /*e120*/  @P1 LDS R22, [R27] ;  /* 0x000000001b161984 */ /* 0x000e640000000800 */
[----:B-1----:R-:W-:-:S05]  /*e130*/  @P1 VIADD R22, R22, 0x1 ;  /* 0x0000000116161836 */ /* 0x002fca0000000000 */
[----:B------:R-:W-:Y:S01]  /*e140*/  @P1 STS [R27], R22 ;  /* 0x000000161b001388 */ /* 0x000fe20000000800 */
[----:B------:R-:W-:-:S03]  /*e150*/  @P1 IADD3 R25, PT, PT, R30, R22, RZ ;  /* 0x000000161e191210 */ /* 0x000fc60007ffe0ff */
[----:B--2---:R-:W1:Y:S02]  /*e160*/  LDS R33, [R36+0x8] ;  /* 0x0000080024217984 */ /* 0x004e640000000800 */
[----:B------:R-:W-:-:S05]  /*e170*/  @P1 IMAD.WIDE.U32 R24, R25, 0x4, R16 ;  /* 0x0000000419181825 */ /* 0x000fca00078e0010 */
[----:B------:R-:W-:Y:S01]  /*e180*/  @P1 STG.E desc[UR6][R24.64], R35 ;  /* 0x0000002318001986 */ /* 0x000fe2000c101906 */
[----:B-1----:R-:W-:-:S13]  /*e190*/  ISETP.NE.AND P2, PT, R33, RZ, PT ;  /* 0x000000ff2100720c */ /* 0x002fda0003f45270 */
[----:B------:R-:W1:Y:S02]  /*e1a0*/  @P2 LDS R20, [R27] ;  /* 0x000000001b142984 */ /* 0x000e640000000800 */
[----:B-1----:R-:W-:-:S04]  /*e1b0*/  @P2 VIADD R20, R20, 0x1 ;  /* 0x0000000114142836 */ /* 0x002fc80000000000 */
[----:B------:R-:W-:Y:S01]  /*e1c0*/  @P2 IMAD.IADD R23, R30, 0x1, R20 ;  /* 0x000000011e172824 */ /* 0x000fe200078e0214 */
[----:B------:R-:W-:Y:S03]  /*e1d0*/  @P2 STS [R27], R20 ;  /* 0x000000141b002388 */ /* 0x000fe60000000800 */
[----:B------:R-:W-:Y:S01]  /*e1e0*/  @P2 IMAD.WIDE.U32 R22, R23, 0x4, R16 ;  /* 0x0000000417162825 */ /* 0x000fe200078e0010 */
[----:B------:R-:W1:Y:S04]  /*e1f0*/  LDS R15, [R36+0xc] ;  /* 0x00000c00240f7984 */ /* 0x000e680000000800 */
[----:B------:R-:W-:Y:S01]  /*e200*/  @P2 STG.E desc[UR6][R22.64], R33 ;  /* 0x0000002116002986 */ /* 0x000fe2000c101906 */
[----:B-1----:R-:W-:-:S13]  /*e210*/  ISETP.NE.AND P3, PT, R15, RZ, PT ;  /* 0x000000ff0f00720c */ /* 0x002fda0003f65270 */
[----:B------:R-:W1:Y:S02]  /*e220*/  @P3 LDS R34, [R27] ;  /* 0x000000001b223984 */ /* 0x000e640000000800 */
[----:B-1----:R-:W-:-:S05]  /*e230*/  @P3 VIADD R34, R34, 0x1 ;  /* 0x0000000122223836 */ /* 0x002fca0000000000 */
[----:B------:R-:W-:Y:S01]  /*e240*/  @P3 IADD3 R21, PT, PT, R30, R34, RZ ;  /* 0x000000221e153210 */ /* 0x000fe20007ffe0ff */
[----:B------:R3:W-:Y:S04]  /*e250*/  @P3 STS [R27], R34 ;  /* 0x000000221b003388 */ /* 0x0007e80000000800 */
[----:B------:R-:W-:-:S05]  /*e260*/  @P3 IMAD.WIDE.U32 R20, R21, 0x4, R16 ;  /* 0x0000000415143825 */ /* 0x000fca00078e0010 */
[----:B------:R3:W-:Y:S02]  /*e270*/  @P3 STG.E desc[UR6][R20.64], R15 ;  /* 0x0000000f14003986 */ /* 0x0007e4000c101906 */
.L_x_286:
[----:B------:R-:W-:Y:S05]  /*e280*/  @!P4 BRA `(.L_x_246) ;  /* 0x0000000000a0c947 */ /* 0x000fea0003800000 */
[----:B------:R-:W-:Y:S02]  /*e290*/  ISETP.NE.AND P0, PT, R32, 0x1, PT ;  /* 0x000000012000780c */ /* 0x000fe40003f05270 */
[----:B------:R-:W-:-:S04]  /*e2a0*/  LOP3.LUT R26, R26, 0x1, RZ, 0xc0, !PT ;  /* 0x000000011a1a7812 */ /* 0x000fc800078ec0ff */
[----:B------:R-:W-:-:S07]  /*e2b0*/  ISETP.NE.U32.AND P2, PT, R26, 0x1, PT ;  /* 0x000000011a00780c */ /* 0x000fce0003f45070 */
[----:B------:R-:W-:Y:S06]  /*e2c0*/  @!P0 BRA `(.L_x_287) ;  /* 0x0000000000588947 */ /* 0x000fec0003800000 */
[----:B-1-3--:R-:W1:Y:S01]  /*e2d0*/  S2R R20, SR_CgaCtaId ;  /* 0x0000000000147919 */ /* 0x00ae620000008800 */
[----:B------:R-:W-:-:S05]  /*e2e0*/  MOV R15, 0x400 ;  /* 0x00000400000f7802 */ /* 0x000fca0000000f00 */
[----:B------:R-:W-:-:S05]  /*e2f0*/  VIADD R15, R15, 0x814 ;  /* 0x000008140f0f7836 */ /* 0x000fca0000000000 */
[----:B-1----:R-:W-:-:S04]  /*e300*/  LEA R20, R20, R15, 0x18 ;  /* 0x0000000f14147211 */ /* 0x002fc800078ec0ff */
[C---:B------:R-:W-:Y:S01]  /*e310*/  LEA R26, R31.reuse, R20, 0x2 ;  /* 0x000000141f1a7211 */ /* 0x040fe200078e10ff */
[----:B------:R-:W-:-:S04]  /*e320*/  VIADD R31, R31, 0x2 ;  /* 0x000000021f1f7836 */ /* 0x000fc80000000000 */
[----:B------:R-:W1:Y:S02]  /*e330*/  LDS R25, [R26] ;  /* 0x000000001a197984 */ /* 0x000e640000000800 */
[----:B-1----:R-:W-:-:S13]  /*e340*/  ISETP.NE.AND P0, PT, R25, RZ, PT ;  /* 0x000000ff1900720c */ /* 0x002fda0003f05270 */
[----:B------:R-:W1:Y:S02]  /*e350*/  @P0 LDS R15, [R27] ;  /* 0x000000001b0f0984 */ /* 0x000e640000000800 */
[----:B-1----:R-:W-:-:S05]  /*e360*/  @P0 VIADD R15, R15, 0x1 ;  /* 0x000000010f0f0836 */ /* 0x002fca0000000000 */
[----:B------:R-:W-:Y:S01]  /*e370*/  @P0 STS [R27], R15 ;  /* 0x0000000f1b000388 */ /* 0x000fe20000000800 */
[----:B------:R-:W-:-:S03]  /*e380*/  @P0 IADD3 R23, PT, PT, R30, R15, RZ ;  /* 0x0000000f1e170210 */ /* 0x000fc60007ffe0ff */
[----:B------:R-:W1:Y:S02]  /*e390*/  LDS R29, [R26+0x4] ;  /* 0x000004001a1d7984 */ /* 0x000e640000000800 */
[----:B------:R-:W-:-:S05]  /*e3a0*/  @P0 IMAD.WIDE.U32 R22, R23, 0x4, R16 ;  /* 0x0000000417160825 */ /* 0x000fca00078e0010 */
[----:B------:R-:W-:Y:S01]  /*e3b0*/  @P0 STG.E desc[UR6][R22.64], R25 ;  /* 0x0000001916000986 */ /* 0x000fe2000c101906 */
[----:B-1----:R-:W-:-:S13]  /*e3c0*/  ISETP.NE.AND P1, PT, R29, RZ, PT ;  /* 0x000000ff1d00720c */ /* 0x002fda0003f25270 */
[----:B------:R-:W1:Y:S02]  /*e3d0*/  @P1 LDS R24, [R27] ;  /* 0x000000001b181984 */ /* 0x000e640000000800 */
[----:B-1----:R-:W-:-:S04]  /*e3e0*/  @P1 VIADD R24, R24, 0x1 ;  /* 0x0000000118181836 */ /* 0x002fc80000000000 */
[----:B------:R-:W-:Y:S01]  /*e3f0*/  @P1 IMAD.IADD R21, R30, 0x1, R24 ;  /* 0x000000011e151824 */ /* 0x000fe200078e0218 */
[----:B------:R4:W-:Y:S03]  /*e400*/  @P1 STS [R27], R24 ;  /* 0x000000181b001388 */ /* 0x0009e60000000800 */
[----:B------:R-:W-:-:S05]  /*e410*/  @P1 IMAD.WIDE.U32 R20, R21, 0x4, R16 ;  /* 0x0000000415141825 */ /* 0x000fca00078e0010 */
[----:B------:R4:W-:Y:S02]  /*e420*/  @P1 STG.E desc[UR6][R20.64], R29 ;  /* 0x0000001d14001986 */ /* 0x0009e4000c101906 */
.L_x_287:
[----:B------:R-:W-:Y:S05]  /*e430*/  @P2 BRA `(.L_x_246) ;  /* 0x0000000000342947 */ /* 0x000fea0003800000 */
[----:B-1-34-:R-:W1:Y:S01]  /*e440*/  S2R R20, SR_CgaCtaId ;  /* 0x0000000000147919 */ /* 0x01ae620000008800 */
[----:B------:R-:W-:-:S04]  /*e450*/  MOV R15, 0x400 ;  /* 0x00000400000f7802 */ /* 0x000fc80000000f00 */
[----:B------:R-:W-:-:S04]  /*e460*/  IADD3 R15, PT, PT, R15, 0x814, RZ ;  /* 0x000008140f0f7810 */ /* 0x000fc80007ffe0ff */
[----:B-1----:R-:W-:-:S05]  /*e470*/  LEA R20, R20, R15, 0x18 ;  /* 0x0000000f14147211 */ /* 0x002fca00078ec0ff */
[----:B------:R-:W-:-:S06]  /*e480*/  IMAD R31, R31, 0x4, R20 ;  /* 0x000000041f1f7824 */ /* 0x000fcc00078e0214 */
[----:B------:R-:W1:Y:S02]  /*e490*/  LDS R31, [R31] ;  /* 0x000000001f1f7984 */ /* 0x000e640000000800 */
[----:B-1----:R-:W-:-:S13]  /*e4a0*/  ISETP.NE.AND P0, PT, R31, RZ, PT ;  /* 0x000000ff1f00720c */ /* 0x002fda0003f05270 */
[----:B------:R-:W1:Y:S02]  /*e4b0*/  @P0 LDS R15, [R27] ;  /* 0x000000001b0f0984 */ /* 0x000e640000000800 */
[----:B-1----:R-:W-:-:S05]  /*e4c0*/  @P0 VIADD R15, R15, 0x1 ;  /* 0x000000010f0f0836 */ /* 0x002fca0000000000 */
[----:B------:R-:W-:Y:S01]  /*e4d0*/  @P0 IADD3 R21, PT, PT, R30, R15, RZ ;  /* 0x0000000f1e150210 */ /* 0x000fe20007ffe0ff */
[----:B------:R1:W-:Y:S04]  /*e4e0*/  @P0 STS [R27], R15 ;  /* 0x0000000f1b000388 */ /* 0x0003e80000000800 */
[----:B------:R-:W-:-:S05]  /*e4f0*/  @P0 IMAD.WIDE.U32 R20, R21, 0x4, R16 ;  /* 0x0000000415140825 */ /* 0x000fca00078e0010 */
[----:B------:R1:W-:Y:S02]  /*e500*/  @P0 STG.E desc[UR6][R20.64], R31 ;  /* 0x0000001f14000986 */ /* 0x0003e4000c101906 */
.L_x_246:
[----:B------:R-:W-:Y:S05]  /*e510*/  BSYNC.RECONVERGENT B1 ;  /* 0x0000000000017941 */ /* 0x000fea0003800200 */
.L_x_201:
[----:B------:R-:W-:-:S05]  /*e520*/  VIADD R14, R14, 0x1 ;  /* 0x000000010e0e7836 */ /* 0x000fca0000000000 */
[----:B------:R-:W-:-:S13]  /*e530*/  ISETP.NE.AND P0, PT, R14, R9, PT ;  /* 0x000000090e00720c */ /* 0x000fda0003f05270 */
[----:B------:R-:W-:Y:S05]  /*e540*/  @!P0 BRA `(.L_x_200) ;  /* 0x0000001000288947 */ /* 0x000fea0003800000 */
[----:B------:R-:W-:Y:S05]  /*e550*/  BRA `(.L_x_288) ;  /* 0xffffffb8006c7947 */ /* 0x000fea000383ffff */
.L_x_199:
[----:B------:R-:W-:-:S13]  /*e560*/  ISETP.NE.AND P0, PT, R9, RZ, PT ;  /* 0x000000ff0900720c */ /* 0x000fda0003f05270 */
[----:B------:R-:W-:Y:S05]  /*e570*/  @!P0 BRA `(.L_x_289) ;  /* 0x0000000400788947 */ /* 0x000fea0003800000 */
[----:B------:R-:W-:-:S07]  /*e580*/  IMAD.MOV.U32 R10, RZ, RZ, RZ ;  /* 0x000000ffff0a7224 */ /* 0x000fce00078e00ff */
.L_x_297:
[----:B------:R-:W-:Y:S01]  /*e590*/  ISETP.GE.U32.AND P0, PT, R2, R11, PT ;  /* 0x0000000b0200720c */ /* 0x000fe20003f06070 */
[----:B------:R-:W-:-:S12]  /*e5a0*/  BSSY.RECONVERGENT B1, `(.L_x_290) ;  /* 0x0000058000017945 */ /* 0x000fd80003800200 */
[----:B01----:R-:W-:Y:S05]  /*e5b0*/  @P0 BRA `(.L_x_291) ;  /* 0x0000000400580947 */ /* 0x003fea0003800000 */
[----:B------:R-:W-:Y:S02]  /*e5c0*/  ISETP.GE.U32.AND P2, PT, R2, R11, PT ;  /* 0x0000000b0200720c */ /* 0x000fe40003f46070 */
[----:B------:R-:W-:-:S11]  /*e5d0*/  MOV R24, R2 ;  /* 0x0000000200187202 */ /* 0x000fd60000000f00 */
[----:B------:R-:W-:-:S06]  /*e5e0*/  @P2 IMAD.WIDE.U32 R12, R24, 0x4, R18 ;  /* 0x00000004180c2825 */ /* 0x000fcc00078e0012 */
[----:B------:R-:W2:Y:S01]  /*e5f0*/  @P2 LDG.E R12, desc[UR6][R12.64+-0x4e200] ;  /* 0xfb1e00060c0c2981 */ /* 0x000ea2000c1e1900 */
[----:B------:R-:W-:Y:S01]  /*e600*/  @P2 MOV R14, 0x400 ;  /* 0x00000400000e2802 */ /* 0x000fe20000000f00 */
[----:B------:R-:W-:Y:S01]  /*e610*/  IMAD R27, R11, R10, RZ ;  /* 0x0000000a0b1b7224 */ /* 0x000fe200078e02ff */
[----:B------:R-:W-:Y:S01]  /*e620*/  BSSY.RECONVERGENT B3, `(.L_x_292) ;  /* 0x000002d000037945 */ /* 0x000fe20003800200 */
[----:B------:R-:W0:Y:S01]  /*e630*/  @P2 S2R R21, SR_CgaCtaId ;  /* 0x0000000000152919 */ /* 0x000e220000008800 */
[----:B------:R-:W-:Y:S01]  /*e640*/  @P2 IADD3 R20, PT, PT, R14, 0x814, RZ ;  /* 0x000008140e142810 */ /* 0x000fe20007ffe0ff */
[----:B------:R-:W-:Y:S01]  /*e650*/  @P2 IMAD.IADD R15, R27, 0x1, R24 ;  /* 0x000000011b0f2824 */ /* 0x000fe200078e0218 */
[----:B------:R-:W-:Y:S01]  /*e660*/  PLOP3.LUT P0, PT, P2, PT, PT, 0x8, 0x80 ;  /* 0x000000000080781c */ /* 0x000fe2000170e170 */
[----:B------:R-:W-:-:S04]  /*e670*/  @P2 VIADD R24, R24, 0x20 ;  /* 0x0000002018182836 */ /* 0x000fc80000000000 */
[C---:B------:R-:W-:Y:S01]  /*e680*/  IMAD.IADD R14, R11.reuse, 0x1, -R24 ;  /* 0x000000010b0e7824 */ /* 0x040fe200078e0a18 */
[----:B------:R-:W-:-:S04]  /*e690*/  ISETP.GT.U32.AND P1, PT, R11, R24, PT ;  /* 0x000000180b00720c */ /* 0x000fc80003f24070 */
[----:B------:R-:W-:Y:S02]  /*e6a0*/  ISETP.LE.U32.OR P1, PT, R14, 0x60, !P1 ;  /* 0x000000600e00780c */ /* 0x000fe40004f23470 */
[----:B0-----:R-:W-:-:S05]  /*e6b0*/  @P2 LEA R20, R21, R20, 0x18 ;  /* 0x0000001415142211 */ /* 0x001fca00078ec0ff */
[----:B------:R-:W-:-:S05]  /*e6c0*/  @P2 IMAD R15, R15, 0x4, R20 ;  /* 0x000000040f0f2824 */ /* 0x000fca00078e0214 */
[----:B--2---:R0:W-:Y:S01]  /*e6d0*/  @P2 STS [R15], R12 ;  /* 0x0000000c0f002388 */ /* 0x0041e20000000800 */
[----:B------:R-:W-:Y:S05]  /*e6e0*/  @P1 BRA `(.L_x_293) ;  /* 0x0000000000801947 */ /* 0x000fea0003800000 */
[----:B------:R-:W1:Y:S01]  /*e6f0*/  S2R R13, SR_CgaCtaId ;  /* 0x00000000000d7919 */ /* 0x000e620000008800 */
[----:B0-----:R-:W-:Y:S01]  /*e700*/  MOV R12, 0x400 ;  /* 0x00000400000c7802 */ /* 0x001fe20000000f00 */
[----:B------:R-:W-:Y:S01]  /*e710*/  VIADD R29, R11, 0xffffffa0 ;  /* 0xffffffa00b1d7836 */ /* 0x000fe20000000000 */
[----:B------:R-:W-:Y:S02]  /*e720*/  PLOP3.LUT P0, PT, PT, PT, PT, 0x8, 0x80 ;  /* 0x000000000080781c */ /* 0x000fe40003f0e170 */
[----:B------:R-:W-:-:S04]  /*e730*/  IADD3 R12, PT, PT, R12, 0x814, RZ ;  /* 0x000008140c0c7810 */ /* 0x000fc80007ffe0ff */
[----:B-1----:R-:W-:-:S07]  /*e740*/  LEA R26, R13, R12, 0x18 ;  /* 0x0000000c0d1a7211 */ /* 0x002fce00078ec0ff */
.L_x_294:
[C---:B------:R-:W-:Y:S01]  /*e750*/  VIADD R30, R24.reuse, 0x20 ;  /* 0x00000020181e7836 */ /* 0x040fe20000000000 */
[C---:B------:R-:W-:Y:S01]  /*e760*/  IADD3 R32, PT, PT, R24.reuse, 0x40, RZ ;  /* 0x0000004018207810 */ /* 0x040fe20007ffe0ff */
[C---:B------:R-:W-:Y:S02]  /*e770*/  VIADD R28, R24.reuse, 0x60 ;  /* 0x00000060181c7836 */ /* 0x040fe40000000000 */
        /* <DEDUP_REMOVED lines=8> */
[C---:B------:R-:W-:Y:S01]  /*e800*/  IMAD.IADD R31, R27.reuse, 0x1, R24 ;  /* 0x000000011b1f7824 */ /* 0x040fe200078e0218 */
[C---:B------:R-:W-:Y:S01]  /*e810*/  IADD3 R33, PT, PT, R27.reuse, R30, RZ ;  /* 0x0000001e1b217210 */ /* 0x040fe20007ffe0ff */
[----:B------:R-:W-:-:S02]  /*e820*/  IMAD.IADD R35, R27, 0x1, R32 ;  /* 0x000000011b237824 */ /* 0x000fc400078e0220 */
[----:B------:R-:W-:Y:S01]  /*e830*/  IMAD.IADD R37, R27, 0x1, R28 ;  /* 0x000000011b257824 */ /* 0x000fe200078e021c */
[-C--:B------:R-:W-:Y:S01]  /*e840*/  LEA R31, R31, R26.reuse, 0x2 ;  /* 0x0000001a1f1f7211 */ /* 0x080fe200078e10ff */
[--C-:B------:R-:W-:Y:S02]  /*e850*/  IMAD R33, R33, 0x4, R26.reuse ;  /* 0x0000000421217824 */ /* 0x100fe400078e021a */
[----:B------:R-:W-:Y:S01]  /*e860*/  IMAD R35, R35, 0x4, R26 ;  /* 0x0000000423237824 */ /* 0x000fe200078e021a */
[----:B------:R-:W-:Y:S01]  /*e870*/  LEA R37, R37, R26, 0x2 ;  /* 0x0000001a25257211 */ /* 0x000fe200078e10ff */
[----:B------:R-:W-:-:S05]  /*e880*/  VIADD R24, R24, 0x80 ;  /* 0x0000008018187836 */ /* 0x000fca0000000000 */
[----:B------:R-:W-:Y:S01]  /*e890*/  ISETP.GE.U32.AND P1, PT, R24, R29, PT ;  /* 0x0000001d1800720c */ /* 0x000fe20003f26070 */
[----:B--2---:R1:W-:Y:S04]  /*e8a0*/  STS [R31], R12 ;  /* 0x0000000c1f007388 */ /* 0x0043e80000000800 */
[----:B---3--:R1:W-:Y:S04]  /*e8b0*/  STS [R33], R14 ;  /* 0x0000000e21007388 */ /* 0x0083e80000000800 */
[----:B----4-:R1:W-:Y:S04]  /*e8c0*/  STS [R35], R20 ;  /* 0x0000001423007388 */ /* 0x0103e80000000800 */
[----:B-----5:R1:W-:Y:S01]  /*e8d0*/  STS [R37], R22 ;  /* 0x0000001625007388 */ /* 0x0203e20000000800 */
[----:B------:R-:W-:Y:S05]  /*e8e0*/  @!P1 BRA `(.L_x_294) ;  /* 0xfffffffc00989947 */ /* 0x000fea000383ffff */
.L_x_293:
[----:B------:R-:W-:Y:S05]  /*e8f0*/  BSYNC.RECONVERGENT B3 ;  /* 0x0000000000037941 */ /* 0x000fea0003800200 */
.L_x_292:
[C---:B01----:R-:W-:Y:S01]  /*e900*/  IMAD.IADD R12, R11.reuse, 0x1, -R24 ;  /* 0x000000010b0c7824 */ /* 0x043fe200078e0a18 */
[----:B------:R-:W-:Y:S01]  /*e910*/  ISETP.GT.U32.AND P1, PT, R11, R24, PT ;  /* 0x000000180b00720c */ /* 0x000fe20003f24070 */
[----:B------:R-:W-:Y:S03]  /*e920*/  BSSY.RECONVERGENT B3, `(.L_x_295) ;  /* 0x0000014000037945 */ /* 0x000fe60003800200 */
[----:B------:R-:W-:-:S13]  /*e930*/  ISETP.LE.U32.OR P1, PT, R12, 0x20, !P1 ;  /* 0x000000200c00780c */ /* 0x000fda0004f23470 */
[----:B------:R-:W-:Y:S05]  /*e940*/  @P1 BRA `(.L_x_296) ;  /* 0x0000000000441947 */ /* 0x000fea0003800000 */
[C---:B------:R-:W-:Y:S01]  /*e950*/  IADD3 R20, PT, PT, R24.reuse, 0x20, RZ ;  /* 0x0000002018147810 */ /* 0x040fe20007ffe0ff */
[----:B------:R-:W-:-:S04]  /*e960*/  IMAD.WIDE.U32 R14, R24, 0x4, R18 ;  /* 0x00000004180e7825 */ /* 0x000fc800078e0012 */
[----:B------:R-:W-:Y:S02]  /*e970*/  IMAD.WIDE.U32 R12, R20, 0x4, R18 ;  /* 0x00000004140c7825 */ /* 0x000fe400078e0012 */
[----:B------:R-:W2:Y:S04]  /*e980*/  LDG.E R14, desc[UR6][R14.64+-0x4e200] ;  /* 0xfb1e00060e0e7981 */ /* 0x000ea8000c1e1900 */
[----:B------:R-:W3:Y:S01]  /*e990*/  LDG.E R12, desc[UR6][R12.64+-0x4e200] ;  /* 0xfb1e00060c0c7981 */ /* 0x000ee2000c1e1900 */
[----:B------:R-:W0:Y:S01]  /*e9a0*/  S2UR UR5, SR_CgaCtaId ;  /* 0x00000000000579c3 */ /* 0x000e220000008800 */
[----:B------:R-:W-:Y:S01]  /*e9b0*/  UMOV UR4, 0x400 ;  /* 0x0000040000047882 */ /* 0x000fe20000000000 */
[C---:B------:R-:W-:Y:S01]  /*e9c0*/  IMAD.IADD R21, R27.reuse, 0x1, R24 ;  /* 0x000000011b157824 */ /* 0x040fe200078e0218 */
[----:B------:R-:W-:Y:S01]  /*e9d0*/  UIADD3 UR4, UPT, UPT, UR4, 0x814, URZ ;  /* 0x0000081404047890 */ /* 0x000fe2000fffe0ff */
[----:B------:R-:W-:Y:S01]  /*e9e0*/  IMAD.IADD R20, R27, 0x1, R20 ;  /* 0x000000011b147824 */ /* 0x000fe200078e0214 */
[----:B------:R-:W-:-:S02]  /*e9f0*/  PLOP3.LUT P0, PT, PT, PT, PT, 0x8, 0x80 ;  /* 0x000000000080781c */ /* 0x000fc40003f0e170 */
[----:B------:R-:W-:Y:S01]  /*ea00*/  IADD3 R24, PT, PT, R24, 0x40, RZ ;  /* 0x0000004018187810 */ /* 0x000fe20007ffe0ff */
[----:B0-----:R-:W-:-:S06]  /*ea10*/  ULEA UR4, UR5, UR4, 0x18 ;  /* 0x0000000405047291 */ /* 0x001fcc000f8ec0ff */
[----:B------:R-:W-:Y:S02]  /*ea20*/  LEA R23, R21, UR4, 0x2 ;  /* 0x0000000415177c11 */ /* 0x000fe4000f8e10ff */
[----:B------:R-:W-:-:S03]  /*ea30*/  LEA R21, R20, UR4, 0x2 ;  /* 0x0000000414157c11 */ /* 0x000fc6000f8e10ff */
[----:B--2---:R0:W-:Y:S04]  /*ea40*/  STS [R23], R14 ;  /* 0x0000000e17007388 */ /* 0x0041e80000000800 */
[----:B---3--:R0:W-:Y:S02]  /*ea50*/  STS [R21], R12 ;  /* 0x0000000c15007388 */ /* 0x0081e40000000800 */
.L_x_296:
[----:B------:R-:W-:Y:S05]  /*ea60*/  BSYNC.RECONVERGENT B3 ;  /* 0x0000000000037941 */ /* 0x000fea0003800200 */
.L_x_295:
[----:B------:R-:W-:-:S13]  /*ea70*/  ISETP.LT.U32.OR P0, PT, R24, R11, P0 ;  /* 0x0000000b1800720c */ /* 0x000fda0000701470 */
[----:B------:R-:W-:Y:S05]  /*ea80*/  @!P0 BRA `(.L_x_291) ;  /* 0x0000000000248947 */ /* 0x000fea0003800000 */
[----:B0-----:R-:W-:-:S06]  /*ea90*/  IMAD.WIDE.U32 R12, R24, 0x4, R18 ;  /* 0x00000004180c7825 */ /* 0x001fcc00078e0012 */
[----:B------:R-:W2:Y:S01]  /*eaa0*/  LDG.E R12, desc[UR6][R12.64+-0x4e200] ;  /* 0xfb1e00060c0c7981 */ /* 0x000ea2000c1e1900 */
[----:B------:R-:W0:Y:S01]  /*eab0*/  S2UR UR5, SR_CgaCtaId ;  /* 0x00000000000579c3 */ /* 0x000e220000008800 */
[----:B------:R-:W-:Y:S01]  /*eac0*/  UMOV UR4, 0x400 ;  /* 0x0000040000047882 */ /* 0x000fe20000000000 */
[----:B------:R-:W-:Y:S01]  /*ead0*/  IMAD.IADD R27, R27, 0x1, R24 ;  /* 0x000000011b1b7824 */ /* 0x000fe200078e0218 */
[----:B------:R-:W-:-:S04]  /*eae0*/  UIADD3 UR4, UPT, UPT, UR4, 0x814, URZ ;  /* 0x0000081404047890 */ /* 0x000fc8000fffe0ff */
[----:B0-----:R-:W-:-:S06]  /*eaf0*/  ULEA UR4, UR5, UR4, 0x18 ;  /* 0x0000000405047291 */ /* 0x001fcc000f8ec0ff */
[----:B------:R-:W-:-:S05]  /*eb00*/  LEA R27, R27, UR4, 0x2 ;  /* 0x000000041b1b7c11 */ /* 0x000fca000f8e10ff */
[----:B--2---:R1:W-:Y:S02]  /*eb10*/  STS [R27], R12 ;  /* 0x0000000c1b007388 */ /* 0x0043e40000000800 */
.L_x_291:
[----:B------:R-:W-:Y:S05]  /*eb20*/  BSYNC.RECONVERGENT B1 ;  /* 0x0000000000017941 */ /* 0x000fea0003800200 */
.L_x_290:
[----:B------:R-:W-:-:S05]  /*eb30*/  VIADD R10, R10, 0x1 ;  /* 0x000000010a0a7836 */ /* 0x000fca0000000000 */
[----:B------:R-:W-:-:S13]  /*eb40*/  ISETP.NE.AND P0, PT, R10, R9, PT ;  /* 0x000000090a00720c */ /* 0x000fda0003f05270 */
[----:B------:R-:W-:Y:S05]  /*eb50*/  @P0 BRA `(.L_x_297) ;  /* 0xfffffff8008c0947 */ /* 0x000fea000383ffff */
.L_x_289:
[----:B------:R-:W-:Y:S01]  /*eb60*/  ISETP.GE.U32.AND P0, PT, R2, R25, PT ;  /* 0x000000190200720c */ /* 0x000fe20003f06070 */
[----:B------:R-:W-:-:S12]  /*eb70*/  BSSY.RECONVERGENT B1, `(.L_x_298) ;  /* 0x000004b000017945 */ /* 0x000fd80003800200 */
[----:B------:R-:W-:Y:S05]  /*eb80*/  @P0 BRA `(.L_x_299) ;  /* 0x0000000400240947 */ /* 0x000fea0003800000 */
[----:B------:R-:W-:-:S07]  /*eb90*/  MOV R10, R2 ;  /* 0x00000002000a7202 */ /* 0x000fce0000000f00 */
.L_x_305:
[----:B0-----:R-:W0:Y:S01]  /*eba0*/  I2F.U32.RP R14, R11 ;  /* 0x0000000b000e7306 */ /* 0x001e220000209000 */
[----:B------:R-:W-:Y:S01]  /*ebb0*/  IMAD.MOV R15, RZ, RZ, -R11 ;  /* 0x000000ffff0f7224 */ /* 0x000fe200078e0a0b */
[----:B--2---:R-:W2:Y:S01]  /*ebc0*/  S2UR UR8, SR_CgaCtaId ;  /* 0x00000000000879c3 */ /* 0x004ea20000008800 */
[----:B------:R-:W-:Y:S01]  /*ebd0*/  ISETP.NE.U32.AND P2, PT, R11, RZ, PT ;  /* 0x000000ff0b00720c */ /* 0x000fe20003f45070 */
[----:B------:R-:W-:Y:S01]  /*ebe0*/  UMOV UR4, 0x400 ;  /* 0x0000040000047882 */ /* 0x000fe20000000000 */
[----:B------:R-:W-:Y:S01]  /*ebf0*/  BSSY.RECONVERGENT B3, `(.L_x_300) ;  /* 0x000002e000037945 */ /* 0x000fe20003800200 */
[----:B------:R-:W-:Y:S01]  /*ec00*/  UIADD3 UR5, UPT, UPT, UR4, 0x214, URZ ;  /* 0x0000021404057890 */ /* 0x000fe2000fffe0ff */
[----:B------:R-:W-:Y:S01]  /*ec10*/  MOV R20, RZ ;  /* 0x000000ff00147202 */ /* 0x000fe20000000f00 */
[----:B------:R-:W-:Y:S02]  /*ec20*/  UIADD3 UR11, UPT, UPT, UR4, 0x14, URZ ;  /* 0x00000014040b7890 */ /* 0x000fe4000fffe0ff */
[----:B------:R-:W-:Y:S01]  /*ec30*/  UIADD3 UR4, UPT, UPT, UR4, 0x814, URZ ;  /* 0x0000081404047890 */ /* 0x000fe2000fffe0ff */
[----:B0-----:R-:W1:Y:S01]  /*ec40*/  MUFU.RCP R14, R14 ;  /* 0x0000000e000e7308 */ /* 0x001e620000001000 */
[----:B--2---:R-:W-:-:S02]  /*ec50*/  ULEA UR5, UR8, UR5, 0x18 ;  /* 0x0000000508057291 */ /* 0x004fc4000f8ec0ff */
[----:B------:R-:W-:Y:S02]  /*ec60*/  ULEA UR11, UR8, UR11, 0x18 ;  /* 0x0000000b080b7291 */ /* 0x000fe4000f8ec0ff */
[----:B------:R-:W-:Y:S01]  /*ec70*/  ULEA UR4, UR8, UR4, 0x18 ;  /* 0x0000000408047291 */ /* 0x000fe2000f8ec0ff */
[----:B-1----:R-:W-:-:S04]  /*ec80*/  VIADD R12, R14, 0xffffffe ;  /* 0x0ffffffe0e0c7836 */ /* 0x002fc80000000000 */
[----:B------:R0:W1:Y:S02]  /*ec90*/  F2I.FTZ.U32.TRUNC.NTZ R13, R12 ;  /* 0x0000000c000d7305 */ /* 0x000064000021f000 */
[----:B0-----:R-:W-:Y:S02]  /*eca0*/  HFMA2 R12, -RZ, RZ, 0, 0 ;  /* 0x00000000ff0c7431 */ /* 0x001fe400000001ff */
[----:B-1----:R-:W-:-:S04]  /*ecb0*/  IMAD R15, R15, R13, RZ ;  /* 0x0000000d0f0f7224 */ /* 0x002fc800078e02ff */
[----:B------:R-:W-:-:S06]  /*ecc0*/  IMAD.HI.U32 R13, R13, R15, R12 ;  /* 0x0000000f0d0d7227 */ /* 0x000fcc00078e000c */
[----:B------:R-:W-:-:S04]  /*ecd0*/  IMAD.HI.U32 R13, R13, R10, RZ ;  /* 0x0000000a0d0d7227 */ /* 0x000fc800078e00ff */
[----:B------:R-:W-:-:S04]  /*ece0*/  IMAD.MOV R18, RZ, RZ, -R13 ;  /* 0x000000ffff127224 */ /* 0x000fc800078e0a0d */
[----:B------:R-:W-:-:S05]  /*ecf0*/  IMAD R18, R11, R18, R10 ;  /* 0x000000120b127224 */ /* 0x000fca00078e020a */
[----:B------:R-:W-:-:S13]  /*ed00*/  ISETP.GE.U32.AND P0, PT, R18, R11, PT ;  /* 0x0000000b1200720c */ /* 0x000fda0003f06070 */
[----:B------:R-:W-:Y:S01]  /*ed10*/  @P0 IMAD.IADD R18, R18, 0x1, -R11 ;  /* 0x0000000112120824 */ /* 0x000fe200078e0a0b */
[----:B------:R-:W-:-:S04]  /*ed20*/  @P0 IADD3 R13, PT, PT, R13, 0x1, RZ ;  /* 0x000000010d0d0810 */ /* 0x000fc80007ffe0ff */
[----:B------:R-:W-:Y:S02]  /*ed30*/  ISETP.GE.U32.AND P1, PT, R18, R11, PT ;  /* 0x0000000b1200720c */ /* 0x000fe40003f26070 */
[----:B------:R-:W-:-:S05]  /*ed40*/  LEA R18, R10, UR4, 0x2 ;  /* 0x000000040a127c11 */ /* 0x000fca000f8e10ff */
[----:B------:R-:W-:Y:S06]  /*ed50*/  LDS R19, [R18] ;  /* 0x0000000012137984 */ /* 0x000fec0000000800 */
[----:B------:R-:W-:Y:S01]  /*ed60*/  @P1 VIADD R13, R13, 0x1 ;  /* 0x000000010d0d1836 */ /* 0x000fe20000000000 */
[----:B------:R-:W-:-:S04]  /*ed70*/  @!P2 LOP3.LUT R13, RZ, R11, RZ, 0x33, !PT ;  /* 0x0000000bff0da212 */ /* 0x000fc800078e33ff */
[C---:B------:R-:W-:Y:S02]  /*ed80*/  LEA R14, R13.reuse, UR5, 0x2 ;  /* 0x000000050d0e7c11 */ /* 0x040fe4000f8e10ff */
[----:B------:R-:W-:Y:S02]  /*ed90*/  LEA R15, R13, UR11, 0x2 ;  /* 0x0000000b0d0f7c11 */ /* 0x000fe4000f8e10ff */
[----:B------:R-:W0:Y:S02]  /*eda0*/  LDC.64 R12, c[0x0][0x388] ;  /* 0x0000e200ff0c7b82 */ /* 0x000e240000000a00 */
[----:B------:R-:W-:Y:S04]  /*edb0*/  LDS R14, [R14] ;  /* 0x000000000e0e7984 */ /* 0x000fe80000000800 */
[----:B------:R-:W1:Y:S02]  /*edc0*/  LDS R27, [R15] ;  /* 0x000000000f1b7984 */ /* 0x000e640000000800 */
[----:B-1----:R-:W-:-:S05]  /*edd0*/  IMAD.IADD R29, R14, 0x1, -R27 ;  /* 0x000000010e1d7824 */ /* 0x002fca00078e0a1b */
[----:B------:R-:W-:-:S13]  /*ede0*/  ISETP.GE.AND P0, PT, R29, 0x2, PT ;  /* 0x000000021d00780c */ /* 0x000fda0003f06270 */
[----:B0-----:R-:W-:Y:S05]  /*edf0*/  @!P0 BRA `(.L_x_301) ;  /* 0x0000000000348947 */ /* 0x001fea0003800000 */
[----:B------:R-:W-:Y:S02]  /*ee00*/  IMAD.MOV.U32 R20, RZ, RZ, RZ ;  /* 0x000000ffff147224 */ /* 0x000fe400078e00ff */
[----:B------:R-:W-:-:S07]  /*ee10*/  IMAD.MOV.U32 R21, RZ, RZ, R29 ;  /* 0x000000ffff157224 */ /* 0x000fce00078e001d */
.L_x_302:
[----:B------:R-:W0:Y:S01]  /*ee20*/  LDC.64 R14, c[0x0][0x388] ;  /* 0x0000e200ff0e7b82 */ /* 0x000e220000000a00 */
[----:B------:R-:W-:-:S04]  /*ee30*/  SHF.R.U32.HI R22, RZ, 0x1, R21 ;  /* 0x00000001ff167819 */ /* 0x000fc80000011615 */
[----:B------:R-:W-:-:S05]  /*ee40*/  IADD3 R23, PT, PT, R27, R22, R20 ;  /* 0x000000161b177210 */ /* 0x000fca0007ffe014 */
[----:B0-----:R-:W-:-:S06]  /*ee50*/  IMAD.WIDE.U32 R14, R23, 0x4, R14 ;  /* 0x00000004170e7825 */ /* 0x001fcc00078e000e */
[----:B------:R-:W2:Y:S01]  /*ee60*/  LDG.E R14, desc[UR6][R14.64] ;  /* 0x000000060e0e7981 */ /* 0x000ea2000c1e1900 */
[----:B------:R-:W-:-:S04]  /*ee70*/  IADD3 R21, PT, PT, -R22, R21, RZ ;  /* 0x0000001516157210 */ /* 0x000fc80007ffe1ff */
[----:B------:R-:W-:Y:S02]  /*ee80*/  ISETP.GT.AND P1, PT, R21, 0x1, PT ;  /* 0x000000011500780c */ /* 0x000fe40003f24270 */
[----:B--2---:R-:W-:-:S04]  /*ee90*/  ISETP.GE.U32.AND P0, PT, R14, R19, PT ;  /* 0x000000130e00720c */ /* 0x004fc80003f06070 */
[----:B------:R-:W-:-:S05]  /*eea0*/  SEL R23, R22, RZ, !P0 ;  /* 0x000000ff16177207 */ /* 0x000fca0004000000 */
[----:B------:R-:W-:Y:S02]  /*eeb0*/  IMAD.IADD R20, R23, 0x1, R20 ;  /* 0x0000000117147824 */ /* 0x000fe400078e0214 */
[----:B------:R-:W-:Y:S05]  /*eec0*/  @P1 BRA `(.L_x_302) ;  /* 0xfffffffc00d41947 */ /* 0x000fea000383ffff */
.L_x_301:
[----:B------:R-:W-:Y:S05]  /*eed0*/  BSYNC.RECONVERGENT B3 ;  /* 0x0000000000037941 */ /* 0x000fea0003800200 */
.L_x_300:
[----:B------:R-:W-:-:S04]  /*eee0*/  IMAD.IADD R27, R27, 0x1, R20 ;  /* 0x000000011b1b7824 */ /* 0x000fc800078e0214 */
[----:B------:R-:W-:-:S06]  /*eef0*/  IMAD.WIDE.U32 R14, R27, 0x4, R12 ;  /* 0x000000041b0e7825 */ /* 0x000fcc00078e000c */
[----:B------:R-:W2:Y:S01]  /*ef00*/  LDG.E R14, desc[UR6][R14.64] ;  /* 0x000000060e0e7981 */ /* 0x000ea2000c1e1900 */
[----:B------:R-:W-:Y:S01]  /*ef10*/  IADD3 R10, PT, PT, R10, UR10, RZ ;  /* 0x0000000a0a0a7c10 */ /* 0x000fe2000fffe0ff */
[----:B------:R-:W-:Y:S01]  /*ef20*/  BSSY.RECONVERGENT B3, `(.L_x_303) ;  /* 0x000000d000037945 */ /* 0x000fe20003800200 */
[----:B------:R-:W-:Y:S02]  /*ef30*/  IMAD.MOV.U32 R21, RZ, RZ, RZ ;  /* 0x000000ffff157224 */ /* 0x000fe400078e00ff */
[----:B------:R-:W-:Y:S02]  /*ef40*/  ISETP.GE.U32.AND P1, PT, R10, R25, PT ;  /* 0x000000190a00720c */ /* 0x000fe40003f26070 */
[----:B--2---:R-:W-:-:S04]  /*ef50*/  ISETP.GE.U32.AND P0, PT, R14, R19, PT ;  /* 0x000000130e00720c */ /* 0x004fc80003f06070 */
[----:B------:R-:W-:-:S05]  /*ef60*/  SEL R22, RZ, 0x1, P0 ;  /* 0x00000001ff167807 */ /* 0x000fca0000000000 */
[----:B------:R-:W-:-:S05]  /*ef70*/  IMAD.IADD R20, R22, 0x1, R20 ;  /* 0x0000000116147824 */ /* 0x000fca00078e0214 */
[----:B------:R-:W-:-:S13]  /*ef80*/  ISETP.GE.AND P0, PT, R20, R29, PT ;  /* 0x0000001d1400720c */ /* 0x000fda0003f06270 */
[----:B------:R-:W-:Y:S05]  /*ef90*/  @P0 BRA `(.L_x_304) ;  /* 0x0000000000140947 */ /* 0x000fea0003800000 */
[----:B------:R-:W-:-:S05]  /*efa0*/  IADD3 R15, PT, PT, R27, R22, RZ ;  /* 0x000000161b0f7210 */ /* 0x000fca0007ffe0ff */
[----:B------:R-:W-:-:S06]  /*efb0*/  IMAD.WIDE.U32 R12, R15, 0x4, R12 ;  /* 0x000000040f0c7825 */ /* 0x000fcc00078e000c */
[----:B------:R-:W2:Y:S02]  /*efc0*/  LDG.E R12, desc[UR6][R12.64] ;  /* 0x000000060c0c7981 */ /* 0x000ea4000c1e1900 */
[----:B--2---:R-:W-:-:S04]  /*efd0*/  ISETP.NE.AND P0, PT, R12, R19, PT ;  /* 0x000000130c00720c */ /* 0x004fc80003f05270 */
[----:B------:R-:W-:-:S09]  /*efe0*/  SEL R21, R19, RZ, !P0 ;  /* 0x000000ff13157207 */ /* 0x000fd20004000000 */
.L_x_304:
[----:B------:R-:W-:Y:S05]  /*eff0*/  BSYNC.RECONVERGENT B3 ;  /* 0x0000000000037941 */ /* 0x000fea0003800200 */
.L_x_303:
[----:B------:R2:W-:Y:S01]  /*f000*/  STS [R18], R21 ;  /* 0x0000001512007388 */ /* 0x0005e20000000800 */
[----:B------:R-:W-:Y:S05]  /*f010*/  @!P1 BRA `(.L_x_305) ;  /* 0xfffffff800e09947 */ /* 0x000fea000383ffff */
.L_x_299:
[----:B------:R-:W-:Y:S05]  /*f020*/  BSYNC.RECONVERGENT B1 ;  /* 0x0000000000017941 */ /* 0x000fea0003800200 */
.L_x_298:
[----:B------:R-:W-:-:S13]  /*f030*/  ISETP.GE.U32.AND P0, PT, R2, R9, PT ;  /* 0x000000090200720c */ /* 0x000fda0003f06070 */
[----:B------:R-:W-:Y:S05]  /*f040*/  @P0 BRA `(.L_x_200) ;  /* 0x0000000400680947 */ /* 0x000fea0003800000 */
[C---:B------:R-:W-:Y:S01]  /*f050*/  VIADD R10, R11.reuse, 0xffffffff ;  /* 0xffffffff0b0a7836 */ /* 0x040fe20000000000 */
[----:B------:R-:W-:Y:S01]  /*f060*/  LOP3.LUT R28, R11, 0x3, RZ, 0xc0, !PT ;  /* 0x000000030b1c7812 */ /* 0x000fe200078ec0ff */
[----:B------:R-:W-:-:S03]  /*f070*/  IMAD.MOV.U32 R22, RZ, RZ, R2 ;  /* 0x000000ffff167224 */ /* 0x000fc600078e0002 */
[----:B------:R-:W-:Y:S02]  /*f080*/  ISETP.GE.U32.AND P0, PT, R10, 0x3, PT ;  /* 0x000000030a00780c */ /* 0x000fe40003f06070 */
[----:B------:R-:W-:-:S11]  /*f090*/  LOP3.LUT R10, R11, 0xfffffffc, RZ, 0xc0, !PT ;  /* 0xfffffffc0b0a7812 */ /* 0x000fd600078ec0ff */
.L_x_309:
[C---:B01----:R-:W-:Y:S01]  /*f0a0*/  LEA R23, R22.reuse, R8, 0x2 ;  /* 0x0000000816177211 */ /* 0x043fe200078e10ff */
[----:B-1----:R-:W-:Y:S01]  /*f0b0*/  IMAD.MOV.U32 R12, RZ, RZ, R22 ;  /* 0x000000ffff0c7224 */ /* 0x002fe200078e0016 */
[----:B------:R-:W-:Y:S01]  /*f0c0*/  ISETP.NE.AND P2, PT, R11, RZ, PT ;  /* 0x000000ff0b00720c */ /* 0x000fe20003f45270 */
[----:B------:R-:W-:Y:S02]  /*f0d0*/  VIADD R22, R22, 0x20 ;  /* 0x0000002016167836 */ /* 0x000fe40000000000 */
[----:B------:R0:W-:Y:S03]  /*f0e0*/  STS [R23], RZ ;  /* 0x000000ff17007388 */ /* 0x0001e60000000800 */
[----:B------:R-:W-:-:S07]  /*f0f0*/  ISETP.GE.U32.AND P1, PT, R22, R9, PT ;  /* 0x000000091600720c */ /* 0x000fce0003f26070 */
[----:B0-----:R-:W-:Y:S06]  /*f100*/  @!P2 BRA `(.L_x_306) ;  /* 0x000000040034a947 */ /* 0x001fec0003800000 */
[----:B------:R-:W-:Y:S02]  /*f110*/  HFMA2 R25, -RZ, RZ, 0, 0 ;  /* 0x00000000ff197431 */ /* 0x000fe400000001ff */
[----:B------:R-:W-:Y:S02]  /*f120*/  IMAD R24, R11, R12, RZ ;  /* 0x0000000c0b187224 */ /* 0x000fe400078e02ff */
[----:B------:R-:W-:Y:S01]  /*f130*/  IMAD.MOV.U32 R13, RZ, RZ, RZ ;  /* 0x000000ffff0d7224 */ /* 0x000fe200078e00ff */
[----:B------:R-:W-:Y:S06]  /*f140*/  @!P0 BRA `(.L_x_307) ;  /* 0x0000000000a08947 */ /* 0x000fec0003800000 */
[----:B------:R-:W0:Y:S01]  /*f150*/  S2R R13, SR_CgaCtaId ;  /* 0x00000000000d7919 */ /* 0x000e220000008800 */
[----:B------:R-:W-:Y:S01]  /*f160*/  MOV R12, 0x400 ;  /* 0x00000400000c7802 */ /* 0x000fe20000000f00 */
[----:B------:R-:W-:Y:S01]  /*f170*/  IMAD.MOV.U32 R27, RZ, RZ, RZ ;  /* 0x000000ffff1b7224 */ /* 0x000fe200078e00ff */
[----:B------:R-:W-:-:S03]  /*f180*/  MOV R25, RZ ;  /* 0x000000ff00197202 */ /* 0x000fc60000000f00 */
[----:B------:R-:W-:-:S05]  /*f190*/  VIADD R12, R12, 0x814 ;  /* 0x000008140c0c7836 */ /* 0x000fca0000000000 */
[----:B0-----:R-:W-:-:S07]  /*f1a0*/  LEA R26, R13, R12, 0x18 ;  /* 0x0000000c0d1a7211 */ /* 0x001fce00078ec0ff */
.L_x_308:
[----:B------:R-:W-:Y:S01]  /*f1b0*/  IMAD.IADD R13, R24, 0x1, R27 ;  /* 0x00000001180d7824 */ /* 0x000fe200078e021b */
[----:B------:R-:W-:-:S04]  /*f1c0*/  IADD3 R27, PT, PT, R27, 0x4, RZ ;  /* 0x000000041b1b7810 */ /* 0x000fc80007ffe0ff */
[----:B------:R-:W-:-:S05]  /*f1d0*/  LEA R29, R13, R26, 0x2 ;  /* 0x0000001a0d1d7211 */ /* 0x000fca00078e10ff */
[----:B------:R-:W0:Y:S02]  /*f1e0*/  LDS R31, [R29] ;  /* 0x000000001d1f7984 */ /* 0x000e240000000800 */
[----:B0-----:R-:W-:-:S13]  /*f1f0*/  ISETP.NE.AND P2, PT, R31, RZ, PT ;  /* 0x000000ff1f00720c */ /* 0x001fda0003f45270 */
[----:B-1----:R-:W-:-:S04]  /*f200*/  @P2 VIADD R25, R25, 0x1 ;  /* 0x0000000119192836 */ /* 0x002fc80000000000 */
[----:B------:R-:W-:Y:S01]  /*f210*/  @P2 IMAD.IADD R19, R24, 0x1, R25 ;  /* 0x0000000118132824 */ /* 0x000fe200078e0219 */
[----:B------:R-:W-:Y:S03]  /*f220*/  @P2 STS [R23], R25 ;  /* 0x0000001917002388 */ /* 0x000fe60000000800 */
[----:B--2---:R-:W-:Y:S01]  /*f230*/  @P2 IMAD.WIDE.U32 R18, R19, 0x4, R16 ;  /* 0x0000000413122825 */ /* 0x004fe200078e0010 */
[----:B------:R-:W0:Y:S04]  /*f240*/  LDS R33, [R29+0x4] ;  /* 0x000004001d217984 */ /* 0x000e280000000800 */
[----:B------:R-:W-:Y:S01]  /*f250*/  @P2 STG.E desc[UR6][R18.64], R31 ;  /* 0x0000001f12002986 */ /* 0x000fe2000c101906 */
[----:B------:R-:W-:-:S02]  /*f260*/  ISETP.NE.AND P2, PT, R27, R10, PT ;  /* 0x0000000a1b00720c */ /* 0x000fc40003f45270 */
[----:B0-----:R-:W-:-:S13]  /*f270*/  ISETP.NE.AND P3, PT, R33, RZ, PT ;  /* 0x000000ff2100720c */ /* 0x001fda0003f65270 */
[----:B------:R-:W-:-:S05]  /*f280*/  @P3 IADD3 R25, PT, PT, R25, 0x1, RZ ;  /* 0x0000000119193810 */ /* 0x000fca0007ffe0ff */
[----:B------:R-:W-:Y:S01]  /*f290*/  @P3 STS [R23], R25 ;  /* 0x0000001917003388 */ /* 0x000fe20000000800 */
[----:B------:R-:W-:-:S03]  /*f2a0*/  @P3 IMAD.IADD R13, R24, 0x1, R25 ;  /* 0x00000001180d3824 */ /* 0x000fc600078e0219 */
[----:B------:R-:W0:Y:S01]  /*f2b0*/  LDS R35, [R29+0x8] ;  /* 0x000008001d237984 */ /* 0x000e220000000800 */
[----:B------:R-:W-:-:S05]  /*f2c0*/  @P3 IMAD.WIDE.U32 R12, R13, 0x4, R16 ;  /* 0x000000040d0c3825 */ /* 0x000fca00078e0010 */
[----:B------:R-:W-:Y:S01]  /*f2d0*/  @P3 STG.E desc[UR6][R12.64], R33 ;  /* 0x000000210c003986 */ /* 0x000fe2000c101906 */
[----:B0-----:R-:W-:-:S13]  /*f2e0*/  ISETP.NE.AND P4, PT, R35, RZ, PT ;  /* 0x000000ff2300720c */ /* 0x001fda0003f85270 */
[----:B------:R-:W-:-:S05]  /*f2f0*/  @P4 VIADD R25, R25, 0x1 ;  /* 0x0000000119194836 */ /* 0x000fca0000000000 */
[----:B------:R-:W-:Y:S01]  /*f300*/  @P4 STS [R23], R25 ;  /* 0x0000001917004388 */ /* 0x000fe20000000800 */
[----:B------:R-:W-:-:S03]  /*f310*/  @P4 IADD3 R15, PT, PT, R24, R25, RZ ;  /* 0x00000019180f4210 */ /* 0x000fc60007ffe0ff */
[----:B------:R-:W0:Y:S02]  /*f320*/  LDS R37, [R29+0xc] ;  /* 0x00000c001d257984 */ /* 0x000e240000000800 */
[----:B------:R-:W-:-:S05]  /*f330*/  @P4 IMAD.WIDE.U32 R14, R15, 0x4, R16 ;  /* 0x000000040f0e4825 */ /* 0x000fca00078e0010 */
[----:B------:R1:W-:Y:S01]  /*f340*/  @P4 STG.E desc[UR6][R14.64], R35 ;  /* 0x000000230e004986 */ /* 0x0003e2000c101906 */
[----:B0-----:R-:W-:-:S13]  /*f350*/  ISETP.NE.AND P5, PT, R37, RZ, PT ;  /* 0x000000ff2500720c */ /* 0x001fda0003fa5270 */
[----:B------:R-:W-:-:S04]  /*f360*/  @P5 VIADD R25, R25, 0x1 ;  /* 0x0000000119195836 */ /* 0x000fc80000000000 */
[----:B------:R-:W-:Y:S01]  /*f370*/  @P5 IMAD.IADD R21, R24, 0x1, R25 ;  /* 0x0000000118155824 */ /* 0x000fe200078e0219 */
[----:B------:R1:W-:Y:S03]  /*f380*/  @P5 STS [R23], R25 ;  /* 0x0000001917005388 */ /* 0x0003e60000000800 */
[----:B------:R-:W-:-:S05]  /*f390*/  @P5 IMAD.WIDE.U32 R20, R21, 0x4, R16 ;  /* 0x0000000415145825 */ /* 0x000fca00078e0010 */
[----:B------:R1:W-:Y:S01]  /*f3a0*/  @P5 STG.E desc[UR6][R20.64], R37 ;  /* 0x0000002514005986 */ /* 0x0003e2000c101906 */
[----:B------:R-:W-:Y:S05]  /*f3b0*/  @P2 BRA `(.L_x_308) ;  /* 0xfffffffc007c2947 */ /* 0x000fea000383ffff */
[----:B------:R-:W-:-:S07]  /*f3c0*/  IMAD.MOV.U32 R13, RZ, RZ, R10 ;  /* 0x000000ffff0d7224 */ /* 0x000fce00078e000a */
.L_x_307:
[----:B------:R-:W-:-:S13]  /*f3d0*/  ISETP.NE.AND P2, PT, R28, RZ, PT ;  /* 0x000000ff1c00720c */ /* 0x000fda0003f45270 */
[----:B------:R-:W-:Y:S05]  /*f3e0*/  @!P2 BRA `(.L_x_306) ;  /* 0x00000000007ca947 */ /* 0x000fea0003800000 */
[----:B------:R-:W0:Y:S01]  /*f3f0*/  S2UR UR5, SR_CgaCtaId ;  /* 0x00000000000579c3 */ /* 0x000e220000008800 */
[----:B------:R-:W-:Y:S01]  /*f400*/  UMOV UR4, 0x400 ;  /* 0x0000040000047882 */ /* 0x000fe20000000000 */
[----:B------:R-:W-:Y:S01]  /*f410*/  IMAD.IADD R12, R24, 0x1, R13 ;  /* 0x00000001180c7824 */ /* 0x000fe200078e020d */
[----:B------:R-:W-:-:S04]  /*f420*/  UIADD3 UR4, UPT, UPT, UR4, 0x814, URZ ;  /* 0x0000081404047890 */ /* 0x000fc8000fffe0ff */
[----:B0-----:R-:W-:-:S06]  /*f430*/  ULEA UR4, UR5, UR4, 0x18 ;  /* 0x0000000405047291 */ /* 0x001fcc000f8ec0ff */
[----:B-1----:R-:W-:-:S05]  /*f440*/  LEA R15, R12, UR4, 0x2 ;  /* 0x000000040c0f7c11 */ /* 0x002fca000f8e10ff */
[----:B------:R-:W0:Y:S02]  /*f450*/  LDS R19, [R15] ;  /* 0x000000000f137984 */ /* 0x000e240000000800 */
[----:B0-----:R-:W-:-:S13]  /*f460*/  ISETP.NE.AND P2, PT, R19, RZ, PT ;  /* 0x000000ff1300720c */ /* 0x001fda0003f45270 */
[----:B------:R-:W-:-:S05]  /*f470*/  @P2 IADD3 R25, PT, PT, R25, 0x1, RZ ;  /* 0x0000000119192810 */ /* 0x000fca0007ffe0ff */
        /* <DEDUP_REMOVED lines=8> */
[----:B------:R-:W-:-:S05]  /*f500*/  @P2 VIADD R25, R25, 0x1 ;  /* 0x0000000119192836 */ /* 0x000fca0000000000 */
[----:B------:R-:W-:Y:S01]  /*f510*/  @P2 IADD3 R13, PT, PT, R24, R25, RZ ;  /* 0x00000019180d2210 */ /* 0x000fe20007ffe0ff */
[----:B------:R0:W-:Y:S04]  /*f520*/  @P2 STS [R23], R25 ;  /* 0x0000001917002388 */ /* 0x0001e80000000800 */
[----:B------:R-:W-:-:S05]  /*f530*/  @P2 IMAD.WIDE.U32 R12, R13, 0x4, R16 ;  /* 0x000000040d0c2825 */ /* 0x000fca00078e0010 */
[----:B------:R0:W-:Y:S01]  /*f540*/  @P2 STG.E desc[UR6][R12.64], R19 ;  /* 0x000000130c002986 */ /* 0x0001e2000c101906 */
[----:B------:R-:W-:-:S13]  /*f550*/  ISETP.NE.AND P2, PT, R28, 0x2, PT ;  /* 0x000000021c00780c */ /* 0x000fda0003f45270 */
[----:B0-----:R-:W-:Y:S05]  /*f560*/  @!P2 BRA `(.L_x_306) ;  /* 0x00000000001ca947 */ /* 0x001fea0003800000 */
[----:B------:R-:W0:Y:S02]  /*f570*/  LDS R15, [R15+0x8] ;  /* 0x000008000f0f7984 */ /* 0x000e240000000800 */
[----:B0-----:R-:W-:-:S13]  /*f580*/  ISETP.NE.AND P2, PT, R15, RZ, PT ;  /* 0x000000ff0f00720c */ /* 0x001fda0003f45270 */
[----:B------:R-:W-:-:S04]  /*f590*/  @P2 VIADD R14, R25, 0x1 ;  /* 0x00000001190e2836 */ /* 0x000fc80000000000 */
[----:B------:R-:W-:Y:S01]  /*f5a0*/  @P2 IMAD.IADD R13, R24, 0x1, R14 ;  /* 0x00000001180d2824 */ /* 0x000fe200078e020e */
[----:B------:R0:W-:Y:S03]  /*f5b0*/  @P2 STS [R23], R14 ;  /* 0x0000000e17002388 */ /* 0x0001e60000000800 */
[----:B------:R-:W-:-:S05]  /*f5c0*/  @P2 IMAD.WIDE.U32 R12, R13, 0x4, R16 ;  /* 0x000000040d0c2825 */ /* 0x000fca00078e0010 */
[----:B------:R0:W-:Y:S02]  /*f5d0*/  @P2 STG.E desc[UR6][R12.64], R15 ;  /* 0x0000000f0c002986 */ /* 0x0001e4000c101906 */
.L_x_306:
[----:B------:R-:W-:Y:S05]  /*f5e0*/  @!P1 BRA `(.L_x_309) ;  /* 0xfffffff800ac9947 */ /* 0x000fea000383ffff */
.L_x_200:
[----:B------:R-:W-:Y:S05]  /*f5f0*/  BSYNC.RECONVERGENT B2 ;  /* 0x0000000000027941 */ /* 0x000fea0003800200 */
.L_x_198:
[----:B------:R-:W-:Y:S05]  /*f600*/  BRA `(.L_x_310) ;  /* 0x00000060000c7947 */ /* 0x000fea0003800000 */
.L_x_190:
[----:B------:R-:W3:Y:S01]  /*f610*/  S2UR UR5, SR_CgaCtaId ;  /* 0x00000000000579c3 */ /* 0x000ee20000008800 */
[----:B------:R-:W-:-:S07]  /*f620*/  UMOV UR4, 0x400 ;  /* 0x0000040000047882 */ /* 0x000fce0000000000 */
[----:B------:R-:W4:Y:S01]  /*f630*/  LDC.64 R8, c[0x4][0x28] ;  /* 0x01000a00ff087b82 */ /* 0x000f220000000a00 */
[----:B---3--:R-:W-:Y:S01]  /*f640*/  ULEA UR8, UR5, UR4, 0x18 ;  /* 0x0000000405087291 */ /* 0x008fe2000f8ec0ff */
[----:B----4-:R-:W-:-:S08]  /*f650*/  IMAD.WIDE.U32 R8, R0, 0x54, R8 ;  /* 0x0000005400087825 */ /* 0x010fd000078e0008 */
[----:B------:R-:W0:Y:S02]  /*f660*/  LDS R17, [UR8+0x4] ;  /* 0x00000408ff117984 */ /* 0x000e240008000800 */
[----:B01----:R-:W-:Y:S02]  /*f670*/  IMAD.WIDE R10, R17, 0xc, R8 ;  /* 0x0000000c110a7825 */ /* 0x003fe400078e0208 */
[----:B------:R-:W0:Y:S04]  /*f680*/  LDC.64 R8, c[0x4][0x18] ;  /* 0x01000600ff087b82 */ /* 0x000e280000000a00 */
[----:B------:R-:W3:Y:S01]  /*f690*/  LDG.E R10, desc[UR6][R10.64+-0x4] ;  /* 0xfffffc060a0a7981 */ /* 0x000ee2000c1e1900 */
[----:B0-----:R-:W-:-:S04]  /*f6a0*/  IMAD.WIDE.U32 R8, R0, 0x222e00, R8 ;  /* 0x00222e0000087825 */ /* 0x001fc800078e0008 */
[----:B------:R-:W-:Y:S01]  /*f6b0*/  IMAD.WIDE R12, R17, 0x4e200, R8 ;  /* 0x0004e200110c7825 */ /* 0x000fe200078e0208 */
[----:B------:R-:W-:Y:S01]  /*f6c0*/  UIADD3 UR4, UPT, UPT, UR4, 0x7614, URZ ;  /* 0x0000761404047890 */ /* 0x000fe2000fffe0ff */
[----:B------:R-:W0:Y:S03]  /*f6d0*/  LDS R8, [UR8+0x10] ;  /* 0x00001008ff087984 */ /* 0x000e260008000800 */
[----:B------:R-:W-:-:S06]  /*f6e0*/  ULEA UR4, UR5, UR4, 0x18 ;  /* 0x0000000405047291 */ /* 0x000fcc000f8ec0ff */
[----:B------:R-:W-:Y:S01]  /*f6f0*/  LEA R9, R17, UR4, 0x9 ;  /* 0x0000000411097c11 */ /* 0x000fe2000f8e48ff */
[----:B---3-5:R-:W-:-:S06]  /*f700*/  IMAD.WIDE.U32 R14, R10, 0x4, R12 ;  /* 0x000000040a0e7825 */ /* 0x028fcc00078e000c */
[----:B------:R-:W3:Y:S01]  /*f710*/  LDG.E R14, desc[UR6][R14.64+-0x4e200] ;  /* 0xfb1e00060e0e7981 */ /* 0x000ee2000c1e1900 */
[----:B------:R-:W-:Y:S01]  /*f720*/  LEA R16, R10, R9, 0x2 ;  /* 0x000000090a107211 */ /* 0x000fe200078e10ff */
[----:B------:R-:W-:Y:S01]  /*f730*/  BSSY.RECONVERGENT B1, `(.L_x_311) ;  /* 0x0000045000017945 */ /* 0x000fe20003800200 */
[----:B0-----:R-:W-:Y:S01]  /*f740*/  ISETP.GE.U32.AND P0, PT, R3, R8, PT ;  /* 0x000000080300720c */ /* 0x001fe20003f06070 */
[----:B------:R-:W-:Y:S02]  /*f750*/  IMAD.WIDE R18, R17, 0x4e200, R18 ;  /* 0x0004e20011127825 */ /* 0x000fe400078e0212 */
[----:B------:R0:W1:Y:S02]  /*f760*/  LDS R10, [R16+-0x200] ;  /* 0xfffe0000100a7984 */ /* 0x0000640000000800 */
[----:B---3--:R-:W-:-:S08]  /*f770*/  VIADD R11, R14, 0x1 ;  /* 0x000000010e0b7836 */ /* 0x008fd00000000000 */
[----:B01----:R-:W-:Y:S05]  /*f780*/  @P0 BRA `(.L_x_312) ;  /* 0x0000000000fc0947 */ /* 0x003fea0003800000 */
[----:B------:R-:W-:Y:S01]  /*f790*/  VIMNMX.U32 R15, PT, PT, R8, R2, !PT ;  /* 0x00000002080f7248 */ /* 0x000fe20007fe0000 */
[----:B------:R-:W-:Y:S01]  /*f7a0*/  BSSY.RECONVERGENT B2, `(.L_x_313) ;  /* 0x0000021000027945 */ /* 0x000fe20003800200 */
[----:B------:R-:W-:-:S03]  /*f7b0*/  IMAD.MOV.U32 R17, RZ, RZ, R3 ;  /* 0x000000ffff117224 */ /* 0x000fc600078e0003 */
[----:B------:R-:W-:-:S05]  /*f7c0*/  IMAD.IADD R15, R15, 0x1, -R2 ;  /* 0x000000010f0f7824 */ /* 0x000fca00078e0a02 */
[C---:B------:R-:W-:Y:S02]  /*f7d0*/  ISETP.GE.U32.AND P0, PT, R15.reuse, 0xc1, PT ;  /* 0x000000c10f00780c */ /* 0x040fe40003f06070 */
[----:B------:R-:W-:-:S04]  /*f7e0*/  IADD3 R22, PT, PT, R15, 0x1f, RZ ;  /* 0x0000001f0f167810 */ /* 0x000fc80007ffe0ff */
[----:B------:R-:W-:-:S04]  /*f7f0*/  LEA.HI R16, R22, 0x1, RZ, 0x1b ;  /* 0x0000000116107811 */ /* 0x000fc800078fd8ff */
[----:B--2---:R-:W-:-:S04]  /*f800*/  LOP3.LUT R24, R16, 0x7, RZ, 0xc0, !PT ;  /* 0x0000000710187812 */ /* 0x004fc800078ec0ff */
[----:B------:R-:W-:Y:S01]  /*f810*/  ISETP.NE.AND P1, PT, R24, RZ, PT ;  /* 0x000000ff1800720c */ /* 0x000fe20003f25270 */
[----:B------:R-:W-:-:S12]  /*f820*/  @!P0 BRA `(.L_x_314) ;  /* 0x0000000000608947 */ /* 0x000fd80003800000 */
[----:B------:R-:W-:Y:S01]  /*f830*/  LOP3.LUT R20, R16, 0xffffff8, RZ, 0xc0, !PT ;  /* 0x0ffffff810147812 */ /* 0x000fe200078ec0ff */
[----:B------:R-:W-:Y:S01]  /*f840*/  IMAD.MOV.U32 R21, RZ, RZ, RZ ;  /* 0x000000ffff157224 */ /* 0x000fe200078e00ff */
[----:B------:R-:W-:-:S07]  /*f850*/  MOV R17, R3 ;  /* 0x0000000300117202 */ /* 0x000fce0000000f00 */
.L_x_315:
[C---:B0-----:R-:W-:Y:S02]  /*f860*/  IMAD R23, R10.reuse, R17, RZ ;  /* 0x000000110a177224 */ /* 0x041fe400078e02ff */
[C---:B------:R-:W-:Y:S01]  /*f870*/  IMAD.WIDE R14, R17.reuse, 0x4, R12 ;  /* 0x00000004110e7825 */ /* 0x040fe200078e020c */
[----:B------:R-:W-:Y:S02]  /*f880*/  IADD3 R17, PT, PT, R17, 0x100, RZ ;  /* 0x0000010011117810 */ /* 0x000fe40007ffe0ff */
[C---:B------:R-:W-:Y:S01]  /*f890*/  LEA R27, R10.reuse, R23, 0x6 ;  /* 0x000000170a1b7211 */ /* 0x040fe200078e30ff */
[C-C-:B------:R-:W-:Y:S01]  /*f8a0*/  IMAD R31, R10.reuse, 0x80, R23.reuse ;  /* 0x000000800a1f7824 */ /* 0x140fe200078e0217 */
[----:B------:R0:W-:Y:S01]  /*f8b0*/  STG.E desc[UR6][R14.64], R23 ;  /* 0x000000170e007986 */ /* 0x0001e2000c101906 */
[C---:B------:R-:W-:Y:S02]  /*f8c0*/  IMAD R25, R10.reuse, 0x20, R23 ;  /* 0x000000200a197824 */ /* 0x040fe400078e0217 */
[C---:B------:R-:W-:Y:S01]  /*f8d0*/  IMAD R35, R10.reuse, 0x40, R31 ;  /* 0x000000400a237824 */ /* 0x040fe200078e021f */
[C---:B------:R-:W-:Y:S01]  /*f8e0*/  LEA R33, R10.reuse, R31, 0x5 ;  /* 0x0000001f0a217211 */ /* 0x040fe200078e28ff */
[C---:B------:R-:W-:Y:S01]  /*f8f0*/  IMAD R29, R10.reuse, 0x20, R27 ;  /* 0x000000200a1d7824 */ /* 0x040fe200078e021b */
[----:B------:R0:W-:Y:S01]  /*f900*/  STG.E desc[UR6][R14.64+0x80], R25 ;  /* 0x000080190e007986 */ /* 0x0001e2000c101906 */
[----:B------:R-:W-:-:S02]  /*f910*/  IMAD R37, R10, 0x20, R35 ;  /* 0x000000200a257824 */ /* 0x000fc400078e0223 */
[----:B------:R-:W-:Y:S01]  /*f920*/  VIADD R21, R21, 0x8 ;  /* 0x0000000815157836 */ /* 0x000fe20000000000 */
[----:B------:R0:W-:Y:S04]  /*f930*/  STG.E desc[UR6][R14.64+0x100], R27 ;  /* 0x0001001b0e007986 */ /* 0x0001e8000c101906 */
[----:B------:R0:W-:Y:S01]  /*f940*/  STG.E desc[UR6][R14.64+0x200], R31 ;  /* 0x0002001f0e007986 */ /* 0x0001e2000c101906 */
[----:B------:R-:W-:-:S03]  /*f950*/  ISETP.NE.AND P0, PT, R21, R20, PT ;  /* 0x000000141500720c */ /* 0x000fc60003f05270 */
[----:B------:R0:W-:Y:S04]  /*f960*/  STG.E desc[UR6][R14.64+0x180], R29 ;  /* 0x0001801d0e007986 */ /* 0x0001e8000c101906 */
[----:B------:R0:W-:Y:S04]  /*f970*/  STG.E desc[UR6][R14.64+0x280], R33 ;  /* 0x000280210e007986 */ /* 0x0001e8000c101906 */
[----:B------:R0:W-:Y:S04]  /*f980*/  STG.E desc[UR6][R14.64+0x300], R35 ;  /* 0x000300230e007986 */ /* 0x0001e8000c101906 */
[----:B------:R0:W-:Y:S01]  /*f990*/  STG.E desc[UR6][R14.64+0x380], R37 ;  /* 0x000380250e007986 */ /* 0x0001e2000c101906 */
[----:B------:R-:W-:Y:S05]  /*f9a0*/  @P0 BRA `(.L_x_315) ;  /* 0xfffffffc00ac0947 */ /* 0x000fea000383ffff */
.L_x_314:
[----:B------:R-:W-:Y:S05]  /*f9b0*/  BSYNC.RECONVERGENT B2 ;  /* 0x0000000000027941 */ /* 0x000fea0003800200 */
.L_x_313:
[----:B------:R-:W-:Y:S05]  /*f9c0*/  @!P1 BRA `(.L_x_312) ;  /* 0x00000000006c9947 */ /* 0x000fea0003800000 */
[----:B------:R-:W-:Y:S01]  /*f9d0*/  ISETP.GE.U32.AND P0, PT, R24, 0x4, PT ;  /* 0x000000041800780c */ /* 0x000fe20003f06070 */
[----:B------:R-:W-:Y:S01]  /*f9e0*/  BSSY.RECONVERGENT B2, `(.L_x_316) ;  /* 0x000000d000027945 */ /* 0x000fe20003800200 */
[----:B------:R-:W-:-:S11]  /*f9f0*/  LOP3.LUT P1, R16, R16, 0x3, RZ, 0xc0, !PT ;  /* 0x0000000310107812 */ /* 0x000fd6000782c0ff */
[----:B------:R-:W-:Y:S05]  /*fa00*/  @!P0 BRA `(.L_x_317) ;  /* 0x0000000000288947 */ /* 0x000fea0003800000 */
[----:B------:R-:W-:Y:S02]  /*fa10*/  IMAD R21, R10, R17, RZ ;  /* 0x000000110a157224 */ /* 0x000fe400078e02ff */
[----:B0-----:R-:W-:-:S04]  /*fa20*/  IMAD.WIDE R14, R17, 0x4, R12 ;  /* 0x00000004110e7825 */ /* 0x001fc800078e020c */
        /* <DEDUP_REMOVED lines=8> */
.L_x_317:
[----:B------:R-:W-:Y:S05]  /*fab0*/  BSYNC.RECONVERGENT B2 ;  /* 0x0000000000027941 */ /* 0x000fea0003800200 */
.L_x_316:
[----:B------:R-:W-:Y:S05]  /*fac0*/  @!P1 BRA `(.L_x_312) ;  /* 0x00000000002c9947 */ /* 0x000fea0003800000 */
[----:B------:R-:W-:Y:S02]  /*fad0*/  ISETP.NE.AND P1, PT, R16, 0x1, PT ;  /* 0x000000011000780c */ /* 0x000fe40003f25270 */
[----:B------:R-:W-:-:S11]  /*fae0*/  LOP3.LUT P0, RZ, R22, 0x20, RZ, 0xc0, !PT ;  /* 0x0000002016ff7812 */ /* 0x000fd6000780c0ff */
[----:B-1----:R-:W-:Y:S02]  /*faf0*/  @P1 IMAD R21, R10, R17, RZ ;  /* 0x000000110a151224 */ /* 0x002fe400078e02ff */
[----:B0-----:R-:W-:-:S03]  /*fb00*/  @P1 IMAD.WIDE R14, R17, 0x4, R12 ;  /* 0x00000004110e1825 */ /* 0x001fc600078e020c */
[C---:B------:R-:W-:Y:S01]  /*fb10*/  @P1 LEA R23, R10.reuse, R21, 0x5 ;  /* 0x000000150a171211 */ /* 0x040fe200078e28ff */
[----:B------:R-:W-:Y:S01]  /*fb20*/  @P1 VIADD R17, R17, 0x40 ;  /* 0x0000004011111836 */ /* 0x000fe20000000000 */
[----:B------:R3:W-:Y:S03]  /*fb30*/  @P1 STG.E desc[UR6][R14.64], R21 ;  /* 0x000000150e001986 */ /* 0x0007e6000c101906 */
[----:B------:R-:W-:Y:S01]  /*fb40*/  @!P0 IMAD.WIDE R12, R17, 0x4, R12 ;  /* 0x00000004110c8825 */ /* 0x000fe200078e020c */
[----:B------:R3:W-:Y:S03]  /*fb50*/  @P1 STG.E desc[UR6][R14.64+0x80], R23 ;  /* 0x000080170e001986 */ /* 0x0007e6000c101906 */
[----:B------:R-:W-:-:S05]  /*fb60*/  @!P0 IMAD R17, R10, R17, RZ ;  /* 0x000000110a118224 */ /* 0x000fca00078e02ff */
[----:B------:R3:W-:Y:S02]  /*fb70*/  @!P0 STG.E desc[UR6][R12.64], R17 ;  /* 0x000000110c008986 */ /* 0x0007e4000c101906 */
.L_x_312:
[----:B------:R-:W-:Y:S05]  /*fb80*/  BSYNC.RECONVERGENT B1 ;  /* 0x0000000000017941 */ /* 0x000fea0003800200 */
.L_x_311:
[----:B--2---:R-:W-:Y:S01]  /*fb90*/  IMAD R24, R10, R8, RZ ;  /* 0x000000080a187224 */ /* 0x004fe200078e02ff */
[----:B------:R-:W-:-:S04]  /*fba0*/  LEA R16, P1, R11, R18, 0x2 ;  /* 0x000000120b107211 */ /* 0x000fc800078210ff */
[----:B------:R-:W-:Y:S02]  /*fbb0*/  ISETP.GE.U32.AND P0, PT, R24, 0x800, PT ;  /* 0x000008001800780c */ /* 0x000fe40003f06070 */
[----:B---3--:R-:W-:-:S11]  /*fbc0*/  LEA.HI.X R17, R11, R19, RZ, 0x2, P1 ;  /* 0x000000130b117211 */ /* 0x008fd600008f14ff */
[----:B------:R-:W-:Y:S05]  /*fbd0*/  @!P0 BRA `(.L_x_318) ;  /* 0x0000004800748947 */ /* 0x000fea0003800000 */
[----:B------:R-:W-:-:S13]  /*fbe0*/  ISETP.NE.AND P0, PT, R8, RZ, PT ;  /* 0x000000ff0800720c */ /* 0x000fda0003f05270 */
[----:B------:R-:W-:Y:S05]  /*fbf0*/  @!P0 BRA `(.L_x_310) ;  /* 0x0000005800908947 */ /* 0x000fea0003800000 */
[----:B01----:R-:W-:Y:S01]  /*fc00*/  IADD3 R14, P0, PT, R16, -0x4e200, RZ ;  /* 0xfffb1e00100e7810 */ /* 0x003fe20007f1e0ff */
[----:B------:R-:W-:Y:S01]  /*fc10*/  IMAD.MOV.U32 R25, RZ, RZ, RZ ;  /* 0x000000ffff197224 */ /* 0x000fe200078e00ff */
[----:B------:R-:W-:Y:S02]  /*fc20*/  SHF.R.U32.HI R11, RZ, 0xb, R10 ;  /* 0x0000000bff0b7819 */ /* 0x000fe4000001160a */
[C---:B------:R-:W-:Y:S02]  /*fc30*/  LOP3.LUT R12, R10.reuse, 0x7ff, RZ, 0xc0, !PT ;  /* 0x000007ff0a0c7812 */ /* 0x040fe400078ec0ff */
[C---:B------:R-:W-:Y:S02]  /*fc40*/  LOP3.LUT R13, R10.reuse, 0xfffff800, RZ, 0xc0, !PT ;  /* 0xfffff8000a0d7812 */ /* 0x040fe400078ec0ff */
[----:B------:R-:W-:Y:S02]  /*fc50*/  LOP3.LUT R24, R10, 0x7fc, RZ, 0xc0, !PT ;  /* 0x000007fc0a187812 */ /* 0x000fe400078ec0ff */
[----:B------:R-:W-:-:S07]  /*fc60*/  IADD3.X R15, PT, PT, R17, -0x1, RZ, P0, !PT ;  /* 0xffffffff110f7810 */ /* 0x000fce00007fe4ff */
.L_x_410:
[----:B0-----:R-:W0:Y:S01]  /*fc70*/  S2UR UR8, SR_CgaCtaId ;  /* 0x00000000000879c3 */ /* 0x001e220000008800 */
[----:B------:R-:W-:Y:S01]  /*fc80*/  UMOV UR4, 0x400 ;  /* 0x0000040000047882 */ /* 0x000fe20000000000 */
[----:B------:R-:W-:Y:S01]  /*fc90*/  BSSY.RECONVERGENT B1, `(.L_x_319) ;  /* 0x000048d000017945 */ /* 0x000fe20003800200 */
[----:B------:R-:W-:Y:S02]  /*fca0*/  UIADD3 UR5, UPT, UPT, UR4, 0x614, URZ ;  /* 0x0000061404057890 */ /* 0x000fe4000fffe0ff */
[----:B------:R-:W-:-:S04]  /*fcb0*/  UIADD3 UR4, UPT, UPT, UR4, 0x414, URZ ;  /* 0x0000041404047890 */ /* 0x000fc8000fffe0ff */
[----:B0-----:R-:W-:Y:S02]  /*fcc0*/  ULEA UR4, UR8, UR4, 0x18 ;  /* 0x0000000408047291 */ /* 0x001fe4000f8ec0ff */
[----:B------:R-:W-:-:S04]  /*fcd0*/  ULEA UR5, UR8, UR5, 0x18 ;  /* 0x0000000508057291 */ /* 0x000fc8000f8ec0ff */
[C---:B-1----:R-:W-:Y:S02]  /*fce0*/  LEA R26, R25.reuse, UR4, 0x2 ;  /* 0x00000004191a7c11 */ /* 0x042fe4000f8e10ff */
[----:B--23--:R-:W-:-:S04]  /*fcf0*/  LEA R20, R25, UR5, 0x2 ;  /* 0x0000000519147c11 */ /* 0x00cfc8000f8e10ff */
[----:B------:R-:W-:Y:S04]  /*fd00*/  LDS R26, [R26] ;  /* 0x000000001a1a7984 */ /* 0x000fe80000000800 */
[----:B------:R-:W0:Y:S02]  /*fd10*/  LDS R27, [R20] ;  /* 0x00000000141b7984 */ /* 0x000e240000000800 */
[----:B0-----:R-:W-:-:S05]  /*fd20*/  IMAD.IADD R27, R27, 0x1, -R26 ;  /* 0x000000011b1b7824 */ /* 0x001fca00078e0a1a */
[----:B------:R-:W-:-:S13]  /*fd30*/  ISETP.GE.U32.AND P0, PT, R10, R27, PT ;  /* 0x0000001b0a00720c */ /* 0x000fda0003f06070 */
[----:B----4-:R-:W-:Y:S05]  /*fd40*/  @P0 BRA `(.L_x_320) ;  /* 0x0000002800740947 */ /* 0x010fea0003800000 */
[----:B------:R-:W-:Y:S01]  /*fd50*/  ISETP.NE.AND P2, PT, R2, 0x20, PT ;  /* 0x000000200200780c */ /* 0x000fe20003f45270 */
[----:B------:R-:W0:Y:S01]  /*fd60*/  LDC.64 R22, c[0x0][0x398] ;  /* 0x0000e600ff167b82 */ /* 0x000e220000000a00 */
[----:B------:R-:W-:Y:S02]  /*fd70*/  LEA R28, R25, R9, 0x2 ;  /* 0x00000009191c7211 */ /* 0x000fe400078e10ff */
[----:B------:R-:W-:-:S09]  /*fd80*/  ISETP.GE.U32.AND P0, PT, R10, 0x800, PT ;  /* 0x000008000a00780c */ /* 0x000fd20003f06070 */
[----:B------:R1:W-:Y:S01]  /*fd90*/  @!P2 STS [R28], RZ ;  /* 0x000000ff1c00a388 */ /* 0x0003e20000000800 */
[----:B0-----:R-:W-:-:S03]  /*fda0*/  IMAD.WIDE.U32 R22, R26, 0x4, R22 ;  /* 0x000000041a167825 */ /* 0x001fc600078e0016 */
[----:B-1----:R-:W-:Y:S05]  /*fdb0*/  @!P0 BRA `(.L_x_321) ;  /* 0x0000000800f88947 */ /* 0x002fea0003800000 */
[----:B------:R-:W-:Y:S02]  /*fdc0*/  IMAD R26, R10, R25, RZ ;  /* 0x000000190a1a7224 */ /* 0x000fe400078e02ff */
[----:B------:R-:W-:-:S07]  /*fdd0*/  IMAD.MOV.U32 R34, RZ, RZ, RZ ;  /* 0x000000ffff227224 */ /* 0x000fce00078e00ff */
.L_x_343:
[----:B------:R-:W-:Y:S01]  /*fde0*/  ISETP.NE.AND P0, PT, R7, RZ, PT ;  /* 0x000000ff0700720c */ /* 0x000fe20003f05270 */
[----:B------:R-:W-:Y:S01]  /*fdf0*/  BSSY.RECONVERGENT B2, `(.L_x_322) ;  /* 0x0000013000027945 */ /* 0x000fe20003800200 */
[----:B---3--:R-:W-:Y:S01]  /*fe00*/  IMAD.MOV.U32 R29, RZ, RZ, R34 ;  /* 0x000000ffff1d7224 */ /* 0x008fe200078e0022 */
[----:B------:R-:W-:-:S10]  /*fe10*/  MOV R31, R3 ;  /* 0x00000003001f7202 */ /* 0x000fd40000000f00 */
[----:B012---:R-:W-:Y:S05]  /*fe20*/  @!P0 BRA `(.L_x_323) ;  /* 0x00000000003c8947 */ /* 0x007fea0003800000 */
[----:B------:R-:W-:-:S04]  /*fe30*/  IMAD R33, R29, 0x800, R2 ;  /* 0x000008001d217824 */ /* 0x000fc800078e0202 */
[----:B------:R-:W-:-:S06]  /*fe40*/  IMAD.WIDE.U32 R20, R33, 0x4, R14 ;  /* 0x0000000421147825 */ /* 0x000fcc00078e000e */
[----:B------:R-:W2:Y:S01]  /*fe50*/  LDG.E R21, desc[UR6][R20.64+-0x80] ;  /* 0xffff800614157981 */ /* 0x000ea2000c1e1900 */
[----:B------:R-:W-:Y:S01]  /*fe60*/  ISETP.NE.AND P0, PT, R7, 0x1, PT ;  /* 0x000000010700780c */ /* 0x000fe20003f05270 */
[----:B------:R-:W-:Y:S02]  /*fe70*/  IMAD.MOV.U32 R31, RZ, RZ, R2 ;  /* 0x000000ffff1f7224 */ /* 0x000fe400078e0002 */
[----:B--2---:R0:W-:Y:S10]  /*fe80*/  STS [R6+-0x80], R21 ;  /* 0xffff801506007388 */ /* 0x0041f40000000800 */
[----:B------:R-:W-:Y:S05]  /*fe90*/  @!P0 BRA `(.L_x_323) ;  /* 0x0000000000208947 */ /* 0x000fea0003800000 */
[----:B------:R-:W-:Y:S01]  /*fea0*/  ISETP.NE.AND P0, PT, R7, 0x2, PT ;  /* 0x000000020700780c */ /* 0x000fe20003f05270 */
[----:B0-----:R-:W-:-:S05]  /*feb0*/  IMAD.WIDE.U32 R20, R33, 0x4, R16 ;  /* 0x0000000421147825 */ /* 0x001fca00078e0010 */
[----:B------:R-:W2:Y:S07]  /*fec0*/  LDG.E R33, desc[UR6][R20.64+-0x4e200] ;  /* 0xfb1e000614217981 */ /* 0x000eae000c1e1900 */
[----:B------:R-:W3:Y:S01]  /*fed0*/  @P0 LDG.E R35, desc[UR6][R20.64+-0x4e180] ;  /* 0xfb1e800614230981 */ /* 0x000ee2000c1e1900 */
[----:B------:R-:W-:Y:S01]  /*fee0*/  MOV R31, R4 ;  /* 0x00000004001f7202 */ /* 0x000fe20000000f00 */
[----:B------:R-:W-:Y:S02]  /*fef0*/  @P0 IMAD.MOV.U32 R31, RZ, RZ, R5 ;  /* 0x000000ffff1f0224 */ /* 0x000fe400078e0005 */
[----:B--2---:R1:W-:Y:S04]  /*ff00*/  STS [R6], R33 ;  /* 0x0000002106007388 */ /* 0x0043e80000000800 */
[----:B---3--:R1:W-:Y:S02]  /*ff10*/  @P0 STS [R6+0x80], R35 ;  /* 0x0000802306000388 */ /* 0x0083e40000000800 */
.L_x_323:
[----:B------:R-:W-:Y:S05]  /*ff20*/  BSYNC.RECONVERGENT B2 ;  /* 0x0000000000027941 */ /* 0x000fea0003800200 */
.L_x_322:
[----:B0-----:R-:W0:Y:S01]  /*ff30*/  S2R R21, SR_CgaCtaId ;  /* 0x0000000000157919 */ /* 0x001e220000008800 */
[----:B------:R-:W-:Y:S01]  /*ff40*/  MOV R20, 0x400 ;  /* 0x0000040000147802 */ /* 0x000fe20000000f00 */
[----:B------:R-:W-:Y:S01]  /*ff50*/  VIADD R34, R34, 0x1 ;  /* 0x0000000122227836 */ /* 0x000fe20000000000 */
[----:B------:R-:W-:Y:S02]  /*ff60*/  BSSY.RECONVERGENT B2, `(.L_x_324) ;  /* 0x0000013000027945 */ /* 0x000fe40003800200 */
[----:B------:R-:W-:Y:S02]  /*ff70*/  IADD3 R20, PT, PT, R20, 0x4814, RZ ;  /* 0x0000481414147810 */ /* 0x000fe40007ffe0ff */
[----:B------:R-:W-:Y:S02]  /*ff80*/  ISETP.NE.AND P0, PT, R34, R11, PT ;  /* 0x0000000b2200720c */ /* 0x000fe40003f05270 */
[----:B0-----:R-:W-:-:S11]  /*ff90*/  LEA R30, R21, R20, 0x18 ;  /* 0x00000014151e7211 */ /* 0x001fd600078ec0ff */
.L_x_325:
[----:B------:R-:W-:-:S04]  /*ffa0*/  IMAD R21, R29, 0x800, R31 ;  /* 0x000008001d157824 */ /* 0x000fc800078e021f */
[----:B------:R-:W-:-:S05]  /*ffb0*/  IMAD.WIDE R20, R21, 0x4, R16 ;  /* 0x0000000415147825 */ /* 0x000fca00078e0210 */
[----:B--2---:R-:W2:Y:S01]  /*ffc0*/  LDG.E R32, desc[UR6][R20.64+-0x4e200] ;  /* 0xfb1e000614207981 */ /* 0x004ea2000c1e1900 */
[----:B-1----:R-:W-:-:S03]  /*ffd0*/  IMAD R33, R31, 0x4, R30 ;  /* 0x000000041f217824 */ /* 0x002fc600078e021e */
[----:B------:R-:W3:Y:S04]  /*ffe0*/  LDG.E R36, desc[UR6][R20.64+-0x4e180] ;  /* 0xfb1e800614247981 */ /* 0x000ee8000c1e1900 */
[----:B------:R-:W4:Y:S04]  /*fff0*/  LDG.E R35, desc[UR6][R20.64+-0x4e100] ;  /* 0xfb1f000614237981 */ /* 0x000f28000c1e1900 */
[----:B--2---:R0:W-:Y:S01]  /*10000*/  STS [R33], R32 ;  /* 0x0000002021007388 */ /* 0x0041e20000000800 */
[----:B------:R-:W-:-:S03]  /*10010*/  IADD3 R37, PT, PT, R31, 0x60, RZ ;  /* 0x000000601f257810 */ /* 0x000fc60007ffe0ff */
[----:B---3--:R2:W-:Y:S04]  /*10020*/  STS [R33+0x80], R36 ;  /* 0x0000802421007388 */ /* 0x0085e80000000800 */
[----:B0-----:R-:W3:Y:S04]  /*10030*/  LDG.E R32, desc[UR6][R20.64+-0x4e080] ;  /* 0xfb1f800614207981 */ /* 0x001ee8000c1e1900 */
[----:B----4-:R2:W-:Y:S01]  /*10040*/  STS [R33+0x100], R35 ;  /* 0x0001002321007388 */ /* 0x0105e20000000800 */
[----:B------:R-:W-:Y:S01]  /*10050*/  ISETP.GE.U32.AND P1, PT, R37, 0x7e0, PT ;  /* 0x000007e02500780c */ /* 0x000fe20003f26070 */
[----:B------:R-:W-:-:S02]  /*10060*/  VIADD R31, R31, 0x80 ;  /* 0x000000801f1f7836 */ /* 0x000fc40000000000 */
[----:B---3--:R2:W-:Y:S10]  /*10070*/  STS [R33+0x180], R32 ;  /* 0x0001802021007388 */ /* 0x0085f40000000800 */
[----:B------:R-:W-:Y:S05]  /*10080*/  @!P1 BRA `(.L_x_325) ;  /* 0xfffffffc00c49947 */ /* 0x000fea000383ffff */
[----:B------:R-:W-:Y:S05]  /*10090*/  BSYNC.RECONVERGENT B2 ;  /* 0x0000000000027941 */ /* 0x000fea0003800200 */
.L_x_324:
[----:B------:R-:W-:Y:S01]  /*100a0*/  ISETP.GT.U32.AND P1, PT, R3, 0x7ff, PT ;  /* 0x000007ff0300780c */ /* 0x000fe20003f24070 */
[----:B------:R-:W-:-:S12]  /*100b0*/  BSSY.RECONVERGENT B2, `(.L_x_326) ;  /* 0x0000041000027945 */ /* 0x000fd80003800200 */
[----:B------:R-:W-:Y:S05]  /*100c0*/  @P1 BRA `(.L_x_327) ;  /* 0x0000000000fc1947 */ /* 0x000fea0003800000 */
[----:B------:R-:W-:-:S13]  /*100d0*/  ISETP.GE.AND P1, PT, R27, 0x2, PT ;  /* 0x000000021b00780c */ /* 0x000fda0003f26270 */
[----:B------:R-:W-:Y:S05]  /*100e0*/  @!P1 BRA `(.L_x_328) ;  /* 0x0000000000a09947 */ /* 0x000fea0003800000 */
[----:B------:R-:W-:-:S07]  /*100f0*/  IMAD.MOV.U32 R31, RZ, RZ, R3 ;  /* 0x000000ffff1f7224 */ /* 0x000fce00078e0003 */
.L_x_334:
[----:B0-----:R-:W0:Y:S01]  /*10100*/  S2UR UR5, SR_CgaCtaId ;  /* 0x00000000000579c3 */ /* 0x001e220000008800 */
[----:B------:R-:W-:Y:S01]  /*10110*/  UMOV UR4, 0x400 ;  /* 0x0000040000047882 */ /* 0x000fe20000000000 */
[----:B--2---:R-:W-:Y:S01]  /*10120*/  IMAD.MOV.U32 R33, RZ, RZ, RZ ;  /* 0x000000ffff217224 */ /* 0x004fe200078e00ff */
[----:B------:R-:W-:Y:S01]  /*10130*/  UIADD3 UR4, UPT, UPT, UR4, 0x4814, URZ ;  /* 0x0000481404047890 */ /* 0x000fe2000fffe0ff */
[----:B------:R-:W-:-:S03]  /*10140*/  IMAD.MOV.U32 R32, RZ, RZ, R27 ;  /* 0x000000ffff207224 */ /* 0x000fc600078e001b */
[----:B0-----:R-:W-:-:S06]  /*10150*/  ULEA UR4, UR5, UR4, 0x18 ;  /* 0x0000000405047291 */ /* 0x001fcc000f8ec0ff */
[C---:B-1----:R-:W-:Y:S02]  /*10160*/  LEA R30, R31.reuse, UR4, 0x2 ;  /* 0x000000041f1e7c11 */ /* 0x042fe4000f8e10ff */
[----:B------:R-:W-:-:S03]  /*10170*/  IADD3 R31, PT, PT, R31, UR10, RZ ;  /* 0x0000000a1f1f7c10 */ /* 0x000fc6000fffe0ff */
[----:B------:R0:W1:Y:S01]  /*10180*/  LDS R29, [R30] ;  /* 0x000000001e1d7984 */ /* 0x0000620000000800 */
[----:B------:R-:W-:-:S13]  /*10190*/  ISETP.GE.U32.AND P1, PT, R31, 0x800, PT ;  /* 0x000008001f00780c */ /* 0x000fda0003f26070 */
.L_x_329:
        /* <DEDUP_REMOVED lines=24> */
.L_x_332:
[----:B------:R-:W-:Y:S05]  /*10320*/  BSYNC.RELIABLE B4 ;  /* 0x0000000000047941 */ /* 0x000fea0003800100 */
.L_x_331:
[----:B------:R1:W-:Y:S02]  /*10330*/  STS [R30], RZ ;  /* 0x000000ff1e007388 */ /* 0x0003e40000000800 */
.L_x_333:
[----:B------:R-:W-:Y:S05]  /*10340*/  BSYNC.RECONVERGENT B3 ;  /* 0x0000000000037941 */ /* 0x000fea0003800200 */
.L_x_330:
[----:B------:R-:W-:Y:S05]  /*10350*/  @!P1 BRA `(.L_x_334) ;  /* 0xfffffffc00689947 */ /* 0x000fea000383ffff */
[----:B------:R-:W-:Y:S05]  /*10360*/  BRA `(.L_x_327) ;  /* 0x0000000000547947 */ /* 0x000fea0003800000 */
.L_x_328:
[----:B------:R0:W5:Y:S01]  /*10370*/  LDG.E R31, desc[UR6][R22.64] ;  /* 0x00000006161f7981 */ /* 0x000162000c1e1900 */
[----:B------:R-:W-:-:S07]  /*10380*/  IMAD.MOV.U32 R29, RZ, RZ, R3 ;  /* 0x000000ffff1d7224 */ /* 0x000fce00078e0003 */
.L_x_339:
[C---:B-12---:R-:W-:Y:S01]  /*10390*/  IMAD R32, R29.reuse, 0x4, R30 ;  /* 0x000000041d207824 */ /* 0x046fe200078e021e */
[----:B------:R-:W-:Y:S01]  /*103a0*/  IADD3 R29, PT, PT, R29, UR10, RZ ;  /* 0x0000000a1d1d7c10 */ /* 0x000fe2000fffe0ff */
[----:B------:R-:W-:Y:S04]  /*103b0*/  BSSY.RECONVERGENT B3, `(.L_x_335) ;  /* 0x000000f000037945 */ /* 0x000fe80003800200 */
        /* <DEDUP_REMOVED lines=12> */
.L_x_337:
[----:B------:R-:W-:Y:S05]  /*10480*/  BSYNC.RELIABLE B4 ;  /* 0x0000000000047941 */ /* 0x000fea0003800100 */
.L_x_336:
[----:B------:R1:W-:Y:S02]  /*10490*/  STS [R32], RZ ;  /* 0x000000ff20007388 */ /* 0x0003e40000000800 */
.L_x_338:
[----:B------:R-:W-:Y:S05]  /*104a0*/  BSYNC.RECONVERGENT B3 ;  /* 0x0000000000037941 */ /* 0x000fea0003800200 */
.L_x_335:
[----:B------:R-:W-:Y:S05]  /*104b0*/  @!P3 BRA `(.L_x_339) ;  /* 0xfffffffc00b4b947 */ /* 0x000fea000383ffff */
.L_x_327:
[----:B------:R-:W-:Y:S05]  /*104c0*/  BSYNC.RECONVERGENT B2 ;  /* 0x0000000000027941 */ /* 0x000fea0003800200 */
.L_x_326:
[----:B------:R-:W-:Y:S04]  /*104d0*/  BSSY.RECONVERGENT B2, `(.L_x_340) ;  /* 0x000004b000027945 */ /* 0x000fe80003800200 */
[----:B------:R-:W-:Y:S05]  /*104e0*/  @P2 BRA `(.L_x_341) ;  /* 0x0000000400242947 */ /* 0x000fea0003800000 */
[----:B------:R-:W3:Y:S01]  /*104f0*/  S2UR UR5, SR_CgaCtaId ;  /* 0x00000000000579c3 */ /* 0x000ee20000008800 */
[----:B------:R-:W-:Y:S02]  /*10500*/  UMOV UR4, 0x400 ;  /* 0x0000040000047882 */ /* 0x000fe40000000000 */
[----:B------:R-:W-:-:S04]  /*10510*/  UIADD3 UR4, UPT, UPT, UR4, 0x4814, URZ ;  /* 0x0000481404047890 */ /* 0x000fc8000fffe0ff */
[----:B---3--:R-:W-:-:S03]  /*10520*/  ULEA UR5, UR5, UR4, 0x18 ;  /* 0x0000000405057291 */ /* 0x008fc6000f8ec0ff */
[----:B------:R-:W-:-:S09]  /*10530*/  UMOV UR4, URZ ;  /* 0x000000ff00047c82 */ /* 0x000fd20008000000 */
.L_x_342:
[----:B------:R-:W-:Y:S02]  /*10540*/  ULEA UR8, UR4, UR5, 0x2 ;  /* 0x0000000504087291 */ /* 0x000fe4000f8e10ff */
[----:B------:R-:W-:-:S04]  /*10550*/  UIADD3 UR4, UPT, UPT, UR4, 0x8, URZ ;  /* 0x0000000804047890 */ /* 0x000fc8000fffe0ff */
[----:B------:R-:W-:-:S03]  /*10560*/  UISETP.NE.AND UP0, UPT, UR4, 0x800, UPT ;  /* 0x000008000400788c */ /* 0x000fc6000bf05270 */
[----:B-12---:R-:W1:Y:S02]  /*10570*/  LDS R32, [UR8] ;  /* 0x00000008ff207984 */ /* 0x006e640008000800 */
[----:B-1----:R-:W-:-:S13]  /*10580*/  ISETP.NE.AND P1, PT, R32, RZ, PT ;  /* 0x000000ff2000720c */ /* 0x002fda0003f25270 */
[----:B---3--:R-:W1:Y:S02]  /*10590*/  @P1 LDS R20, [R28] ;  /* 0x000000001c141984 */ /* 0x008e640000000800 */
[----:B-1----:R-:W-:-:S05]  /*105a0*/  @P1 VIADD R31, R20, 0x1 ;  /* 0x00000001141f1836 */ /* 0x002fca0000000000 */
[----:B------:R-:W-:Y:S01]  /*105b0*/  @P1 STS [R28], R31 ;  /* 0x0000001f1c001388 */ /* 0x000fe20000000800 */
[----:B------:R-:W-:-:S03]  /*105c0*/  @P1 IADD3 R21, PT, PT, R26, R31, RZ ;  /* 0x0000001f1a151210 */ /* 0x000fc60007ffe0ff */
[----:B------:R-:W1:Y:S02]  /*105d0*/  LDS R35, [UR8+0x4] ;  /* 0x00000408ff237984 */ /* 0x000e640008000800 */
[----:B------:R-:W-:-:S05]  /*105e0*/  @P1 IMAD.WIDE.U32 R20, R21, 0x4, R18 ;  /* 0x0000000415141825 */ /* 0x000fca00078e0012 */
[----:B------:R-:W-:Y:S01]  /*105f0*/  @P1 STG.E desc[UR6][R20.64], R32 ;  /* 0x0000002014001986 */ /* 0x000fe2000c101906 */
[----:B-1----:R-:W-:-:S13]  /*10600*/  ISETP.NE.AND P3, PT, R35, RZ, PT ;  /* 0x000000ff2300720c */ /* 0x002fda0003f65270 */
[----:B------:R-:W1:Y:S02]  /*10610*/  @P3 LDS R29, [R28] ;  /* 0x000000001c1d3984 */ /* 0x000e640000000800 */
[----:B-1----:R-:W-:-:S04]  /*10620*/  @P3 VIADD R29, R29, 0x1 ;  /* 0x000000011d1d3836 */ /* 0x002fc80000000000 */
[----:B------:R-:W-:Y:S01]  /*10630*/  @P3 IMAD.IADD R31, R26, 0x1, R29 ;  /* 0x000000011a1f3824 */ /* 0x000fe200078e021d */
[----:B------:R-:W-:Y:S03]  /*10640*/  @P3 STS [R28], R29 ;  /* 0x0000001d1c003388 */ /* 0x000fe60000000800 */
[----:B0-----:R-:W-:Y:S01]  /*10650*/  @P3 IMAD.WIDE.U32 R30, R31, 0x4, R18 ;  /* 0x000000041f1e3825 */ /* 0x001fe200078e0012 */
[----:B------:R-:W0:Y:S04]  /*10660*/  LDS R37, [UR8+0x8] ;  /* 0x00000808ff257984 */ /* 0x000e280008000800 */
        /* <DEDUP_REMOVED lines=9> */
[----:B0-----:R-:W-:Y:S01]  /*10700*/  @P1 IADD3 R31, PT, PT, R20, 0x1, RZ ;  /* 0x00000001141f1810 */ /* 0x001fe20007ffe0ff */
[----:B------:R-:W-:-:S04]  /*10710*/  @P4 IMAD.WIDE.U32 R20, R21, 0x4, R18 ;  /* 0x0000000415144825 */ /* 0x000fc800078e0012 */
[----:B------:R0:W-:Y:S04]  /*10720*/  @P1 STS [R28], R31 ;  /* 0x0000001f1c001388 */ /* 0x0001e80000000800 */
[----:B------:R-:W1:Y:S04]  /*10730*/  LDS R29, [UR8+0x10] ;  /* 0x00001008ff1d7984 */ /* 0x000e680008000800 */
[----:B------:R-:W-:Y:S01]  /*10740*/  @P4 STG.E desc[UR6][R20.64], R37 ;  /* 0x0000002514004986 */ /* 0x000fe2000c101906 */
[----:B0-----:R-:W-:-:S05]  /*10750*/  @P1 IADD3 R31, PT, PT, R26, R31, RZ ;  /* 0x0000001f1a1f1210 */ /* 0x001fca0007ffe0ff */
        /* <DEDUP_REMOVED lines=23> */
[----:B------:R-:W0:Y:S02]  /*108d0*/  LDS R36, [UR8+0x1c] ;  /* 0x00001c08ff247984 */ /* 0x000e240008000800 */
[----:B0-----:R-:W-:-:S13]  /*108e0*/  ISETP.NE.AND P3, PT, R36, RZ, PT ;  /* 0x000000ff2400720c */ /* 0x001fda0003f65270 */
[----:B------:R-:W0:Y:S02]  /*108f0*/  @P3 LDS R30, [R28] ;  /* 0x000000001c1e3984 */ /* 0x000e240000000800 */
[----:B0-----:R-:W-:Y:S01]  /*10900*/  @P3 IADD3 R29, PT, PT, R30, 0x1, RZ ;  /* 0x000000011e1d3810 */ /* 0x001fe20007ffe0ff */
[----:B------:R-:W-:-:S04]  /*10910*/  @P1 IMAD.WIDE.U32 R30, R31, 0x4, R18 ;  /* 0x000000041f1e1825 */ /* 0x000fc800078e0012 */
[----:B------:R-:W-:Y:S01]  /*10920*/  @P3 IMAD.IADD R20, R26, 0x1, R29 ;  /* 0x000000011a143824 */ /* 0x000fe200078e021d */
[----:B------:R3:W-:Y:S03]  /*10930*/  @P1 STG.E desc[UR6][R30.64], R37 ;  /* 0x000000251e001986 */ /* 0x0007e6000c101906 */
[----:B------:R-:W-:Y:S01]  /*10940*/  @P3 IMAD.WIDE.U32 R20, R20, 0x4, R18 ;  /* 0x0000000414143825 */ /* 0x000fe200078e0012 */
[----:B------:R3:W-:Y:S04]  /*10950*/  @P3 STS [R28], R29 ;  /* 0x0000001d1c003388 */ /* 0x0007e80000000800 */
[----:B------:R3:W-:Y:S01]  /*10960*/  @P3 STG.E desc[UR6][R20.64], R36 ;  /* 0x0000002414003986 */ /* 0x0007e2000c101906 */
[----:B------:R-:W-:Y:S05]  /*10970*/  BRA.U UP0, `(.L_x_342) ;  /* 0xfffffff900f07547 */ /* 0x000fea000b83ffff */
.L_x_341:
[----:B------:R-:W-:Y:S05]  /*10980*/  BSYNC.RECONVERGENT B2 ;  /* 0x0000000000027941 */ /* 0x000fea0003800200 */
.L_x_340:
[----:B------:R-:W-:Y:S05]  /*10990*/  @P0 BRA `(.L_x_343) ;  /* 0xfffffff400100947 */ /* 0x000fea000383ffff */
.L_x_321:
[----:B------:R-:W-:Y:S01]  /*109a0*/  ISETP.GE.U32.AND P0, PT, R3, R12, PT ;  /* 0x0000000c0300720c */ /* 0x000fe20003f06070 */
[----:B------:R-:W-:-:S12]  /*109b0*/  BSSY.RECONVERGENT B2, `(.L_x_344) ;  /* 0x0000094000027945 */ /* 0x000fd80003800200 */
[----:B------:R-:W-:Y:S05]  /*109c0*/  @P0 BRA `(.L_x_345) ;  /* 0x0000000800480947 */ /* 0x000fea0003800000 */
[----:B------:R-:W-:-:S05]  /*109d0*/  IMAD.MOV.U32 R26, RZ, RZ, R3 ;  /* 0x000000ffff1a7224 */ /* 0x000fca00078e0003 */
[----:B------:R-:W-:-:S13]  /*109e0*/  ISETP.GE.U32.AND P3, PT, R26, R12, PT ;  /* 0x0000000c1a00720c */ /* 0x000fda0003f66070 */
[----:B---3--:R-:W-:-:S05]  /*109f0*/  @P3 IADD3 R21, PT, PT, R13, R26, RZ ;  /* 0x0000001a0d153210 */ /* 0x008fca0007ffe0ff */
[----:B------:R-:W-:-:S06]  /*10a00*/  @P3 IMAD.WIDE.U32 R20, R21, 0x4, R16 ;  /* 0x0000000415143825 */ /* 0x000fcc00078e0010 */
[----:B------:R-:W3:Y:S01]  /*10a10*/  @P3 LDG.E R20, desc[UR6][R20.64+-0x4e200] ;  /* 0xfb1e000614143981 */ /* 0x000ee2000c1e1900 */
[----:B------:R-:W-:Y:S01]  /*10a20*/  @P3 MOV R29, 0x400 ;  /* 0x00000400001d3802 */ /* 0x000fe20000000f00 */
[----:B------:R-:W-:Y:S01]  /*10a30*/  BSSY.RECONVERGENT B3, `(.L_x_346) ;  /* 0x0000026000037945 */ /* 0x000fe20003800200 */
[----:B------:R-:W-:Y:S01]  /*10a40*/  PLOP3.LUT P0, PT, P3, PT, PT, 0x8, 0x80 ;  /* 0x000000000080781c */ /* 0x000fe20001f0e170 */
[----:B01----:R-:W0:Y:S02]  /*10a50*/  @P3 S2R R30, SR_CgaCtaId ;  /* 0x00000000001e3919 */ /* 0x003e240000008800 */
[----:B------:R-:W-:-:S05]  /*10a60*/  @P3 VIADD R29, R29, 0x4814 ;  /* 0x000048141d1d3836 */ /* 0x000fca0000000000 */
[----:B0-----:R-:W-:-:S05]  /*10a70*/  @P3 LEA R29, R30, R29, 0x18 ;  /* 0x0000001d1e1d3211 */ /* 0x001fca00078ec0ff */
[C---:B------:R-:W-:Y:S01]  /*10a80*/  @P3 IMAD R31, R26.reuse, 0x4, R29 ;  /* 0x000000041a1f3824 */ /* 0x040fe200078e021d */
[----:B------:R-:W-:-:S04]  /*10a90*/  @P3 IADD3 R26, PT, PT, R26, 0x20, RZ ;  /* 0x000000201a1a3810 */ /* 0x000fc80007ffe0ff */
[C---:B------:R-:W-:Y:S01]  /*10aa0*/  ISETP.GT.U32.AND P1, PT, R12.reuse, R26, PT ;  /* 0x0000001a0c00720c */ /* 0x040fe20003f24070 */
[----:B------:R-:W-:-:S05]  /*10ab0*/  IMAD.IADD R29, R12, 0x1, -R26 ;  /* 0x000000010c1d7824 */ /* 0x000fca00078e0a1a */
[----:B------:R-:W-:Y:S01]  /*10ac0*/  ISETP.LE.U32.OR P1, PT, R29, 0x60, !P1 ;  /* 0x000000601d00780c */ /* 0x000fe20004f23470 */
[----:B---3--:R0:W-:-:S12]  /*10ad0*/  @P3 STS [R31], R20 ;  /* 0x000000141f003388 */ /* 0x0081d80000000800 */
[----:B------:R-:W-:Y:S05]  /*10ae0*/  @P1 BRA `(.L_x_347) ;  /* 0x0000000000681947 */ /* 0x000fea0003800000 */
[----:B------:R-:W1:Y:S01]  /*10af0*/  S2R R29, SR_CgaCtaId ;  /* 0x00000000001d7919 */ /* 0x000e620000008800 */
[----:B0-----:R-:W-:Y:S02]  /*10b00*/  MOV R20, 0x400 ;  /* 0x0000040000147802 */ /* 0x001fe40000000f00 */
[----:B------:R-:W-:Y:S02]  /*10b10*/  PLOP3.LUT P0, PT, PT, PT, PT, 0x8, 0x80 ;  /* 0x000000000080781c */ /* 0x000fe40003f0e170 */
[----:B------:R-:W-:Y:S01]  /*10b20*/  IADD3 R37, PT, PT, R12, -0x60, RZ ;  /* 0xffffffa00c257810 */ /* 0x000fe20007ffe0ff */
[----:B------:R-:W-:-:S05]  /*10b30*/  VIADD R20, R20, 0x4814 ;  /* 0x0000481414147836 */ /* 0x000fca0000000000 */
[----:B-1----:R-:W-:-:S07]  /*10b40*/  LEA R29, R29, R20, 0x18 ;  /* 0x000000141d1d7211 */ /* 0x002fce00078ec0ff */
.L_x_348:
[C-C-:B--2---:R-:W-:Y:S01]  /*10b50*/  IADD3 R33, PT, PT, R13.reuse, 0x20, R26.reuse ;  /* 0x000000200d217810 */ /* 0x144fe20007ffe01a */
[C-C-:B------:R-:W-:Y:S01]  /*10b60*/  IMAD.IADD R35, R13.reuse, 0x1, R26.reuse ;  /* 0x000000010d237824 */ /* 0x140fe200078e021a */
[C-C-:B-1----:R-:W-:Y:S02]  /*10b70*/  IADD3 R31, PT, PT, R13.reuse, 0x40, R26.reuse ;  /* 0x000000400d1f7810 */ /* 0x142fe40007ffe01a */
[----:B------:R-:W-:Y:S01]  /*10b80*/  IADD3 R21, PT, PT, R13, 0x60, R26 ;  /* 0x000000600d157810 */ /* 0x000fe20007ffe01a */
[----:B------:R-:W-:-:S04]  /*10b90*/  IMAD.WIDE.U32 R34, R35, 0x4, R16 ;  /* 0x0000000423227825 */ /* 0x000fc800078e0010 */
        /* <DEDUP_REMOVED lines=15> */
.L_x_347:
[----:B------:R-:W-:Y:S05]  /*10c90*/  BSYNC.RECONVERGENT B3 ;  /* 0x0000000000037941 */ /* 0x000fea0003800200 */
.L_x_346:
[C---:B0-----:R-:W-:Y:S01]  /*10ca0*/  IMAD.IADD R20, R12.reuse, 0x1, -R26 ;  /* 0x000000010c147824 */ /* 0x041fe200078e0a1a */
[----:B------:R-:W-:Y:S01]  /*10cb0*/  ISETP.GT.U32.AND P1, PT, R12, R26, PT ;  /* 0x0000001a0c00720c */ /* 0x000fe20003f24070 */
[----:B------:R-:W-:Y:S03]  /*10cc0*/  BSSY.RECONVERGENT B3, `(.L_x_349) ;  /* 0x0000012000037945 */ /* 0x000fe60003800200 */
[----:B------:R-:W-:-:S13]  /*10cd0*/  ISETP.LE.U32.OR P1, PT, R20, 0x20, !P1 ;  /* 0x000000201400780c */ /* 0x000fda0004f23470 */
[----:B------:R-:W-:Y:S05]  /*10ce0*/  @P1 BRA `(.L_x_350) ;  /* 0x00000000003c1947 */ /* 0x000fea0003800000 */
[C-C-:B-1----:R-:W-:Y:S01]  /*10cf0*/  IADD3 R31, PT, PT, R13.reuse, 0x20, R26.reuse ;  /* 0x000000200d1f7810 */ /* 0x142fe20007ffe01a */
[----:B------:R-:W-:-:S04]  /*10d00*/  IMAD.IADD R21, R13, 0x1, R26 ;  /* 0x000000010d157824 */ /* 0x000fc800078e021a */
[----:B------:R-:W-:-:S04]  /*10d10*/  IMAD.WIDE.U32 R20, R21, 0x4, R16 ;  /* 0x0000000415147825 */ /* 0x000fc800078e0010 */
[----:B------:R-:W-:Y:S02]  /*10d20*/  IMAD.WIDE.U32 R30, R31, 0x4, R16 ;  /* 0x000000041f1e7825 */ /* 0x000fe400078e0010 */
[----:B------:R-:W3:Y:S04]  /*10d30*/  LDG.E R20, desc[UR6][R20.64+-0x4e200] ;  /* 0xfb1e000614147981 */ /* 0x000ee8000c1e1900 */
[----:B------:R-:W4:Y:S01]  /*10d40*/  LDG.E R30, desc[UR6][R30.64+-0x4e200] ;  /* 0xfb1e00061e1e7981 */ /* 0x000f22000c1e1900 */
[----:B------:R-:W0:Y:S01]  /*10d50*/  S2UR UR5, SR_CgaCtaId ;  /* 0x00000000000579c3 */ /* 0x000e220000008800 */
[----:B------:R-:W-:Y:S01]  /*10d60*/  UMOV UR4, 0x400 ;  /* 0x0000040000047882 */ /* 0x000fe20000000000 */
[----:B------:R-:W-:Y:S01]  /*10d70*/  PLOP3.LUT P0, PT, PT, PT, PT, 0x8, 0x80 ;  /* 0x000000000080781c */ /* 0x000fe20003f0e170 */
[----:B------:R-:W-:-:S04]  /*10d80*/  UIADD3 UR4, UPT, UPT, UR4, 0x4814, URZ ;  /* 0x0000481404047890 */ /* 0x000fc8000fffe0ff */
[----:B0-----:R-:W-:-:S06]  /*10d90*/  ULEA UR4, UR5, UR4, 0x18 ;  /* 0x0000000405047291 */ /* 0x001fcc000f8ec0ff */
[C---:B------:R-:W-:Y:S02]  /*10da0*/  LEA R29, R26.reuse, UR4, 0x2 ;  /* 0x000000041a1d7c11 */ /* 0x040fe4000f8e10ff */
[----:B------:R-:W-:-:S03]  /*10db0*/  IADD3 R26, PT, PT, R26, 0x40, RZ ;  /* 0x000000401a1a7810 */ /* 0x000fc60007ffe0ff */
[----:B---3--:R0:W-:Y:S04]  /*10dc0*/  STS [R29], R20 ;  /* 0x000000141d007388 */ /* 0x0081e80000000800 */
[----:B----4-:R0:W-:Y:S02]  /*10dd0*/  STS [R29+0x80], R30 ;  /* 0x0000801e1d007388 */ /* 0x0101e40000000800 */
.L_x_350:
[----:B------:R-:W-:Y:S05]  /*10de0*/  BSYNC.RECONVERGENT B3 ;  /* 0x0000000000037941 */ /* 0x000fea0003800200 */
.L_x_349:
[----:B------:R-:W-:Y:S01]  /*10df0*/  ISETP.LT.U32.OR P0, PT, R26, R12, P0 ;  /* 0x0000000c1a00720c */ /* 0x000fe20000701470 */
[----:B------:R-:W-:Y:S01]  /*10e00*/  BSSY.RECONVERGENT B3, `(.L_x_351) ;  /* 0x000000c000037945 */ /* 0x000fe20003800200 */
[----:B------:R-:W-:-:S11]  /*10e10*/  ISETP.GE.AND P1, PT, R27, 0x2, PT ;  /* 0x000000021b00780c */ /* 0x000fd60003f26270 */
[----:B------:R-:W-:Y:S05]  /*10e20*/  @!P0 BRA `(.L_x_352) ;  /* 0x0000000000248947 */ /* 0x000fea0003800000 */
[----:B-1----:R-:W-:-:S04]  /*10e30*/  IMAD.IADD R21, R13, 0x1, R26 ;  /* 0x000000010d157824 */ /* 0x002fc800078e021a */
[----:B0-----:R-:W-:-:S06]  /*10e40*/  IMAD.WIDE.U32 R20, R21, 0x4, R16 ;  /* 0x0000000415147825 */ /* 0x001fcc00078e0010 */
[----:B------:R-:W3:Y:S01]  /*10e50*/  LDG.E R20, desc[UR6][R20.64+-0x4e200] ;  /* 0xfb1e000614147981 */ /* 0x000ee2000c1e1900 */
[----:B------:R-:W0:Y:S01]  /*10e60*/  S2UR UR5, SR_CgaCtaId ;  /* 0x00000000000579c3 */ /* 0x000e220000008800 */
[----:B------:R-:W-:Y:S02]  /*10e70*/  UMOV UR4, 0x400 ;  /* 0x0000040000047882 */ /* 0x000fe40000000000 */
[----:B------:R-:W-:-:S04]  /*10e80*/  UIADD3 UR4, UPT, UPT, UR4, 0x4814, URZ ;  /* 0x0000481404047890 */ /* 0x000fc8000fffe0ff */
[----:B0-----:R-:W-:-:S06]  /*10e90*/  ULEA UR4, UR5, UR4, 0x18 ;  /* 0x0000000405047291 */ /* 0x001fcc000f8ec0ff */
[----:B------:R-:W-:-:S05]  /*10ea0*/  LEA R29, R26, UR4, 0x2 ;  /* 0x000000041a1d7c11 */ /* 0x000fca000f8e10ff */
[----:B---3--:R3:W-:Y:S02]  /*10eb0*/  STS [R29], R20 ;  /* 0x000000141d007388 */ /* 0x0087e40000000800 */
.L_x_352:
[----:B------:R-:W-:Y:S05]  /*10ec0*/  BSYNC.RECONVERGENT B3 ;  /* 0x0000000000037941 */ /* 0x000fea0003800200 */
.L_x_351:
[----:B------:R-:W-:Y:S05]  /*10ed0*/  @!P1 BRA `(.L_x_353) ;  /* 0x0000000000a09947 */ /* 0x000fea0003800000 */
[----:B0--3--:R-:W-:-:S07]  /*10ee0*/  IMAD.MOV.U32 R29, RZ, RZ, R3 ;  /* 0x000000ffff1d7224 */ /* 0x009fce00078e0003 */
.L_x_359:
[----:B0-----:R-:W0:Y:S01]  /*10ef0*/  S2UR UR5, SR_CgaCtaId ;  /* 0x00000000000579c3 */ /* 0x001e220000008800 */
[----:B------:R-:W-:Y:S01]  /*10f00*/  UMOV UR4, 0x400 ;  /* 0x0000040000047882 */ /* 0x000fe20000000000 */
[----:B-1----:R-:W-:Y:S01]  /*10f10*/  IMAD.MOV.U32 R31, RZ, RZ, RZ ;  /* 0x000000ffff1f7224 */ /* 0x002fe200078e00ff */
[----:B------:R-:W-:Y:S01]  /*10f20*/  UIADD3 UR4, UPT, UPT, UR4, 0x4814, URZ ;  /* 0x0000481404047890 */ /* 0x000fe2000fffe0ff */
[----:B--2---:R-:W-:-:S03]  /*10f30*/  IMAD.MOV.U32 R32, RZ, RZ, R27 ;  /* 0x000000ffff207224 */ /* 0x004fc600078e001b */
[----:B0-----:R-:W-:-:S06]  /*10f40*/  ULEA UR4, UR5, UR4, 0x18 ;  /* 0x0000000405047291 */ /* 0x001fcc000f8ec0ff */
[C---:B------:R-:W-:Y:S02]  /*10f50*/  LEA R26, R29.reuse, UR4, 0x2 ;  /* 0x000000041d1a7c11 */ /* 0x040fe4000f8e10ff */
[----:B------:R-:W-:-:S03]  /*10f60*/  IADD3 R29, PT, PT, R29, UR10, RZ ;  /* 0x0000000a1d1d7c10 */ /* 0x000fc6000fffe0ff */
[----:B------:R0:W1:Y:S01]  /*10f70*/  LDS R30, [R26] ;  /* 0x000000001a1e7984 */ /* 0x0000620000000800 */
[----:B------:R-:W-:-:S13]  /*10f80*/  ISETP.GE.U32.AND P3, PT, R29, R12, PT ;  /* 0x0000000c1d00720c */ /* 0x000fda0003f66070 */
.L_x_354:
        /* <DEDUP_REMOVED lines=24> */
.L_x_357:
[----:B------:R-:W-:Y:S05]  /*11110*/  BSYNC.RELIABLE B4 ;  /* 0x0000000000047941 */ /* 0x000fea0003800100 */
.L_x_356:
[----:B------:R1:W-:Y:S02]  /*11120*/  STS [R26], RZ ;  /* 0x000000ff1a007388 */ /* 0x0003e40000000800 */
.L_x_358:
[----:B------:R-:W-:Y:S05]  /*11130*/  BSYNC.RECONVERGENT B3 ;  /* 0x0000000000037941 */ /* 0x000fea0003800200 */
.L_x_355:
[----:B------:R-:W-:Y:S05]  /*11140*/  @!P3 BRA `(.L_x_359) ;  /* 0xfffffffc0068b947 */ /* 0x000fea000383ffff */
[----:B------:R-:W-:Y:S05]  /*11150*/  BRA `(.L_x_345) ;  /* 0x0000000000647947 */ /* 0x000fea0003800000 */
.L_x_353:
[----:B------:R4:W5:Y:S01]  /*11160*/  LDG.E R26, desc[UR6][R22.64] ;  /* 0x00000006161a7981 */ /* 0x000962000c1e1900 */
[----:B0--3--:R-:W-:Y:S01]  /*11170*/  MOV R20, 0x400 ;  /* 0x0000040000147802 */ /* 0x009fe20000000f00 */
[----:B------:R-:W-:Y:S01]  /*11180*/  IMAD.MOV.U32 R29, RZ, RZ, R3 ;  /* 0x000000ffff1d7224 */ /* 0x000fe200078e0003 */
[----:B-1----:R-:W2:Y:S03]  /*11190*/  S2R R21, SR_CgaCtaId ;  /* 0x0000000000157919 */ /* 0x002ea60000008800 */
[----:B------:R-:W-:-:S05]  /*111a0*/  VIADD R20, R20, 0x4814 ;  /* 0x0000481414147836 */ /* 0x000fca0000000000 */
[----:B--2-4-:R-:W-:-:S07]  /*111b0*/  LEA R32, R21, R20, 0x18 ;  /* 0x0000001415207211 */ /* 0x014fce00078ec0ff */
.L_x_364:
[C---:B0-----:R-:W-:Y:S01]  /*111c0*/  LEA R30, R29.reuse, R32, 0x2 ;  /* 0x000000201d1e7211 */ /* 0x041fe200078e10ff */
[----:B------:R-:W-:Y:S01]  /*111d0*/  VIADD R29, R29, UR10 ;  /* 0x0000000a1d1d7c36 */ /* 0x000fe20008000000 */
        /* <DEDUP_REMOVED lines=13> */
.L_x_362:
[----:B------:R-:W-:Y:S05]  /*112b0*/  BSYNC.RELIABLE B4 ;  /* 0x0000000000047941 */ /* 0x000fea0003800100 */
.L_x_361:
[----:B------:R0:W-:Y:S02]  /*112c0*/  STS [R30], RZ ;  /* 0x000000ff1e007388 */ /* 0x0001e40000000800 */
.L_x_363:
[----:B------:R-:W-:Y:S05]  /*112d0*/  BSYNC.RECONVERGENT B3 ;  /* 0x0000000000037941 */ /* 0x000fea0003800200 */
.L_x_360:
[----:B------:R-:W-:Y:S05]  /*112e0*/  @!P1 BRA `(.L_x_364) ;  /* 0xfffffffc00b49947 */ /* 0x000fea000383ffff */
.L_x_345:
[----:B------:R-:W-:Y:S05]  /*112f0*/  BSYNC.RECONVERGENT B2 ;  /* 0x0000000000027941 */ /* 0x000fea0003800200 */
.L_x_344:
[----:B------:R-:W-:Y:S05]  /*11300*/  @P2 BRA `(.L_x_365) ;  /* 0x0000003000942947 */ /* 0x000fea0003800000 */
[----:B------:R-:W-:-:S13]  /*11310*/  ISETP.NE.AND P0, PT, R12, RZ, PT ;  /* 0x000000ff0c00720c */ /* 0x000fda0003f05270 */
[----:B------:R-:W-:Y:S05]  /*11320*/  @!P0 BRA `(.L_x_365) ;  /* 0x00000030008c8947 */ /* 0x000fea0003800000 */
[----:B------:R-:W-:Y:S01]  /*11330*/  ISETP.GE.U32.AND P0, PT, R12, 0x4, PT ;  /* 0x000000040c00780c */ /* 0x000fe20003f06070 */
[----:B---3--:R-:W-:Y:S02]  /*11340*/  IMAD R29, R10, R25, RZ ;  /* 0x000000190a1d7224 */ /* 0x008fe400078e02ff */
[----:B01----:R-:W-:-:S10]  /*11350*/  IMAD.MOV.U32 R30, RZ, RZ, RZ ;  /* 0x000000ffff1e7224 */ /* 0x003fd400078e00ff */
[----:B------:R-:W-:Y:S05]  /*11360*/  @!P0 BRA `(.L_x_366) ;  /* 0x0000001000548947 */ /* 0x000fea0003800000 */
[----:B------:R-:W-:Y:S01]  /*11370*/  ISETP.GT.AND P0, PT, R24, RZ, PT ;  /* 0x000000ff1800720c */ /* 0x000fe20003f04270 */
[----:B------:R-:W-:-:S12]  /*11380*/  UMOV UR4, URZ ;  /* 0x000000ff00047c82 */ /* 0x000fd80008000000 */
[----:B------:R-:W-:Y:S05]  /*11390*/  @!P0 BRA `(.L_x_367) ;  /* 0x0000000c00a48947 */ /* 0x000fea0003800000 */
[----:B------:R-:W-:Y:S02]  /*113a0*/  IADD3 R20, PT, PT, R24, -UR4, RZ ;  /* 0x8000000418147c10 */ /* 0x000fe4000fffe0ff */
[----:B------:R-:W-:Y:S02]  /*113b0*/  PLOP3.LUT P0, PT, PT, PT, PT, 0x80, 0x8 ;  /* 0x000000000008781c */ /* 0x000fe40003f0f070 */
        /* <DEDUP_REMOVED lines=12> */
.L_x_369:
[----:B------:R-:W-:Y:S02]  /*11480*/  ULEA UR12, UR4, UR8, 0x2 ;  /* 0x00000008040c7291 */ /* 0x000fe4000f8e10ff */
[----:B------:R-:W-:Y:S01]  /*11490*/  UIADD3 UR5, UPT, UPT, UR4, 0x4, URZ ;  /* 0x0000000404057890 */ /* 0x000fe2000fffe0ff */
[----:B------:R-:W-:-:S03]  /*114a0*/  UMOV UR8, UR11 ;  /* 0x0000000b00087c82 */ /* 0x000fc60008000000 */
[----:B------:R-:W-:-:S03]  /*114b0*/  ULEA UR5, UR5, UR8, 0x2 ;  /* 0x0000000805057291 */ /* 0x000fc6000f8e10ff */
[----:B0-----:R-:W0:Y:S02]  /*114c0*/  LDS R34, [UR12] ;  /* 0x0000000cff227984 */ /* 0x001e240008000800 */
[----:B0-----:R-:W-:-:S13]  /*114d0*/  ISETP.NE.AND P3, PT, R34, RZ, PT ;  /* 0x000000ff2200720c */ /* 0x001fda0003f65270 */
[----:B------:R-:W0:Y:S02]  /*114e0*/  @P3 LDS R20, [R28] ;  /* 0x000000001c143984 */ /* 0x000e240000000800 */
[----:B0-----:R-:W-:-:S05]  /*114f0*/  @P3 VIADD R20, R20, 0x1 ;  /* 0x0000000114143836 */ /* 0x001fca0000000000 */
[----:B------:R0:W-:Y:S01]  /*11500*/  @P3 STS [R28], R20 ;  /* 0x000000141c003388 */ /* 0x0001e20000000800 */
[----:B------:R-:W-:-:S03]  /*11510*/  @P3 IADD3 R21, PT, PT, R29, R20, RZ ;  /* 0x000000141d153210 */ /* 0x000fc60007ffe0ff */
[----:B------:R-:W1:Y:S02]  /*11520*/  LDS R37, [UR12+0x4] ;  /* 0x0000040cff257984 */ /* 0x000e640008000800 */
[----:B0-----:R-:W-:-:S05]  /*11530*/  @P3 IMAD.WIDE.U32 R20, R21, 0x4, R18 ;  /* 0x0000000415143825 */ /* 0x001fca00078e0012 */
[----:B------:R-:W-:Y:S01]  /*11540*/  @P3 STG.E desc[UR6][R20.64], R34 ;  /* 0x0000002214003986 */ /* 0x000fe2000c101906 */
[----:B-1----:R-:W-:-:S13]  /*11550*/  ISETP.NE.AND P6, PT, R37, RZ, PT ;  /* 0x000000ff2500720c */ /* 0x002fda0003fc5270 */
        /* <DEDUP_REMOVED lines=8> */
[----:B--2---:R-:W0:Y:S02]  /*115e0*/  @P1 LDS R36, [R28] ;  /* 0x000000001c241984 */ /* 0x004e240000000800 */
        /* <DEDUP_REMOVED lines=35> */
[----:B------:R-:W0:Y:S01]  /*11820*/  LDS R23, [UR5+0xc] ;  /* 0x00000c05ff177984 */ /* 0x000e220008000800 */
[----:B------:R-:W-:-:S04]  /*11830*/  UIADD3 UR5, UPT, UPT, UR4, 0x8, URZ ;  /* 0x0000000804057890 */ /* 0x000fc8000fffe0ff */
[----:B------:R-:W-:Y:S01]  /*11840*/  ULEA UR5, UR5, UR8, 0x2 ;  /* 0x0000000805057291 */ /* 0x000fe2000f8e10ff */
[----:B0-----:R-:W-:-:S13]  /*11850*/  ISETP.NE.AND P1, PT, R23, RZ, PT ;  /* 0x000000ff1700720c */ /* 0x001fda0003f25270 */
[----:B------:R-:W0:Y:S02]  /*11860*/  @P1 LDS R35, [R28] ;  /* 0x000000001c231984 */ /* 0x000e240000000800 */
[----:B0-----:R-:W-:-:S04]  /*11870*/  @P1 VIADD R35, R35, 0x1 ;  /* 0x0000000123231836 */ /* 0x001fc80000000000 */
[----:B------:R-:W-:Y:S01]  /*11880*/  @P1 IMAD.IADD R27, R29, 0x1, R35 ;  /* 0x000000011d1b1824 */ /* 0x000fe200078e0223 */
[----:B------:R-:W-:Y:S03]  /*11890*/  @P1 STS [R28], R35 ;  /* 0x000000231c001388 */ /* 0x000fe60000000800 */
[----:B------:R-:W-:Y:S01]  /*118a0*/  @P1 IMAD.WIDE.U32 R26, R27, 0x4, R18 ;  /* 0x000000041b1a1825 */ /* 0x000fe200078e0012 */
[----:B------:R-:W0:Y:S02]  /*118b0*/  LDS R33, [UR12+0x20] ;  /* 0x0000200cff217984 */ /* 0x000e240008000800 */
[----:B0-----:R-:W-:-:S13]  /*118c0*/  ISETP.NE.AND P2, PT, R33, RZ, PT ;  /* 0x000000ff2100720c */ /* 0x001fda0003f45270 */
[----:B------:R-:W0:Y:S02]  /*118d0*/  @P2 LDS R22, [R28] ;  /* 0x000000001c162984 */ /* 0x000e240000000800 */
[----:B0-----:R-:W-:-:S05]  /*118e0*/  @P2 IADD3 R22, PT, PT, R22, 0x1, RZ ;  /* 0x0000000116162810 */ /* 0x001fca0007ffe0ff */
[----:B------:R-:W-:Y:S04]  /*118f0*/  @P2 STS [R28], R22 ;  /* 0x000000161c002388 */ /* 0x000fe80000000800 */
[----:B------:R-:W0:Y:S02]  /*11900*/  LDS R31, [UR5+0x4] ;  /* 0x00000405ff1f7984 */ /* 0x000e240008000800 */
[----:B0-----:R-:W-:-:S13]  /*11910*/  ISETP.NE.AND P4, PT, R31, RZ, PT ;  /* 0x000000ff1f00720c */ /* 0x001fda0003f85270 */
[----:B------:R-:W0:Y:S02]  /*11920*/  @P4 LDS R20, [R28] ;  /* 0x000000001c144984 */ /* 0x000e240000000800 */
[----:B0-----:R-:W-:Y:S02]  /*11930*/  @P4 VIADD R32, R20, 0x1 ;  /* 0x0000000114204836 */ /* 0x001fe40000000000 */
[----:B------:R-:W-:-:S03]  /*11940*/  @P3 IMAD.WIDE.U32 R20, R21, 0x4, R18 ;  /* 0x0000000415143825 */ /* 0x000fc600078e0012 */
[----:B------:R-:W-:Y:S04]  /*11950*/  @P4 STS [R28], R32 ;  /* 0x000000201c004388 */ /* 0x000fe80000000800 */
[----:B------:R-:W0:Y:S04]  /*11960*/  LDS R34, [UR5+0x8] ;  /* 0x00000805ff227984 */ /* 0x000e280008000800 */
[----:B------:R1:W-:Y:S04]  /*11970*/  @P3 STG.E desc[UR6][R20.64], R37 ;  /* 0x0000002514003986 */ /* 0x0003e8000c101906 */
[----:B------:R2:W-:Y:S01]  /*11980*/  @P1 STG.E desc[UR6][R26.64], R23 ;  /* 0x000000171a001986 */ /* 0x0005e2000c101906 */
[----:B-1----:R-:W-:-:S04]  /*11990*/  @P2 IMAD.IADD R21, R29, 0x1, R22 ;  /* 0x000000011d152824 */ /* 0x002fc800078e0216 */
[----:B------:R-:W-:Y:S01]  /*119a0*/  @P2 IMAD.WIDE.U32 R20, R21, 0x4, R18 ;  /* 0x0000000415142825 */ /* 0x000fe200078e0012 */
[----:B--2---:R-:W-:-:S04]  /*119b0*/  @P4 IADD3 R27, PT, PT, R29, R32, RZ ;  /* 0x000000201d1b4210 */ /* 0x004fc80007ffe0ff */
[----:B------:R-:W-:Y:S01]  /*119c0*/  @P2 STG.E desc[UR6][R20.64], R33 ;  /* 0x0000002114002986 */ /* 0x000fe2000c101906 */
        /* <DEDUP_REMOVED lines=8> */
[----:B------:R-:W0:Y:S01]  /*11a50*/  LDS R37, [UR5+0xc] ;  /* 0x00000c05ff257984 */ /* 0x000e220008000800 */
[----:B------:R-:W-:Y:S02]  /*11a60*/  UIADD3 UR5, UPT, UPT, UR4, 0xc, URZ ;  /* 0x0000000c04057890 */ /* 0x000fe4000fffe0ff */
[----:B------:R-:W-:Y:S01]  /*11a70*/  UIADD3 UR4, UPT, UPT, UR4, 0x10, URZ ;  /* 0x0000001004047890 */ /* 0x000fe2000fffe0ff */
[----:B------:R-:W-:Y:S01]  /*11a80*/  @P5 STG.E desc[UR6][R20.64], R34 ;  /* 0x0000002214005986 */ /* 0x000fe2000c101906 */
[----:B------:R-:W-:Y:S01]  /*11a90*/  ULEA UR5, UR5, UR8, 0x2 ;  /* 0x0000000805057291 */ /* 0x000fe2000f8e10ff */
        /* <DEDUP_REMOVED lines=16> */
[----:B------:R-:W-:Y:S02]  /*11ba0*/  ISETP.LE.AND P1, PT, R30, UR4, PT ;  /* 0x000000041e007c0c */ /* 0x000fe4000bf23270 */
[----:B-1----:R-:W-:-:S13]  /*11bb0*/  ISETP.NE.AND P2, PT, R33, RZ, PT ;  /* 0x000000ff2100720c */ /* 0x002fda0003f45270 */
[----:B------:R-:W0:Y:S02]  /*11bc0*/  @P2 LDS R32, [R28] ;  /* 0x000000001c202984 */ /* 0x000e240000000800 */
[----:B0-----:R-:W-:-:S05]  /*11bd0*/  @P2 VIADD R32, R32, 0x1 ;  /* 0x0000000120202836 */ /* 0x001fca0000000000 */
[----:B------:R-:W-:Y:S01]  /*11be0*/  @P2 STS [R28], R32 ;  /* 0x000000201c002388 */ /* 0x000fe20000000800 */
[----:B------:R-:W-:-:S03]  /*11bf0*/  @P2 IADD3 R21, PT, PT, R29, R32, RZ ;  /* 0x000000201d152210 */ /* 0x000fc60007ffe0ff */
[----:B------:R-:W0:Y:S02]  /*11c00*/  LDS R31, [UR5+0x8] ;  /* 0x00000805ff1f7984 */ /* 0x000e240008000800 */
[----:B0-----:R-:W-:-:S13]  /*11c10*/  ISETP.NE.AND P4, PT, R31, RZ, PT ;  /* 0x000000ff1f00720c */ /* 0x001fda0003f85270 */
        /* <DEDUP_REMOVED lines=9> */
[----:B------:R-:W-:Y:S01]  /*11cb0*/  @P5 IADD3 R27, PT, PT, R29, R32, RZ ;  /* 0x000000201d1b5210 */ /* 0x000fe20007ffe0ff */
[----:B------:R-:W-:Y:S04]  /*11cc0*/  @P5 STS [R28], R32 ;  /* 0x000000201c005388 */ /* 0x000fe80000000800 */
[----:B------:R0:W-:Y:S01]  /*11cd0*/  @P2 STG.E desc[UR6][R20.64], R33 ;  /* 0x0000002114002986 */ /* 0x0001e2000c101906 */
[----:B------:R-:W-:-:S04]  /*11ce0*/  @P5 IMAD.WIDE.U32 R26, R27, 0x4, R18 ;  /* 0x000000041b1a5825 */ /* 0x000fc800078e0012 */
[----:B0-----:R-:W-:-:S05]  /*11cf0*/  @P4 IMAD.WIDE.U32 R20, R34, 0x4, R18 ;  /* 0x0000000422144825 */ /* 0x001fca00078e0012 */
[----:B------:R0:W-:Y:S04]  /*11d00*/  @P4 STG.E desc[UR6][R20.64], R31 ;  /* 0x0000001f14004986 */ /* 0x0001e8000c101906 */
[----:B------:R0:W-:Y:S01]  /*11d10*/  @P5 STG.E desc[UR6][R26.64], R36 ;  /* 0x000000241a005986 */ /* 0x0001e2000c101906 */
[----:B------:R-:W-:Y:S05]  /*11d20*/  @!P1 BRA `(.L_x_369) ;  /* 0xfffffff400d49947 */ /* 0x000fea000383ffff */
[----:B------:R-:W-:-:S07]  /*11d30*/  IMAD.MOV.U32 R30, RZ, RZ, R24 ;  /* 0x000000ffff1e7224 */ /* 0x000fce00078e0018 */
.L_x_368:
[----:B0-----:R-:W-:-:S05]  /*11d40*/  VIADD R20, R24, -UR4 ;  /* 0x8000000418147c36 */ /* 0x001fca0008000000 */
        /* <DEDUP_REMOVED lines=50> */
[----:B0-----:R-:W-:-:S05]  /*12070*/  @P2 VIADD R27, R33, 0x1 ;  /* 0x00000001211b2836 */ /* 0x001fca0000000000 */
[----:B------:R0:W-:Y:S04]  /*12080*/  @P2 STS [R28], R27 ;  /* 0x0000001b1c002388 */ /* 0x0001e80000000800 */
[----:B------:R-:W1:Y:S01]  /*12090*/  LDS R33, [UR5+0x8] ;  /* 0x00000805ff217984 */ /* 0x000e620008000800 */
[----:B0-----:R-:W-:-:S05]  /*120a0*/  @P2 IADD3 R27, PT, PT, R29, R27, RZ ;  /* 0x0000001b1d1b2210 */ /* 0x001fca0007ffe0ff */
[----:B------:R-:W-:Y:S01]  /*120b0*/  @P2 IMAD.WIDE.U32 R26, R27, 0x4, R18 ;  /* 0x000000041b1a2825 */ /* 0x000fe200078e0012 */
[----:B-1----:R-:W-:-:S13]  /*120c0*/  ISETP.NE.AND P3, PT, R33, RZ, PT ;  /* 0x000000ff2100720c */ /* 0x002fda0003f65270 */
[----:B------:R-:W0:Y:S02]  /*120d0*/  @P3 LDS R20, [R28] ;  /* 0x000000001c143984 */ /* 0x000e240000000800 */
[----:B0-----:R-:W-:Y:S01]  /*120e0*/  @P3 IADD3 R36, PT, PT, R20, 0x1, RZ ;  /* 0x0000000114243810 */ /* 0x001fe20007ffe0ff */
[----:B------:R-:W-:-:S04]  /*120f0*/  @P1 IMAD.WIDE.U32 R20, R21, 0x4, R18 ;  /* 0x0000000415141825 */ /* 0x000fc800078e0012 */
[----:B------:R-:W-:Y:S01]  /*12100*/  @P3 STS [R28], R36 ;  /* 0x000000241c003388 */ /* 0x000fe20000000800 */
[----:B------:R-:W-:-:S03]  /*12110*/  @P3 IMAD.IADD R23, R29, 0x1, R36 ;  /* 0x000000011d173824 */ /* 0x000fc600078e0224 */
[----:B------:R-:W0:Y:S04]  /*12120*/  LDS R37, [UR5+0xc] ;  /* 0x00000c05ff257984 */ /* 0x000e280008000800 */
[----:B------:R-:W-:Y:S04]  /*12130*/  @P1 STG.E desc[UR6][R20.64], R34 ;  /* 0x0000002214001986 */ /* 0x000fe8000c101906 */
[----:B------:R1:W-:Y:S01]  /*12140*/  @P0 STG.E desc[UR6][R30.64], R32 ;  /* 0x000000201e000986 */ /* 0x0003e2000c101906 */
[----:B------:R-:W-:-:S03]  /*12150*/  PLOP3.LUT P0, PT, PT, PT, PT, 0x8, 0x80 ;  /* 0x000000000080781c */ /* 0x000fc60003f0e170 */
[----:B------:R-:W-:Y:S01]  /*12160*/  @P2 STG.E desc[UR6][R26.64], R35 ;  /* 0x000000231a002986 */ /* 0x000fe2000c101906 */
[----:B-1----:R-:W-:Y:S01]  /*12170*/  IMAD.MOV.U32 R30, RZ, RZ, R24 ;  /* 0x000000ffff1e7224 */ /* 0x002fe200078e0018 */
[----:B0-----:R-:W-:-:S13]  /*12180*/  ISETP.NE.AND P4, PT, R37, RZ, PT ;  /* 0x000000ff2500720c */ /* 0x001fda0003f85270 */
[----:B------:R-:W0:Y:S02]  /*12190*/  @P4 LDS R22, [R28] ;  /* 0x000000001c164984 */ /* 0x000e240000000800 */
[----:B0-----:R-:W-:Y:S02]  /*121a0*/  @P4 VIADD R31, R22, 0x1 ;  /* 0x00000001161f4836 */ /* 0x001fe40000000000 */
[----:B------:R-:W-:-:S03]  /*121b0*/  @P3 IMAD.WIDE.U32 R22, R23, 0x4, R18 ;  /* 0x0000000417163825 */ /* 0x000fc600078e0012 */
[----:B------:R-:W-:Y:S01]  /*121c0*/  @P4 IADD3 R36, PT, PT, R29, R31, RZ ;  /* 0x0000001f1d244210 */ /* 0x000fe20007ffe0ff */
[----:B------:R0:W-:Y:S04]  /*121d0*/  @P4 STS [R28], R31 ;  /* 0x0000001f1c004388 */ /* 0x0001e80000000800 */
[----:B------:R-:W-:Y:S01]  /*121e0*/  @P4 IMAD.WIDE.U32 R20, R36, 0x4, R18 ;  /* 0x0000000424144825 */ /* 0x000fe200078e0012 */
[----:B------:R0:W-:Y:S04]  /*121f0*/  @P3 STG.E desc[UR6][R22.64], R33 ;  /* 0x0000002116003986 */ /* 0x0001e8000c101906 */
[----:B------:R0:W-:Y:S02]  /*12200*/  @P4 STG.E desc[UR6][R20.64], R37 ;  /* 0x0000002514004986 */ /* 0x0001e4000c101906 */
.L_x_370:
[----:B------:R-:W-:-:S13]  /*12210*/  ISETP.EQ.AND P1, PT, R24, UR4, PT ;  /* 0x0000000418007c0c */ /* 0x000fda000bf22270 */
[----:B------:R-:W-:Y:S05]  /*12220*/  @!P0 BRA P1, `(.L_x_366) ;  /* 0x0000000000a48947 */ /* 0x000fea0000800000 */
.L_x_367:
[----:B------:R-:W1:Y:S01]  /*12230*/  S2UR UR8, SR_CgaCtaId ;  /* 0x00000000000879c3 */ /* 0x000e620000008800 */
[----:B------:R-:W-:Y:S02]  /*12240*/  UMOV UR5, 0x400 ;  /* 0x0000040000057882 */ /* 0x000fe40000000000 */
[----:B------:R-:W-:-:S04]  /*12250*/  UIADD3 UR5, UPT, UPT, UR5, 0x4814, URZ ;  /* 0x0000481405057890 */ /* 0x000fc8000fffe0ff */
[----:B-1----:R-:W-:-:S12]  /*12260*/  ULEA UR5, UR8, UR5, 0x18 ;  /* 0x0000000508057291 */ /* 0x002fd8000f8ec0ff */
.L_x_371:
[----:B------:R-:W-:Y:S02]  /*12270*/  ULEA UR8, UR4, UR5, 0x2 ;  /* 0x0000000504087291 */ /* 0x000fe4000f8e10ff */
[----:B------:R-:W-:-:S07]  /*12280*/  UIADD3 UR4, UPT, UPT, UR4, 0x4, URZ ;  /* 0x0000000404047890 */ /* 0x000fce000fffe0ff */
[----:B-12---:R-:W1:Y:S02]  /*12290*/  LDS R32, [UR8] ;  /* 0x00000008ff207984 */ /* 0x006e640008000800 */
[----:B-1----:R-:W-:-:S13]  /*122a0*/  ISETP.NE.AND P0, PT, R32, RZ, PT ;  /* 0x000000ff2000720c */ /* 0x002fda0003f05270 */
[----:B0-----:R-:W0:Y:S02]  /*122b0*/  @P0 LDS R20, [R28] ;  /* 0x000000001c140984 */ /* 0x001e240000000800 */
        /* <DEDUP_REMOVED lines=26> */
[----:B------:R-:W-:Y:S01]  /*12460*/  @P3 IADD3 R21, PT, PT, R29, R34, RZ ;  /* 0x000000221d153210 */ /* 0x000fe20007ffe0ff */
[----:B------:R1:W-:Y:S04]  /*12470*/  @P3 STS [R28], R34 ;  /* 0x000000221c003388 */ /* 0x0003e80000000800 */
[----:B------:R-:W-:-:S05]  /*12480*/  @P3 IMAD.WIDE.U32 R20, R21, 0x4, R18 ;  /* 0x0000000415143825 */ /* 0x000fca00078e0012 */
[----:B------:R1:W-:Y:S01]  /*12490*/  @P3 STG.E desc[UR6][R20.64], R33 ;  /* 0x0000002114003986 */ /* 0x0003e2000c101906 */
[----:B------:R-:W-:Y:S05]  /*124a0*/  @P0 BRA `(.L_x_371) ;  /* 0xfffffffc00700947 */ /* 0x000fea000383ffff */
[----:B------:R-:W-:-:S07]  /*124b0*/  IMAD.MOV.U32 R30, RZ, RZ, R24 ;  /* 0x000000ffff1e7224 */ /* 0x000fce00078e0018 */
.L_x_366:
[----:B------:R-:W-:-:S04]  /*124c0*/  LOP3.LUT R26, R10, 0x3, RZ, 0xc0, !PT ;  /* 0x000000030a1a7812 */ /* 0x000fc800078ec0ff */
[----:B------:R-:W-:-:S13]  /*124d0*/  ISETP.NE.AND P0, PT, R26, RZ, PT ;  /* 0x000000ff1a00720c */ /* 0x000fda0003f05270 */
[----:B------:R-:W-:Y:S05]  /*124e0*/  @!P0 BRA `(.L_x_365) ;  /* 0x00000020001c8947 */ /* 0x000fea0003800000 */
[----:B01----:R-:W0:Y:S01]  /*124f0*/  S2R R21, SR_CgaCtaId ;  /* 0x0000000000157919 */ /* 0x003e220000008800 */
[----:B------:R-:W-:-:S05]  /*12500*/  MOV R20, 0x400 ;  /* 0x0000040000147802 */ /* 0x000fca0000000f00 */
[----:B------:R-:W-:-:S05]  /*12510*/  VIADD R20, R20, 0x4814 ;  /* 0x0000481414147836 */ /* 0x000fca0000000000 */
[----:B0-----:R-:W-:-:S04]  /*12520*/  LEA R21, R21, R20, 0x18 ;  /* 0x0000001415157211 */ /* 0x001fc800078ec0ff */
[----:B------:R-:W-:-:S05]  /*12530*/  LEA R23, R30, R21, 0x2 ;  /* 0x000000151e177211 */ /* 0x000fca00078e10ff */
        /* <DEDUP_REMOVED lines=24> */
[----:B0-----:R-:W-:-:S05]  /*126c0*/  VIADD R22, R22, 0x1 ;  /* 0x0000000116167836 */ /* 0x001fca0000000000 */
[----:B------:R-:W-:Y:S01]  /*126d0*/  IADD3 R21, PT, PT, R29, R22, RZ ;  /* 0x000000161d157210 */ /* 0x000fe20007ffe0ff */
[----:B------:R0:W-:Y:S04]  /*126e0*/  STS [R28], R22 ;  /* 0x000000161c007388 */ /* 0x0001e80000000800 */
[----:B------:R-:W-:-:S05]  /*126f0*/  IMAD.WIDE.U32 R20, R21, 0x4, R18 ;  /* 0x0000000415147825 */ /* 0x000fca00078e0012 */
[----:B------:R0:W-:Y:S01]  /*12700*/  STG.E desc[UR6][R20.64], R23 ;  /* 0x0000001714007986 */ /* 0x0001e2000c101906 */
[----:B------:R-:W-:Y:S05]  /*12710*/  BRA `(.L_x_365) ;  /* 0x0000001c00907947 */ /* 0x000fea0003800000 */
.L_x_320:
[----:B------:R-:W-:Y:S01]  /*12720*/  ISETP.NE.AND P2, PT, R2, 0x20, PT ;  /* 0x000000200200780c */ /* 0x000fe20003f45270 */
[----:B------:R-:W-:Y:S01]  /*12730*/  IMAD R28, R25, 0x4, R9 ;  /* 0x00000004191c7824 */ /* 0x000fe200078e0209 */
[C---:B------:R-:W-:Y:S02]  /*12740*/  ISETP.GE.U32.AND P0, PT, R27.reuse, 0x800, PT ;  /* 0x000008001b00780c */ /* 0x040fe40003f06070 */
[----:B------:R-:W-:-:S09]  /*12750*/  LOP3.LUT R30, R27, 0x7ff, RZ, 0xc0, !PT ;  /* 0x000007ff1b1e7812 */ /* 0x000fd200078ec0ff */
[----:B------:R0:W-:Y:S02]  /*12760*/  @!P2 STS [R28], RZ ;  /* 0x000000ff1c00a388 */ /* 0x0001e40000000800 */
[----:B------:R-:W-:Y:S05]  /*12770*/  @!P0 BRA `(.L_x_372) ;  /* 0x0000000800d08947 */ /* 0x000fea0003800000 */
[----:B------:R-:W-:Y:S01]  /*12780*/  SHF.R.U32.HI R32, RZ, 0xb, R27 ;  /* 0x0000000bff207819 */ /* 0x000fe2000001161b */
[----:B------:R-:W-:Y:S02]  /*12790*/  IMAD R29, R10, R25, RZ ;  /* 0x000000190a1d7224 */ /* 0x000fe400078e02ff */
[----:B------:R-:W-:Y:S01]  /*127a0*/  IMAD.MOV.U32 R31, RZ, RZ, RZ ;  /* 0x000000ffff1f7224 */ /* 0x000fe200078e00ff */
[----:B------:R-:W-:-:S07]  /*127b0*/  VIMNMX.U32 R32, PT, PT, R32, 0x1, !PT ;  /* 0x0000000120207848 */ /* 0x000fce0007fe0000 */
.L_x_389:
[----:B------:R-:W-:Y:S01]  /*127c0*/  ISETP.NE.AND P0, PT, R7, RZ, PT ;  /* 0x000000ff0700720c */ /* 0x000fe20003f05270 */
[----:B------:R-:W-:Y:S01]  /*127d0*/  BSSY.RECONVERGENT B2, `(.L_x_373) ;  /* 0x0000017000027945 */ /* 0x000fe20003800200 */
[----:B------:R-:W-:Y:S01]  /*127e0*/  LEA R33, R31, R26, 0xb ;  /* 0x0000001a1f217211 */ /* 0x000fe200078e58ff */
[----:B---3--:R-:W-:-:S10]  /*127f0*/  IMAD.MOV.U32 R35, RZ, RZ, R3 ;  /* 0x000000ffff237224 */ /* 0x008fd400078e0003 */
[----:B-12-4-:R-:W-:Y:S05]  /*12800*/  @!P0 BRA `(.L_x_374) ;  /* 0x00000000004c8947 */ /* 0x016fea0003800000 */
[----:B------:R-:W1:Y:S01]  /*12810*/  LDC.64 R20, c[0x0][0x398] ;  /* 0x0000e600ff147b82 */ /* 0x000e620000000a00 */
[----:B------:R-:W-:-:S04]  /*12820*/  IMAD.IADD R37, R3, 0x1, R33 ;  /* 0x0000000103257824 */ /* 0x000fc800078e0221 */
[----:B-1----:R-:W-:-:S06]  /*12830*/  IMAD.WIDE.U32 R22, R37, 0x4, R20 ;  /* 0x0000000425167825 */ /* 0x002fcc00078e0014 */
[----:B------:R-:W2:Y:S01]  /*12840*/  LDG.E R23, desc[UR6][R22.64] ;  /* 0x0000000616177981 */ /* 0x000ea2000c1e1900 */
[----:B------:R-:W-:Y:S02]  /*12850*/  ISETP.NE.AND P0, PT, R7, 0x1, PT ;  /* 0x000000010700780c */ /* 0x000fe40003f05270 */
[----:B------:R-:W-:Y:S01]  /*12860*/  MOV R35, R2 ;  /* 0x0000000200237202 */ /* 0x000fe20000000f00 */
[----:B--2---:R1:W-:Y:S10]  /*12870*/  STS [R6+-0x80], R23 ;  /* 0xffff801706007388 */ /* 0x0043f40000000800 */
[----:B------:R-:W-:Y:S05]  /*12880*/  @!P0 BRA `(.L_x_374) ;  /* 0x00000000002c8947 */ /* 0x000fea0003800000 */
[----:B------:R-:W-:Y:S01]  /*12890*/  ISETP.NE.AND P0, PT, R7, 0x2, PT ;  /* 0x000000020700780c */ /* 0x000fe20003f05270 */
[----:B-1----:R-:W-:-:S04]  /*128a0*/  IMAD.IADD R23, R33, 0x1, R2 ;  /* 0x0000000121177824 */ /* 0x002fc800078e0202 */
[----:B------:R-:W-:-:S06]  /*128b0*/  IMAD.WIDE.U32 R22, R23, 0x4, R20 ;  /* 0x0000000417167825 */ /* 0x000fcc00078e0014 */
[----:B------:R-:W2:Y:S02]  /*128c0*/  LDG.E R23, desc[UR6][R22.64] ;  /* 0x0000000616177981 */ /* 0x000ea4000c1e1900 */
[----:B------:R-:W-:-:S04]  /*128d0*/  @P0 VIADD R35, R37, 0x40 ;  /* 0x0000004025230836 */ /* 0x000fc80000000000 */
[----:B------:R-:W-:-:S06]  /*128e0*/  @P0 IMAD.WIDE.U32 R20, R35, 0x4, R20 ;  /* 0x0000000423140825 */ /* 0x000fcc00078e0014 */
[----:B------:R-:W3:Y:S01]  /*128f0*/  @P0 LDG.E R21, desc[UR6][R20.64] ;  /* 0x0000000614150981 */ /* 0x000ee2000c1e1900 */
[----:B------:R-:W-:Y:S01]  /*12900*/  MOV R35, R4 ;  /* 0x0000000400237202 */ /* 0x000fe20000000f00 */
[----:B------:R-:W-:Y:S02]  /*12910*/  @P0 IMAD.MOV.U32 R35, RZ, RZ, R5 ;  /* 0x000000ffff230224 */ /* 0x000fe400078e0005 */
[----:B--2---:R2:W-:Y:S04]  /*12920*/  STS [R6], R23 ;  /* 0x0000001706007388 */ /* 0x0045e80000000800 */
[----:B---3--:R2:W-:Y:S02]  /*12930*/  @P0 STS [R6+0x80], R21 ;  /* 0x0000801506000388 */ /* 0x0085e40000000800 */
.L_x_374:
[----:B------:R-:W-:Y:S05]  /*12940*/  BSYNC.RECONVERGENT B2 ;  /* 0x0000000000027941 */ /* 0x000fea0003800200 */
.L_x_373:
[----:B------:R-:W3:Y:S01]  /*12950*/  S2UR UR5, SR_CgaCtaId ;  /* 0x00000000000579c3 */ /* 0x000ee20000008800 */
[----:B------:R-:W-:Y:S01]  /*12960*/  UMOV UR4, 0x400 ;  /* 0x0000040000047882 */ /* 0x000fe20000000000 */
[----:B------:R-:W-:Y:S01]  /*12970*/  VIADD R31, R31, 0x1 ;  /* 0x000000011f1f7836 */ /* 0x000fe20000000000 */
[----:B------:R-:W-:Y:S01]  /*12980*/  UIADD3 UR4, UPT, UPT, UR4, 0x4814, URZ ;  /* 0x0000481404047890 */ /* 0x000fe2000fffe0ff */
[----:B------:R-:W-:Y:S03]  /*12990*/  BSSY.RECONVERGENT B2, `(.L_x_375) ;  /* 0x000001a000027945 */ /* 0x000fe60003800200 */
[----:B------:R-:W-:Y:S01]  /*129a0*/  ISETP.NE.AND P0, PT, R31, R32, PT ;  /* 0x000000201f00720c */ /* 0x000fe20003f05270 */
[----:B---3--:R-:W-:-:S06]  /*129b0*/  ULEA UR4, UR5, UR4, 0x18 ;  /* 0x0000000405047291 */ /* 0x008fcc000f8ec0ff */
[----:B------:R-:W-:-:S07]  /*129c0*/  MOV R34, UR4 ;  /* 0x0000000400227c02 */ /* 0x000fce0008000f00 */
.L_x_376:
[----:B--2-4-:R-:W1:Y:S01]  /*129d0*/  LDC.64 R20, c[0x0][0x398] ;  /* 0x0000e600ff147b82 */ /* 0x014e620000000a00 */
[----:B------:R-:W-:-:S04]  /*129e0*/  IMAD.IADD R37, R33, 0x1, R35 ;  /* 0x0000000121257824 */ /* 0x000fc800078e0223 */
[----:B-1----:R-:W-:-:S06]  /*129f0*/  IMAD.WIDE.U32 R22, R37, 0x4, R20 ;  /* 0x0000000425167825 */ /* 0x002fcc00078e0014 */
[----:B------:R1:W2:Y:S01]  /*12a00*/  LDG.E R23, desc[UR6][R22.64] ;  /* 0x0000000616177981 */ /* 0x0002a2000c1e1900 */
[----:B------:R-:W-:Y:S01]  /*12a10*/  IMAD R36, R35, 0x4, R34 ;  /* 0x0000000423247824 */ /* 0x000fe200078e0222 */
[----:B-1----:R-:W-:-:S04]  /*12a20*/  IADD3 R22, PT, PT, R37, 0x20, RZ ;  /* 0x0000002025167810 */ /* 0x002fc80007ffe0ff */
[----:B--2---:R1:W-:Y:S02]  /*12a30*/  STS [R36], R23 ;  /* 0x0000001724007388 */ /* 0x0043e40000000800 */
[----:B-1----:R-:W-:-:S06]  /*12a40*/  IMAD.WIDE.U32 R22, R22, 0x4, R20 ;  /* 0x0000000416167825 */ /* 0x002fcc00078e0014 */
[----:B------:R1:W2:Y:S02]  /*12a50*/  LDG.E R22, desc[UR6][R22.64] ;  /* 0x0000000616167981 */ /* 0x0002a4000c1e1900 */
[C---:B-1----:R-:W-:Y:S02]  /*12a60*/  VIADD R23, R37.reuse, 0x40 ;  /* 0x0000004025177836 */ /* 0x042fe40000000000 */
[----:B------:R-:W-:Y:S01]  /*12a70*/  VIADD R37, R37, 0x60 ;  /* 0x0000006025257836 */ /* 0x000fe20000000000 */
[----:B--2---:R1:W-:Y:S02]  /*12a80*/  STS [R36+0x80], R22 ;  /* 0x0000801624007388 */ /* 0x0043e40000000800 */
[----:B-1----:R-:W-:-:S04]  /*12a90*/  IMAD.WIDE.U32 R22, R23, 0x4, R20 ;  /* 0x0000000417167825 */ /* 0x002fc800078e0014 */
[----:B------:R-:W-:Y:S02]  /*12aa0*/  IMAD.WIDE.U32 R20, R37, 0x4, R20 ;  /* 0x0000000425147825 */ /* 0x000fe400078e0014 */
[----:B------:R-:W2:Y:S04]  /*12ab0*/  LDG.E R23, desc[UR6][R22.64] ;  /* 0x0000000616177981 */ /* 0x000ea8000c1e1900 */
[----:B------:R-:W3:Y:S01]  /*12ac0*/  LDG.E R21, desc[UR6][R20.64] ;  /* 0x0000000614157981 */ /* 0x000ee2000c1e1900 */
[----:B------:R-:W-:-:S04]  /*12ad0*/  IADD3 R37, PT, PT, R35, 0x60, RZ ;  /* 0x0000006023257810 */ /* 0x000fc80007ffe0ff */
[----:B------:R-:W-:Y:S01]  /*12ae0*/  ISETP.GE.U32.AND P1, PT, R37, 0x7e0, PT ;  /* 0x000007e02500780c */ /* 0x000fe20003f26070 */
[----:B------:R-:W-:Y:S01]  /*12af0*/  VIADD R35, R35, 0x80 ;  /* 0x0000008023237836 */ /* 0x000fe20000000000 */
[----:B--2---:R4:W-:Y:S04]  /*12b00*/  STS [R36+0x100], R23 ;  /* 0x0001001724007388 */ /* 0x0049e80000000800 */
[----:B---3--:R4:W-:Y:S07]  /*12b10*/  STS [R36+0x180], R21 ;  /* 0x0001801524007388 */ /* 0x0089ee0000000800 */
[----:B------:R-:W-:Y:S05]  /*12b20*/  @!P1 BRA `(.L_x_376) ;  /* 0xfffffffc00a89947 */ /* 0x000fea000383ffff */
[----:B------:R-:W-:Y:S05]  /*12b30*/  BSYNC.RECONVERGENT B2 ;  /* 0x0000000000027941 */ /* 0x000fea0003800200 */
.L_x_375:
[----:B------:R-:W-:Y:S01]  /*12b40*/  ISETP.GT.U32.AND P1, PT, R3, 0x7ff, PT ;  /* 0x000007ff0300780c */ /* 0x000fe20003f24070 */
[----:B------:R-:W-:-:S12]  /*12b50*/  BSSY.RECONVERGENT B2, `(.L_x_377) ;  /* 0x000002d000027945 */ /* 0x000fd80003800200 */
[----:B------:R-:W-:Y:S05]  /*12b60*/  @P1 BRA `(.L_x_378) ;  /* 0x0000000000ac1947 */ /* 0x000fea0003800000 */
[----:B----4-:R-:W-:-:S07]  /*12b70*/  IMAD.MOV.U32 R23, RZ, RZ, R3 ;  /* 0x000000ffff177224 */ /* 0x010fce00078e0003 */
.L_x_385:
[----:B-1----:R-:W1:Y:S01]  /*12b80*/  S2UR UR5, SR_CgaCtaId ;  /* 0x00000000000579c3 */ /* 0x002e620000008800 */
[----:B------:R-:W-:Y:S01]  /*12b90*/  UMOV UR4, 0x400 ;  /* 0x0000040000047882 */ /* 0x000fe20000000000 */
[----:B------:R-:W-:Y:S01]  /*12ba0*/  ISETP.GE.AND P1, PT, R10, 0x2, PT ;  /* 0x000000020a00780c */ /* 0x000fe20003f26270 */
[----:B------:R-:W-:Y:S01]  /*12bb0*/  UIADD3 UR4, UPT, UPT, UR4, 0x4814, URZ ;  /* 0x0000481404047890 */ /* 0x000fe2000fffe0ff */
[----:B------:R-:W-:-:S03]  /*12bc0*/  IMAD.MOV.U32 R35, RZ, RZ, RZ ;  /* 0x000000ffff237224 */ /* 0x000fc600078e00ff */
[----:B-1----:R-:W-:-:S06]  /*12bd0*/  ULEA UR4, UR5, UR4, 0x18 ;  /* 0x0000000405047291 */ /* 0x002fcc000f8ec0ff */
[----:B------:R-:W-:-:S05]  /*12be0*/  MOV R34, UR4 ;  /* 0x0000000400227c02 */ /* 0x000fca0008000f00 */
[----:B--2---:R-:W-:-:S05]  /*12bf0*/  IMAD R22, R23, 0x4, R34 ;  /* 0x0000000417167824 */ /* 0x004fca00078e0222 */
[----:B------:R1:W2:Y:S01]  /*12c00*/  LDS R33, [R22] ;  /* 0x0000000016217984 */ /* 0x0002a20000000800 */
[----:B------:R-:W-:Y:S05]  /*12c10*/  @!P1 BRA `(.L_x_379) ;  /* 0x0000000000309947 */ /* 0x000fea0003800000 */
[----:B------:R-:W-:Y:S02]  /*12c20*/  HFMA2 R35, -RZ, RZ, 0, 0 ;  /* 0x00000000ff237431 */ /* 0x000fe400000001ff */
[----:B------:R-:W-:-:S07]  /*12c30*/  IMAD.MOV.U32 R36, RZ, RZ, R10 ;  /* 0x000000ffff247224 */ /* 0x000fce00078e000a */
.L_x_380:
[----:B------:R-:W-:-:S05]  /*12c40*/  SHF.R.U32.HI R37, RZ, 0x1, R36 ;  /* 0x00000001ff257819 */ /* 0x000fca0000011624 */
[----:B------:R-:W-:-:S04]  /*12c50*/  IMAD.IADD R21, R37, 0x1, R35 ;  /* 0x0000000125157824 */ /* 0x000fc800078e0223 */
[----:B------:R-:W-:-:S06]  /*12c60*/  IMAD.WIDE.U32 R20, R21, 0x4, R16 ;  /* 0x0000000415147825 */ /* 0x000fcc00078e0010 */
[----:B------:R-:W2:Y:S01]  /*12c70*/  LDG.E R20, desc[UR6][R20.64+-0x4e200] ;  /* 0xfb1e000614147981 */ /* 0x000ea2000c1e1900 */
[----:B------:R-:W-:Y:S01]  /*12c80*/  IMAD.IADD R36, R36, 0x1, -R37 ;  /* 0x0000000124247824 */ /* 0x000fe200078e0a25 */
[----:B--2---:R-:W-:-:S04]  /*12c90*/  ISETP.GE.U32.AND P1, PT, R20, R33, PT ;  /* 0x000000211400720c */ /* 0x004fc80003f26070 */
[----:B------:R-:W-:Y:S02]  /*12ca0*/  SEL R20, R37, RZ, !P1 ;  /* 0x000000ff25147207 */ /* 0x000fe40004800000 */
[----:B------:R-:W-:Y:S02]  /*12cb0*/  ISETP.GT.AND P1, PT, R36, 0x1, PT ;  /* 0x000000012400780c */ /* 0x000fe40003f24270 */
[----:B------:R-:W-:-:S11]  /*12cc0*/  IADD3 R35, PT, PT, R20, R35, RZ ;  /* 0x0000002314237210 */ /* 0x000fd60007ffe0ff */
[----:B------:R-:W-:Y:S05]  /*12cd0*/  @P1 BRA `(.L_x_380) ;  /* 0xfffffffc00d81947 */ /* 0x000fea000383ffff */
.L_x_379:
        /* <DEDUP_REMOVED lines=16> */
.L_x_383:
[----:B------:R-:W-:Y:S05]  /*12de0*/  BSYNC.RELIABLE B4 ;  /* 0x0000000000047941 */ /* 0x000fea0003800100 */
.L_x_382:
[----:B------:R2:W-:Y:S02]  /*12df0*/  STS [R22], RZ ;  /* 0x000000ff16007388 */ /* 0x0005e40000000800 */
.L_x_384:
[----:B------:R-:W-:Y:S05]  /*12e00*/  BSYNC.RECONVERGENT B3 ;  /* 0x0000000000037941 */ /* 0x000fea0003800200 */
.L_x_381:
[----:B------:R-:W-:Y:S05]  /*12e10*/  @!P3 BRA `(.L_x_385) ;  /* 0xfffffffc0058b947 */ /* 0x000fea000383ffff */
.L_x_378:
[----:B------:R-:W-:Y:S05]  /*12e20*/  BSYNC.RECONVERGENT B2 ;  /* 0x0000000000027941 */ /* 0x000fea0003800200 */
.L_x_377:
[----:B------:R-:W-:Y:S04]  /*12e30*/  BSSY.RECONVERGENT B2, `(.L_x_386) ;  /* 0x0000047000027945 */ /* 0x000fe80003800200 */
[----:B------:R-:W-:Y:S05]  /*12e40*/  @P2 BRA `(.L_x_387) ;  /* 0x0000000400142947 */ /* 0x000fea0003800000 */
[----:B------:R-:W-:-:S07]  /*12e50*/  IMAD.MOV.U32 R33, RZ, RZ, RZ ;  /* 0x000000ffff217224 */ /* 0x000fce00078e00ff */
.L_x_388:
[C---:B---3--:R-:W-:Y:S01]  /*12e60*/  LEA R35, R33.reuse, R34, 0x2 ;  /* 0x0000002221237211 */ /* 0x048fe200078e10ff */
[----:B------:R-:W-:-:S04]  /*12e70*/  VIADD R33, R33, 0x8 ;  /* 0x0000000821217836 */ /* 0x000fc80000000000 */
[----:B------:R-:W3:Y:S02]  /*12e80*/  LDS R37, [R35] ;  /* 0x0000000023257984 */ /* 0x000ee40000000800 */
[----:B---3--:R-:W-:-:S13]  /*12e90*/  ISETP.NE.AND P1, PT, R37, RZ, PT ;  /* 0x000000ff2500720c */ /* 0x008fda0003f25270 */
[----:B------:R-:W4:Y:S02]  /*12ea0*/  @P1 LDS R20, [R28] ;  /* 0x000000001c141984 */ /* 0x000f240000000800 */
[----:B----4-:R-:W-:-:S04]  /*12eb0*/  @P1 VIADD R36, R20, 0x1 ;  /* 0x0000000114241836 */ /* 0x010fc80000000000 */
[----:B------:R-:W-:Y:S01]  /*12ec0*/  @P1 IMAD.IADD R23, R29, 0x1, R36 ;  /* 0x000000011d171824 */ /* 0x000fe200078e0224 */
[----:B------:R-:W-:Y:S03]  /*12ed0*/  @P1 STS [R28], R36 ;  /* 0x000000241c001388 */ /* 0x000fe60000000800 */
[----:B-12---:R-:W-:-:S05]  /*12ee0*/  @P1 IMAD.WIDE.U32 R22, R23, 0x4, R18 ;  /* 0x0000000417161825 */ /* 0x006fca00078e0012 */
[----:B------:R-:W-:Y:S04]  /*12ef0*/  @P1 STG.E desc[UR6][R22.64], R37 ;  /* 0x0000002516001986 */ /* 0x000fe8000c101906 */
[----:B------:R-:W1:Y:S02]  /*12f00*/  LDS R22, [R35+0x4] ;  /* 0x0000040023167984 */ /* 0x000e640000000800 */
[----:B-1----:R-:W-:-:S13]  /*12f10*/  ISETP.NE.AND P1, PT, R22, RZ, PT ;  /* 0x000000ff1600720c */ /* 0x002fda0003f25270 */
[----:B------:R-:W1:Y:S02]  /*12f20*/  @P1 LDS R20, [R28] ;  /* 0x000000001c141984 */ /* 0x000e640000000800 */
[----:B-1----:R-:W-:-:S05]  /*12f30*/  @P1 IADD3 R37, PT, PT, R20, 0x1, RZ ;  /* 0x0000000114251810 */ /* 0x002fca0007ffe0ff */
[----:B------:R-:W-:Y:S01]  /*12f40*/  @P1 IMAD.IADD R21, R29, 0x1, R37 ;  /* 0x000000011d151824 */ /* 0x000fe200078e0225 */
[----:B------:R-:W-:Y:S03]  /*12f50*/  @P1 STS [R28], R37 ;  /* 0x000000251c001388 */ /* 0x000fe60000000800 */
[----:B------:R-:W-:-:S05]  /*12f60*/  @P1 IMAD.WIDE.U32 R20, R21, 0x4, R18 ;  /* 0x0000000415141825 */ /* 0x000fca00078e0012 */
[----:B------:R-:W-:Y:S04]  /*12f70*/  @P1 STG.E desc[UR6][R20.64], R22 ;  /* 0x0000001614001986 */ /* 0x000fe8000c101906 */
[----:B------:R-:W1:Y:S02]  /*12f80*/  LDS R20, [R35+0x8] ;  /* 0x0000080023147984 */ /* 0x000e640000000800 */
[----:B-1----:R-:W-:-:S13]  /*12f90*/  ISETP.NE.AND P1, PT, R20, RZ, PT ;  /* 0x000000ff1400720c */ /* 0x002fda0003f25270 */
[----:B------:R-:W1:Y:S02]  /*12fa0*/  @P1 LDS R36, [R28] ;  /* 0x000000001c241984 */ /* 0x000e640000000800 */
[----:B-1----:R-:W-:-:S05]  /*12fb0*/  @P1 VIADD R36, R36, 0x1 ;  /* 0x0000000124241836 */ /* 0x002fca0000000000 */
[----:B------:R-:W-:Y:S01]  /*12fc0*/  @P1 IADD3 R23, PT, PT, R29, R36, RZ ;  /* 0x000000241d171210 */ /* 0x000fe20007ffe0ff */
[----:B------:R-:W-:Y:S04]  /*12fd0*/  @P1 STS [R28], R36 ;  /* 0x000000241c001388 */ /* 0x000fe80000000800 */
[----:B------:R-:W1:Y:S01]  /*12fe0*/  LDS R36, [R35+0xc] ;  /* 0x00000c0023247984 */ /* 0x000e620000000800 */
        /* <DEDUP_REMOVED lines=28> */
[----:B-1----:R-:W-:-:S04]  /*131b0*/  @P1 VIADD R22, R22, 0x1 ;  /* 0x0000000116161836 */ /* 0x002fc80000000000 */
[----:B------:R-:W-:Y:S01]  /*131c0*/  @P1 IMAD.IADD R23, R29, 0x1, R22 ;  /* 0x000000011d171824 */ /* 0x000fe200078e0216 */
[----:B------:R1:W-:Y:S04]  /*131d0*/  @P1 STS [R28], R22 ;  /* 0x000000161c001388 */ /* 0x0003e80000000800 */
[----:B------:R-:W2:Y:S01]  /*131e0*/  LDS R37, [R35+0x1c] ;  /* 0x00001c0023257984 */ /* 0x000ea20000000800 */
[----:B-1----:R-:W-:-:S05]  /*131f0*/  @P1 IMAD.WIDE.U32 R22, R23, 0x4, R18 ;  /* 0x0000000417161825 */ /* 0x002fca00078e0012 */
[----:B------:R-:W-:Y:S01]  /*13200*/  @P1 STG.E desc[UR6][R22.64], R36 ;  /* 0x0000002416001986 */ /* 0x000fe2000c101906 */
[----:B------:R-:W-:Y:S02]  /*13210*/  ISETP.NE.AND P1, PT, R33, 0x800, PT ;  /* 0x000008002100780c */ /* 0x000fe40003f25270 */
[----:B--2---:R-:W-:-:S13]  /*13220*/  ISETP.NE.AND P3, PT, R37, RZ, PT ;  /* 0x000000ff2500720c */ /* 0x004fda0003f65270 */
[----:B------:R-:W1:Y:S02]  /*13230*/  @P3 LDS R20, [R28] ;  /* 0x000000001c143984 */ /* 0x000e640000000800 */
[----:B-1----:R-:W-:-:S05]  /*13240*/  @P3 IADD3 R35, PT, PT, R20, 0x1, RZ ;  /* 0x0000000114233810 */ /* 0x002fca0007ffe0ff */
[----:B------:R-:W-:Y:S01]  /*13250*/  @P3 IMAD.IADD R21, R29, 0x1, R35 ;  /* 0x000000011d153824 */ /* 0x000fe200078e0223 */
[----:B------:R3:W-:Y:S03]  /*13260*/  @P3 STS [R28], R35 ;  /* 0x000000231c003388 */ /* 0x0007e60000000800 */
[----:B------:R-:W-:-:S05]  /*13270*/  @P3 IMAD.WIDE.U32 R20, R21, 0x4, R18 ;  /* 0x0000000415143825 */ /* 0x000fca00078e0012 */
[----:B------:R3:W-:Y:S01]  /*13280*/  @P3 STG.E desc[UR6][R20.64], R37 ;  /* 0x0000002514003986 */ /* 0x0007e2000c101906 */
[----:B------:R-:W-:Y:S05]  /*13290*/  @P1 BRA `(.L_x_388) ;  /* 0xfffffff800f01947 */ /* 0x000fea000383ffff */
.L_x_387:
[----:B------:R-:W-:Y:S05]  /*132a0*/  BSYNC.RECONVERGENT B2 ;  /* 0x0000000000027941 */ /* 0x000fea0003800200 */
.L_x_386:
[----:B------:R-:W-:Y:S05]  /*132b0*/  @P0 BRA `(.L_x_389) ;  /* 0xfffffff400400947 */ /* 0x000fea000383ffff */
.L_x_372:
[----:B------:R-:W-:Y:S01]  /*132c0*/  ISETP.GE.U32.AND P0, PT, R3, R30, PT ;  /* 0x0000001e0300720c */ /* 0x000fe20003f06070 */
[----:B------:R-:W-:-:S12]  /*132d0*/  BSSY.RECONVERGENT B2, `(.L_x_390) ;  /* 0x0000081000027945 */ /* 0x000fd80003800200 */
[----:B------:R-:W-:Y:S05]  /*132e0*/  @P0 BRA `(.L_x_391) ;  /* 0x0000000400fc0947 */ /* 0x000fea0003800000 */
[----:B------:R-:W-:Y:S02]  /*132f0*/  ISETP.GE.U32.AND P3, PT, R3, R30, PT ;  /* 0x0000001e0300720c */ /* 0x000fe40003f66070 */
[----:B----4-:R-:W-:Y:S02]  /*13300*/  LOP3.LUT R23, R27, 0xfffff800, RZ, 0xc0, !PT ;  /* 0xfffff8001b177812 */ /* 0x010fe400078ec0ff */
[----:B------:R-:W-:-:S03]  /*13310*/  MOV R29, R3 ;  /* 0x00000003001d7202 */ /* 0x000fc60000000f00 */
[----:B------:R-:W-:-:S06]  /*13320*/  IMAD.IADD R36, R26, 0x1, R23 ;  /* 0x000000011a247824 */ /* 0x000fcc00078e0217 */
[----:B---3--:R-:W3:Y:S01]  /*13330*/  @P3 LDC.64 R20, c[0x0][0x398] ;  /* 0x0000e600ff143b82 */ /* 0x008ee20000000a00 */
[----:B------:R-:W-:-:S04]  /*13340*/  @P3 IMAD.IADD R23, R36, 0x1, R29 ;  /* 0x0000000124173824 */ /* 0x000fc800078e021d */
[----:B---3--:R-:W-:-:S06]  /*13350*/  @P3 IMAD.WIDE.U32 R20, R23, 0x4, R20 ;  /* 0x0000000417143825 */ /* 0x008fcc00078e0014 */
[----:B------:R-:W3:Y:S01]  /*13360*/  @P3 LDG.E R20, desc[UR6][R20.64] ;  /* 0x0000000614143981 */ /* 0x000ee2000c1e1900 */
[----:B-12---:R-:W-:Y:S01]  /*13370*/  @P3 MOV R22, 0x400 ;  /* 0x0000040000163802 */ /* 0x006fe20000000f00 */
[----:B------:R-:W-:Y:S01]  /*13380*/  BSSY.RECONVERGENT B3, `(.L_x_392) ;  /* 0x0000027000037945 */ /* 0x000fe20003800200 */
[----:B------:R-:W-:Y:S01]  /*13390*/  PLOP3.LUT P0, PT, P3, PT, PT, 0x8, 0x80 ;  /* 0x000000000080781c */ /* 0x000fe20001f0e170 */
[----:B------:R-:W1:Y:S01]  /*133a0*/  @P3 S2R R23, SR_CgaCtaId ;  /* 0x0000000000173919 */ /* 0x000e620000008800 */
[----:B------:R-:W-:-:S04]  /*133b0*/  @P3 IADD3 R22, PT, PT, R22, 0x4814, RZ ;  /* 0x0000481416163810 */ /* 0x000fc80007ffe0ff */
[----:B-1----:R-:W-:-:S05]  /*133c0*/  @P3 LEA R22, R23, R22, 0x18 ;  /* 0x0000001617163211 */ /* 0x002fca00078ec0ff */
[C---:B------:R-:W-:Y:S02]  /*133d0*/  @P3 IMAD R23, R29.reuse, 0x4, R22 ;  /* 0x000000041d173824 */ /* 0x040fe400078e0216 */
[----:B------:R-:W-:-:S05]  /*133e0*/  @P3 VIADD R29, R29, 0x20 ;  /* 0x000000201d1d3836 */ /* 0x000fca0000000000 */
[CC--:B------:R-:W-:Y:S02]  /*133f0*/  ISETP.GT.U32.AND P1, PT, R30.reuse, R29.reuse, PT ;  /* 0x0000001d1e00720c */ /* 0x0c0fe40003f24070 */
[----:B------:R-:W-:-:S04]  /*13400*/  IADD3 R22, PT, PT, R30, -R29, RZ ;  /* 0x8000001d1e167210 */ /* 0x000fc80007ffe0ff */
[----:B------:R-:W-:Y:S01]  /*13410*/  ISETP.LE.U32.OR P1, PT, R22, 0x60, !P1 ;  /* 0x000000601600780c */ /* 0x000fe20004f23470 */
[----:B---3--:R1:W-:-:S12]  /*13420*/  @P3 STS [R23], R20 ;  /* 0x0000001417003388 */ /* 0x0083d80000000800 */
[----:B------:R-:W-:Y:S05]  /*13430*/  @P1 BRA `(.L_x_393) ;  /* 0x00000000006c1947 */ /* 0x000fea0003800000 */
[----:B------:R-:W2:Y:S01]  /*13440*/  S2R R21, SR_CgaCtaId ;  /* 0x0000000000157919 */ /* 0x000ea20000008800 */
[----:B-1----:R-:W-:Y:S01]  /*13450*/  MOV R20, 0x400 ;  /* 0x0000040000147802 */ /* 0x002fe20000000f00 */
[----:B------:R-:W-:Y:S01]  /*13460*/  VIADD R31, R30, 0xffffffa0 ;  /* 0xffffffa01e1f7836 */ /* 0x000fe20000000000 */
[----:B------:R-:W-:-:S03]  /*13470*/  PLOP3.LUT P0, PT, PT, PT, PT, 0x8, 0x80 ;  /* 0x000000000080781c */ /* 0x000fc60003f0e170 */
[----:B------:R-:W-:-:S05]  /*13480*/  VIADD R20, R20, 0x4814 ;  /* 0x0000481414147836 */ /* 0x000fca0000000000 */
[----:B--2---:R-:W-:-:S07]  /*13490*/  LEA R26, R21, R20, 0x18 ;  /* 0x00000014151a7211 */ /* 0x004fce00078ec0ff */
.L_x_394:
[----:B--2---:R-:W1:Y:S01]  /*134a0*/  LDC.64 R20, c[0x0][0x398] ;  /* 0x0000e600ff147b82 */ /* 0x004e620000000a00 */
[C-C-:B------:R-:W-:Y:S02]  /*134b0*/  IADD3 R23, PT, PT, R36.reuse, 0x40, R29.reuse ;  /* 0x0000004024177810 */ /* 0x140fe40007ffe01d */
[C---:B------:R-:W-:Y:S02]  /*134c0*/  IADD3 R35, PT, PT, R36.reuse, R29, RZ ;  /* 0x0000001d24237210 */ /* 0x040fe40007ffe0ff */
[----:B------:R-:W-:Y:S01]  /*134d0*/  IADD3 R33, PT, PT, R36, 0x20, R29 ;  /* 0x0000002024217810 */ /* 0x000fe20007ffe01d */
[----:B-1----:R-:W-:-:S04]  /*134e0*/  IMAD.WIDE.U32 R22, R23, 0x4, R20 ;  /* 0x0000000417167825 */ /* 0x002fc800078e0014 */
[--C-:B------:R-:W-:Y:S02]  /*134f0*/  IMAD.WIDE.U32 R34, R35, 0x4, R20.reuse ;  /* 0x0000000423227825 */ /* 0x100fe400078e0014 */
[----:B------:R1:W2:Y:S02]  /*13500*/  LDG.E R22, desc[UR6][R22.64] ;  /* 0x0000000616167981 */ /* 0x0002a4000c1e1900 */
[----:B------:R-:W-:Y:S02]  /*13510*/  IMAD.WIDE.U32 R32, R33, 0x4, R20 ;  /* 0x0000000421207825 */ /* 0x000fe400078e0014 */
[----:B------:R-:W3:Y:S04]  /*13520*/  LDG.E R34, desc[UR6][R34.64] ;  /* 0x0000000622227981 */ /* 0x000ee8000c1e1900 */
[----:B------:R-:W4:Y:S01]  /*13530*/  LDG.E R32, desc[UR6][R32.64] ;  /* 0x0000000620207981 */ /* 0x000f22000c1e1900 */
[----:B------:R-:W-:Y:S01]  /*13540*/  IMAD R37, R29, 0x4, R26 ;  /* 0x000000041d257824 */ /* 0x000fe200078e021a */
[----:B-1----:R-:W-:-:S05]  /*13550*/  IADD3 R23, PT, PT, R36, 0x60, R29 ;  /* 0x0000006024177810 */ /* 0x002fca0007ffe01d */
[----:B------:R-:W-:-:S06]  /*13560*/  IMAD.WIDE.U32 R20, R23, 0x4, R20 ;  /* 0x0000000417147825 */ /* 0x000fcc00078e0014 */
[----:B------:R-:W5:Y:S01]  /*13570*/  LDG.E R20, desc[UR6][R20.64] ;  /* 0x0000000614147981 */ /* 0x000f62000c1e1900 */
[----:B------:R-:W-:-:S05]  /*13580*/  VIADD R29, R29, 0x80 ;  /* 0x000000801d1d7836 */ /* 0x000fca0000000000 */
[----:B------:R-:W-:Y:S01]  /*13590*/  ISETP.GE.U32.AND P1, PT, R29, R31, PT ;  /* 0x0000001f1d00720c */ /* 0x000fe20003f26070 */
[----:B--2---:R2:W-:Y:S04]  /*135a0*/  STS [R37+0x100], R22 ;  /* 0x0001001625007388 */ /* 0x0045e80000000800 */
[----:B---3--:R2:W-:Y:S04]  /*135b0*/  STS [R37], R34 ;  /* 0x0000002225007388 */ /* 0x0085e80000000800 */
[----:B----4-:R2:W-:Y:S04]  /*135c0*/  STS [R37+0x80], R32 ;  /* 0x0000802025007388 */ /* 0x0105e80000000800 */
[----:B-----5:R2:W-:Y:S01]  /*135d0*/  STS [R37+0x180], R20 ;  /* 0x0001801425007388 */ /* 0x0205e20000000800 */
[----:B------:R-:W-:Y:S05]  /*135e0*/  @!P1 BRA `(.L_x_394) ;  /* 0xfffffffc00ac9947 */ /* 0x000fea000383ffff */
.L_x_393:
[----:B------:R-:W-:Y:S05]  /*135f0*/  BSYNC.RECONVERGENT B3 ;  /* 0x0000000000037941 */ /* 0x000fea0003800200 */
.L_x_392:
[CC--:B------:R-:W-:Y:S01]  /*13600*/  ISETP.GT.U32.AND P1, PT, R30.reuse, R29.reuse, PT ;  /* 0x0000001d1e00720c */ /* 0x0c0fe20003f24070 */
[----:B------:R-:W-:Y:S01]  /*13610*/  BSSY.RECONVERGENT B3, `(.L_x_395) ;  /* 0x0000014000037945 */ /* 0x000fe20003800200 */
[----:B-12---:R-:W-:-:S04]  /*13620*/  IADD3 R20, PT, PT, R30, -R29, RZ ;  /* 0x8000001d1e147210 */ /* 0x006fc80007ffe0ff */
[----:B------:R-:W-:-:S13]  /*13630*/  ISETP.LE.U32.OR P1, PT, R20, 0x20, !P1 ;  /* 0x000000201400780c */ /* 0x000fda0004f23470 */
[----:B------:R-:W-:Y:S05]  /*13640*/  @P1 BRA `(.L_x_396) ;  /* 0x0000000000401947 */ /* 0x000fea0003800000 */
[----:B------:R-:W1:Y:S01]  /*13650*/  LDC.64 R22, c[0x0][0x398] ;  /* 0x0000e600ff167b82 */ /* 0x000e620000000a00 */
[C-C-:B------:R-:W-:Y:S01]  /*13660*/  IMAD.IADD R21, R36.reuse, 0x1, R29.reuse ;  /* 0x0000000124157824 */ /* 0x140fe200078e021d */
[----:B------:R-:W-:-:S03]  /*13670*/  IADD3 R31, PT, PT, R36, 0x20, R29 ;  /* 0x00000020241f7810 */ /* 0x000fc60007ffe01d */
[----:B-1----:R-:W-:-:S04]  /*13680*/  IMAD.WIDE.U32 R20, R21, 0x4, R22 ;  /* 0x0000000415147825 */ /* 0x002fc800078e0016 */
[----:B------:R-:W-:Y:S02]  /*13690*/  IMAD.WIDE.U32 R22, R31, 0x4, R22 ;  /* 0x000000041f167825 */ /* 0x000fe400078e0016 */
[----:B------:R-:W2:Y:S04]  /*136a0*/  LDG.E R20, desc[UR6][R20.64] ;  /* 0x0000000614147981 */ /* 0x000ea8000c1e1900 */
[----:B------:R-:W3:Y:S01]  /*136b0*/  LDG.E R22, desc[UR6][R22.64] ;  /* 0x0000000616167981 */ /* 0x000ee2000c1e1900 */
[----:B------:R-:W1:Y:S01]  /*136c0*/  S2UR UR5, SR_CgaCtaId ;  /* 0x00000000000579c3 */ /* 0x000e620000008800 */
[----:B------:R-:W-:Y:S01]  /*136d0*/  UMOV UR4, 0x400 ;  /* 0x0000040000047882 */ /* 0x000fe20000000000 */
[----:B------:R-:W-:Y:S01]  /*136e0*/  PLOP3.LUT P0, PT, PT, PT, PT, 0x8, 0x80 ;  /* 0x000000000080781c */ /* 0x000fe20003f0e170 */
[----:B------:R-:W-:-:S04]  /*136f0*/  UIADD3 UR4, UPT, UPT, UR4, 0x4814, URZ ;  /* 0x0000481404047890 */ /* 0x000fc8000fffe0ff */
[----:B-1----:R-:W-:-:S06]  /*13700*/  ULEA UR4, UR5, UR4, 0x18 ;  /* 0x0000000405047291 */ /* 0x002fcc000f8ec0ff */
[C---:B------:R-:W-:Y:S01]  /*13710*/  LEA R31, R29.reuse, UR4, 0x2 ;  /* 0x000000041d1f7c11 */ /* 0x040fe2000f8e10ff */
[----:B------:R-:W-:-:S04]  /*13720*/  VIADD R29, R29, 0x40 ;  /* 0x000000401d1d7836 */ /* 0x000fc80000000000 */
[----:B--2---:R1:W-:Y:S04]  /*13730*/  STS [R31], R20 ;  /* 0x000000141f007388 */ /* 0x0043e80000000800 */
[----:B---3--:R1:W-:Y:S02]  /*13740*/  STS [R31+0x80], R22 ;  /* 0x000080161f007388 */ /* 0x0083e40000000800 */
.L_x_396:
[----:B------:R-:W-:Y:S05]  /*13750*/  BSYNC.RECONVERGENT B3 ;  /* 0x0000000000037941 */ /* 0x000fea0003800200 */
.L_x_395:
[----:B------:R-:W-:Y:S01]  /*13760*/  ISETP.LT.U32.OR P0, PT, R29, R30, P0 ;  /* 0x0000001e1d00720c */ /* 0x000fe20000701470 */
[----:B------:R-:W-:-:S12]  /*13770*/  BSSY.RECONVERGENT B3, `(.L_x_397) ;  /* 0x000000c000037945 */ /* 0x000fd80003800200 */
[----:B------:R-:W-:Y:S05]  /*13780*/  @!P0 BRA `(.L_x_398) ;  /* 0x0000000000288947 */ /* 0x000fea0003800000 */
[----:B-1----:R-:W1:Y:S01]  /*13790*/  LDC.64 R20, c[0x0][0x398] ;  /* 0x0000e600ff147b82 */ /* 0x002e620000000a00 */
[----:B------:R-:W-:-:S05]  /*137a0*/  IADD3 R23, PT, PT, R36, R29, RZ ;  /* 0x0000001d24177210 */ /* 0x000fca0007ffe0ff */
[----:B-1----:R-:W-:-:S06]  /*137b0*/  IMAD.WIDE.U32 R20, R23, 0x4, R20 ;  /* 0x0000000417147825 */ /* 0x002fcc00078e0014 */
[----:B------:R-:W2:Y:S01]  /*137c0*/  LDG.E R20, desc[UR6][R20.64] ;  /* 0x0000000614147981 */ /* 0x000ea2000c1e1900 */
[----:B------:R-:W1:Y:S01]  /*137d0*/  S2UR UR5, SR_CgaCtaId ;  /* 0x00000000000579c3 */ /* 0x000e620000008800 */
[----:B------:R-:W-:Y:S02]  /*137e0*/  UMOV UR4, 0x400 ;  /* 0x0000040000047882 */ /* 0x000fe40000000000 */
[----:B------:R-:W-:-:S04]  /*137f0*/  UIADD3 UR4, UPT, UPT, UR4, 0x4814, URZ ;  /* 0x0000481404047890 */ /* 0x000fc8000fffe0ff */
[----:B-1----:R-:W-:-:S06]  /*13800*/  ULEA UR4, UR5, UR4, 0x18 ;  /* 0x0000000405047291 */ /* 0x002fcc000f8ec0ff */
[----:B------:R-:W-:-:S05]  /*13810*/  LEA R23, R29, UR4, 0x2 ;  /* 0x000000041d177c11 */ /* 0x000fca000f8e10ff */
[----:B--2---:R2:W-:Y:S02]  /*13820*/  STS [R23], R20 ;  /* 0x0000001417007388 */ /* 0x0045e40000000800 */
.L_x_398:
[----:B------:R-:W-:Y:S05]  /*13830*/  BSYNC.RECONVERGENT B3 ;  /* 0x0000000000037941 */ /* 0x000fea0003800200 */
.L_x_397:
[----:B--2---:R-:W-:-:S07]  /*13840*/  IMAD.MOV.U32 R23, RZ, RZ, R3 ;  /* 0x000000ffff177224 */ /* 0x004fce00078e0003 */
.L_x_405:
[----:B--2---:R-:W2:Y:S01]  /*13850*/  S2UR UR5, SR_CgaCtaId ;  /* 0x00000000000579c3 */ /* 0x004ea20000008800 */
[----:B------:R-:W-:Y:S01]  /*13860*/  UMOV UR4, 0x400 ;  /* 0x0000040000047882 */ /* 0x000fe20000000000 */
[----:B------:R-:W-:Y:S01]  /*13870*/  ISETP.GE.AND P0, PT, R10, 0x2, PT ;  /* 0x000000020a00780c */ /* 0x000fe20003f06270 */
[----:B------:R-:W-:Y:S01]  /*13880*/  UIADD3 UR4, UPT, UPT, UR4, 0x4814, URZ ;  /* 0x0000481404047890 */ /* 0x000fe2000fffe0ff */
[----:B------:R-:W-:-:S03]  /*13890*/  IMAD.MOV.U32 R29, RZ, RZ, RZ ;  /* 0x000000ffff1d7224 */ /* 0x000fc600078e00ff */
[----:B--2---:R-:W-:-:S06]  /*138a0*/  ULEA UR4, UR5, UR4, 0x18 ;  /* 0x0000000405047291 */ /* 0x004fcc000f8ec0ff */
[----:B-1----:R-:W-:-:S05]  /*138b0*/  LEA R32, R23, UR4, 0x2 ;  /* 0x0000000417207c11 */ /* 0x002fca000f8e10ff */
[----:B-1----:R1:W2:Y:S01]  /*138c0*/  LDS R22, [R32] ;  /* 0x0000000020167984 */ /* 0x0022a20000000800 */
[----:B------:R-:W-:Y:S05]  /*138d0*/  @!P0 BRA `(.L_x_399) ;  /* 0x0000000000308947 */ /* 0x000fea0003800000 */
[----:B------:R-:W-:Y:S02]  /*138e0*/  HFMA2 R29, -RZ, RZ, 0, 0 ;  /* 0x00000000ff1d7431 */ /* 0x000fe400000001ff */
[----:B------:R-:W-:-:S07]  /*138f0*/  IMAD.MOV.U32 R26, RZ, RZ, R10 ;  /* 0x000000ffff1a7224 */ /* 0x000fce00078e000a */
.L_x_400:
[----:B------:R-:W-:-:S05]  /*13900*/  SHF.R.U32.HI R31, RZ, 0x1, R26 ;  /* 0x00000001ff1f7819 */ /* 0x000fca000001161a */
[----:B------:R-:W-:-:S04]  /*13910*/  IMAD.IADD R21, R31, 0x1, R29 ;  /* 0x000000011f157824 */ /* 0x000fc800078e021d */
[----:B------:R-:W-:-:S06]  /*13920*/  IMAD.WIDE.U32 R20, R21, 0x4, R16 ;  /* 0x0000000415147825 */ /* 0x000fcc00078e0010 */
[----:B------:R-:W2:Y:S01]  /*13930*/  LDG.E R21, desc[UR6][R20.64+-0x4e200] ;  /* 0xfb1e000614157981 */ /* 0x000ea2000c1e1900 */
[----:B------:R-:W-:-:S04]  /*13940*/  IADD3 R26, PT, PT, -R31, R26, RZ ;  /* 0x0000001a1f1a7210 */ /* 0x000fc80007ffe1ff */
[----:B------:R-:W-:Y:S02]  /*13950*/  ISETP.GT.AND P1, PT, R26, 0x1, PT ;  /* 0x000000011a00780c */ /* 0x000fe40003f24270 */
[----:B--2---:R-:W-:-:S04]  /*13960*/  ISETP.GE.U32.AND P0, PT, R21, R22, PT ;  /* 0x000000161500720c */ /* 0x004fc80003f06070 */
[----:B------:R-:W-:-:S05]  /*13970*/  SEL R34, R31, RZ, !P0 ;  /* 0x000000ff1f227207 */ /* 0x000fca0004000000 */
[----:B------:R-:W-:Y:S02]  /*13980*/  IMAD.IADD R29, R34, 0x1, R29 ;  /* 0x00000001221d7824 */ /* 0x000fe400078e021d */
[----:B------:R-:W-:Y:S05]  /*13990*/  @P1 BRA `(.L_x_400) ;  /* 0xfffffffc00d81947 */ /* 0x000fea000383ffff */
.L_x_399:
[----:B------:R-:W-:-:S06]  /*139a0*/  IMAD.WIDE.U32 R20, R29, 0x4, R16 ;  /* 0x000000041d147825 */ /* 0x000fcc00078e0010 */
[----:B------:R-:W2:Y:S01]  /*139b0*/  LDG.E R21, desc[UR6][R20.64+-0x4e200] ;  /* 0xfb1e000614157981 */ /* 0x000ea2000c1e1900 */
[----:B------:R-:W-:Y:S01]  /*139c0*/  VIADD R31, R29, 0x1 ;  /* 0x000000011d1f7836 */ /* 0x000fe20000000000 */
[----:B------:R-:W-:Y:S01]  /*139d0*/  IADD3 R23, PT, PT, R23, UR10, RZ ;  /* 0x0000000a17177c10 */ /* 0x000fe2000fffe0ff */
[----:B------:R-:W-:Y:S04]  /*139e0*/  BSSY.RECONVERGENT B3, `(.L_x_401) ;  /* 0x000000e000037945 */ /* 0x000fe80003800200 */
[----:B------:R-:W-:Y:S01]  /*139f0*/  BSSY.RELIABLE B4, `(.L_x_402) ;  /* 0x000000b000047945 */ /* 0x000fe20003800100 */
[----:B------:R-:W-:Y:S02]  /*13a00*/  ISETP.GE.U32.AND P1, PT, R23, R30, PT ;  /* 0x0000001e1700720c */ /* 0x000fe40003f26070 */
        /* <DEDUP_REMOVED lines=9> */
.L_x_403:
[----:B------:R-:W-:Y:S05]  /*13aa0*/  BSYNC.RELIABLE B4 ;  /* 0x0000000000047941 */ /* 0x000fea0003800100 */
.L_x_402:
[----:B------:R2:W-:Y:S02]  /*13ab0*/  STS [R32], RZ ;  /* 0x000000ff20007388 */ /* 0x0005e40000000800 */
.L_x_404:
[----:B------:R-:W-:Y:S05]  /*13ac0*/  BSYNC.RECONVERGENT B3 ;  /* 0x0000000000037941 */ /* 0x000fea0003800200 */
.L_x_401:
[----:B------:R-:W-:Y:S05]  /*13ad0*/  @!P1 BRA `(.L_x_405) ;  /* 0xfffffffc005c9947 */ /* 0x000fea000383ffff */
.L_x_391:
[----:B------:R-:W-:Y:S05]  /*13ae0*/  BSYNC.RECONVERGENT B2 ;  /* 0x0000000000027941 */ /* 0x000fea0003800200 */
.L_x_390:
[----:B------:R-:W-:Y:S05]  /*13af0*/  @P2 BRA `(.L_x_365) ;  /* 0x0000000800982947 */ /* 0x000fea0003800000 */
[----:B------:R-:W-:-:S13]  /*13b00*/  ISETP.NE.AND P0, PT, R30, RZ, PT ;  /* 0x000000ff1e00720c */ /* 0x000fda0003f05270 */
[----:B------:R-:W-:Y:S05]  /*13b10*/  @!P0 BRA `(.L_x_365) ;  /* 0x0000000800908947 */ /* 0x000fea0003800000 */
[----:B------:R-:W-:Y:S01]  /*13b20*/  ISETP.GE.U32.AND P1, PT, R30, 0x8, PT ;  /* 0x000000081e00780c */ /* 0x000fe20003f26070 */
[----:B------:R-:W-:Y:S01]  /*13b30*/  IMAD R29, R10, R25, RZ ;  /* 0x000000190a1d7224 */ /* 0x000fe200078e02ff */
[----:B------:R-:W-:Y:S01]  /*13b40*/  LOP3.LUT R26, R27, 0x7, RZ, 0xc0, !PT ;  /* 0x000000071b1a7812 */ /* 0x000fe200078ec0ff */
[----:B-12---:R-:W-:-:S03]  /*13b50*/  IMAD.MOV.U32 R32, RZ, RZ, RZ ;  /* 0x000000ffff207224 */ /* 0x006fc600078e00ff */
        /* <DEDUP_REMOVED lines=8> */
.L_x_407:
[----:B------:R-:W-:Y:S02]  /*13be0*/  ULEA UR8, UR4, UR5, 0x2 ;  /* 0x0000000504087291 */ /* 0x000fe4000f8e10ff */
[----:B------:R-:W-:-:S07]  /*13bf0*/  UIADD3 UR4, UPT, UPT, UR4, 0x8, URZ ;  /* 0x0000000804047890 */ /* 0x000fce000fffe0ff */
[----:B---34-:R-:W1:Y:S02]  /*13c00*/  LDS R21, [UR8] ;  /* 0x00000008ff157984 */ /* 0x018e640008000800 */
[----:B-1----:R-:W-:-:S13]  /*13c10*/  ISETP.NE.AND P2, PT, R21, RZ, PT ;  /* 0x000000ff1500720c */ /* 0x002fda0003f45270 */
[----:B------:R-:W1:Y:S02]  /*13c20*/  @P2 LDS R20, [R28] ;  /* 0x000000001c142984 */ /* 0x000e640000000800 */
[----:B-1----:R-:W-:-:S04]  /*13c30*/  @P2 IADD3 R22, PT, PT, R20, 0x1, RZ ;  /* 0x0000000114162810 */ /* 0x002fc80007ffe0ff */
[----:B------:R-:W-:Y:S01]  /*13c40*/  @P2 IADD3 R23, PT, PT, R29, R22, RZ ;  /* 0x000000161d172210 */ /* 0x000fe20007ffe0ff */
        /* <DEDUP_REMOVED lines=8> */
[----:B------:R-:W2:Y:S01]  /*13cd0*/  LDS R36, [UR8+0x8] ;  /* 0x00000808ff247984 */ /* 0x000ea20008000800 */
[----:B-1----:R-:W-:-:S04]  /*13ce0*/  @P3 IMAD.IADD R20, R29, 0x1, R20 ;  /* 0x000000011d143824 */ /* 0x002fc800078e0214 */
[----:B------:R-:W-:-:S05]  /*13cf0*/  @P3 IMAD.WIDE.U32 R20, R20, 0x4, R18 ;  /* 0x0000000414143825 */ /* 0x000fca00078e0012 */
[----:B------:R-:W-:Y:S01]  /*13d00*/  @P3 STG.E desc[UR6][R20.64], R35 ;  /* 0x0000002314003986 */ /* 0x000fe2000c101906 */
[----:B--2---:R-:W-:-:S13]  /*13d10*/  ISETP.NE.AND P4, PT, R36, RZ, PT ;  /* 0x000000ff2400720c */ /* 0x004fda0003f85270 */
        /* <DEDUP_REMOVED lines=17> */
[----:B-1----:R-:W-:-:S05]  /*13e30*/  @P2 IADD3 R30, PT, PT, R30, 0x1, RZ ;  /* 0x000000011e1e2810 */ /* 0x002fca0007ffe0ff */
[----:B------:R-:W-:Y:S04]  /*13e40*/  @P2 STS [R28], R30 ;  /* 0x0000001e1c002388 */ /* 0x000fe80000000800 */
[----:B------:R-:W1:Y:S02]  /*13e50*/  LDS R35, [UR8+0x14] ;  /* 0x00001408ff237984 */ /* 0x000e640008000800 */
[----:B-1----:R-:W-:-:S13]  /*13e60*/  ISETP.NE.AND P3, PT, R35, RZ, PT ;  /* 0x000000ff2300720c */ /* 0x002fda0003f65270 */
[----:B------:R-:W1:Y:S02]  /*13e70*/  @P3 LDS R37, [R28] ;  /* 0x000000001c253984 */ /* 0x000e640000000800 */
[----:B-1----:R-:W-:-:S05]  /*13e80*/  @P3 VIADD R22, R37, 0x1 ;  /* 0x0000000125163836 */ /* 0x002fca0000000000 */
[----:B------:R1:W-:Y:S01]  /*13e90*/  @P3 STS [R28], R22 ;  /* 0x000000161c003388 */ /* 0x0003e20000000800 */
[----:B------:R-:W-:-:S03]  /*13ea0*/  @P3 IADD3 R23, PT, PT, R29, R22, RZ ;  /* 0x000000161d173210 */ /* 0x000fc60007ffe0ff */
[----:B------:R-:W2:Y:S02]  /*13eb0*/  LDS R37, [UR8+0x18] ;  /* 0x00001808ff257984 */ /* 0x000ea40008000800 */
[----:B-1----:R-:W-:Y:S01]  /*13ec0*/  @P3 IMAD.WIDE.U32 R22, R23, 0x4, R18 ;  /* 0x0000000417163825 */ /* 0x002fe200078e0012 */
[----:B--2---:R-:W-:-:S13]  /*13ed0*/  ISETP.NE.AND P4, PT, R37, RZ, PT ;  /* 0x000000ff2500720c */ /* 0x004fda0003f85270 */
[----:B------:R-:W1:Y:S02]  /*13ee0*/  @P4 LDS R31, [R28] ;  /* 0x000000001c1f4984 */ /* 0x000e640000000800 */
[----:B-1----:R-:W-:Y:S02]  /*13ef0*/  @P4 VIADD R20, R31, 0x1 ;  /* 0x000000011f144836 */ /* 0x002fe40000000000 */
[C---:B------:R-:W-:Y:S02]  /*13f00*/  @P2 IMAD.IADD R31, R29.reuse, 0x1, R30 ;  /* 0x000000011d1f2824 */ /* 0x040fe400078e021e */
[----:B------:R-:W-:Y:S01]  /*13f10*/  @P4 IMAD.IADD R21, R29, 0x1, R20 ;  /* 0x000000011d154824 */ /* 0x000fe200078e0214 */
[----:B------:R1:W-:Y:S01]  /*13f20*/  @P4 STS [R28], R20 ;  /* 0x000000141c004388 */ /* 0x0003e20000000800 */
[----:B------:R-:W-:-:S03]  /*13f30*/  @P2 IMAD.WIDE.U32 R30, R31, 0x4, R18 ;  /* 0x000000041f1e2825 */ /* 0x000fc600078e0012 */
[----:B------:R-:W2:Y:S04]  /*13f40*/  LDS R36, [UR8+0x1c] ;  /* 0x00001c08ff247984 */ /* 0x000ea80008000800 */
[----:B------:R-:W-:Y:S01]  /*13f50*/  @P2 STG.E desc[UR6][R30.64], R33 ;  /* 0x000000211e002986 */ /* 0x000fe2000c101906 */
[----:B-1----:R-:W-:-:S03]  /*13f60*/  @P4 IMAD.WIDE.U32 R20, R21, 0x4, R18 ;  /* 0x0000000415144825 */ /* 0x002fc600078e0012 */
[----:B------:R-:W-:Y:S04]  /*13f70*/  @P3 STG.E desc[UR6][R22.64], R35 ;  /* 0x0000002316003986 */ /* 0x000fe8000c101906 */
[----:B------:R-:W-:Y:S01]  /*13f80*/  @P4 STG.E desc[UR6][R20.64], R37 ;  /* 0x0000002514004986 */ /* 0x000fe2000c101906 */
[----:B--2---:R-:W-:-:S13]  /*13f90*/  ISETP.NE.AND P1, PT, R36, RZ, PT ;  /* 0x000000ff2400720c */ /* 0x004fda0003f25270 */
[----:B------:R-:W1:Y:S02]  /*13fa0*/  @P1 LDS R34, [R28] ;  /* 0x000000001c221984 */ /* 0x000e640000000800 */
[----:B-1----:R-:W-:-:S05]  /*13fb0*/  @P1 VIADD R34, R34, 0x1 ;  /* 0x0000000122221836 */ /* 0x002fca0000000000 */
[----:B------:R-:W-:Y:S01]  /*13fc0*/  @P1 IADD3 R23, PT, PT, R29, R34, RZ ;  /* 0x000000221d171210 */ /* 0x000fe20007ffe0ff */
[----:B------:R1:W-:Y:S04]  /*13fd0*/  @P1 STS [R28], R34 ;  /* 0x000000221c001388 */ /* 0x0003e80000000800 */
[----:B------:R-:W-:-:S05]  /*13fe0*/  @P1 IMAD.WIDE.U32 R20, R23, 0x4, R18 ;  /* 0x0000000417141825 */ /* 0x000fca00078e0012 */
[----:B------:R1:W-:Y:S01]  /*13ff0*/  @P1 STG.E desc[UR6][R20.64], R36 ;  /* 0x0000002414001986 */ /* 0x0003e2000c101906 */
[----:B------:R-:W-:-:S13]  /*14000*/  ISETP.NE.AND P1, PT, R32, UR4, PT ;  /* 0x0000000420007c0c */ /* 0x000fda000bf25270 */
[----:B-1----:R-:W-:Y:S05]  /*14010*/  @P1 BRA `(.L_x_407) ;  /* 0xfffffff800f01947 */ /* 0x002fea000383ffff */
.L_x_406:
[----:B------:R-:W-:Y:S05]  /*14020*/  @!P0 BRA `(.L_x_365) ;  /* 0x00000004004c8947 */ /* 0x000fea0003800000 */
[----:B------:R-:W-:Y:S02]  /*14030*/  ISETP.GE.U32.AND P0, PT, R26, 0x4, PT ;  /* 0x000000041a00780c */ /* 0x000fe40003f06070 */
[----:B----4-:R-:W-:-:S04]  /*14040*/  LOP3.LUT R36, R27, 0x3, RZ, 0xc0, !PT ;  /* 0x000000031b247812 */ /* 0x010fc800078ec0ff */
[----:B------:R-:W-:-:S07]  /*14050*/  ISETP.NE.AND P4, PT, R36, RZ, PT ;  /* 0x000000ff2400720c */ /* 0x000fce0003f85270 */
[----:B------:R-:W-:Y:S06]  /*14060*/  @!P0 BRA `(.L_x_408) ;  /* 0x0000000000988947 */ /* 0x000fec0003800000 */
[----:B---3--:R-:W1:Y:S01]  /*14070*/  S2R R21, SR_CgaCtaId ;  /* 0x0000000000157919 */ /* 0x008e620000008800 */
        /* <DEDUP_REMOVED lines=8> */
[----:B-1----:R-:W-:-:S04]  /*14100*/  @P0 IADD3 R23, PT, PT, R23, 0x1, RZ ;  /* 0x0000000117170810 */ /* 0x002fc80007ffe0ff */
        /* <DEDUP_REMOVED lines=9> */
[----:B------:R-:W-:Y:S04]  /*141a0*/  @P1 STS [R28], R22 ;  /* 0x000000161c001388 */ /* 0x000fe80000000800 */
[----:B------:R-:W1:Y:S02]  /*141b0*/  LDS R37, [R30+0x8] ;  /* 0x000008001e257984 */ /* 0x000e640000000800 */
[----:B-1----:R-:W-:-:S13]  /*141c0*/  ISETP.NE.AND P2, PT, R37, RZ, PT ;  /* 0x000000ff2500720c */ /* 0x002fda0003f45270 */
[----:B------:R-:W1:Y:S02]  /*141d0*/  @P2 LDS R20, [R28] ;  /* 0x000000001c142984 */ /* 0x000e640000000800 */
[----:B-1----:R-:W-:-:S04]  /*141e0*/  @P2 VIADD R20, R20, 0x1 ;  /* 0x0000000114142836 */ /* 0x002fc80000000000 */
[----:B------:R-:W-:Y:S01]  /*141f0*/  @P2 IMAD.IADD R23, R29, 0x1, R20 ;  /* 0x000000011d172824 */ /* 0x000fe200078e0214 */
[----:B------:R-:W-:Y:S03]  /*14200*/  @P2 STS [R28], R20 ;  /* 0x000000141c002388 */ /* 0x000fe60000000800 */
[--C-:B------:R-:W-:Y:S01]  /*14210*/  @P2 IMAD.WIDE.U32 R22, R23, 0x4, R18.reuse ;  /* 0x0000000417162825 */ /* 0x100fe200078e0012 */
[----:B------:R1:W2:Y:S03]  /*14220*/  LDS R33, [R30+0xc] ;  /* 0x00000c001e217984 */ /* 0x0002a60000000800 */
[----:B-1----:R-:W-:-:S05]  /*14230*/  @P1 IMAD.WIDE.U32 R30, R31, 0x4, R18 ;  /* 0x000000041f1e1825 */ /* 0x002fca00078e0012 */
[----:B------:R-:W-:Y:S04]  /*14240*/  @P1 STG.E desc[UR6][R30.64], R26 ;  /* 0x0000001a1e001986 */ /* 0x000fe8000c101906 */
[----:B------:R-:W-:Y:S01]  /*14250*/  @P2 STG.E desc[UR6][R22.64], R37 ;  /* 0x0000002516002986 */ /* 0x000fe2000c101906 */
[----:B--2---:R-:W-:-:S13]  /*14260*/  ISETP.NE.AND P3, PT, R33, RZ, PT ;  /* 0x000000ff2100720c */ /* 0x004fda0003f65270 */
[----:B------:R-:W1:Y:S02]  /*14270*/  @P3 LDS R21, [R28] ;  /* 0x000000001c153984 */ /* 0x000e640000000800 */
[----:B-1----:R-:W-:-:S05]  /*14280*/  @P3 IADD3 R26, PT, PT, R21, 0x1, RZ ;  /* 0x00000001151a3810 */ /* 0x002fca0007ffe0ff */
[----:B------:R-:W-:Y:S01]  /*14290*/  @P3 IMAD.IADD R20, R29, 0x1, R26 ;  /* 0x000000011d143824 */ /* 0x000fe200078e021a */
[----:B------:R1:W-:Y:S03]  /*142a0*/  @P3 STS [R28], R26 ;  /* 0x0000001a1c003388 */ /* 0x0003e60000000800 */
[----:B------:R-:W-:-:S05]  /*142b0*/  @P3 IMAD.WIDE.U32 R20, R20, 0x4, R18 ;  /* 0x0000000414143825 */ /* 0x000fca00078e0012 */
[----:B------:R1:W-:Y:S02]  /*142c0*/  @P3 STG.E desc[UR6][R20.64], R33 ;  /* 0x0000002114003986 */ /* 0x0003e4000c101906 */
.L_x_408:
[----:B------:R-:W-:Y:S05]  /*142d0*/  @!P4 BRA `(.L_x_365) ;  /* 0x0000000000a0c947 */ /* 0x000fea0003800000 */
[----:B------:R-:W-:Y:S02]  /*142e0*/  ISETP.NE.AND P0, PT, R36, 0x1, PT ;  /* 0x000000012400780c */ /* 0x000fe40003f05270 */
[----:B------:R-:W-:-:S04]  /*142f0*/  LOP3.LUT R27, R27, 0x1, RZ, 0xc0, !PT ;  /* 0x000000011b1b7812 */ /* 0x000fc800078ec0ff */
[----:B------:R-:W-:-:S07]  /*14300*/  ISETP.NE.U32.AND P2, PT, R27, 0x1, PT ;  /* 0x000000011b00780c */ /* 0x000fce0003f45070 */
[----:B------:R-:W-:Y:S06]  /*14310*/  @!P0 BRA `(.L_x_409) ;  /* 0x0000000000588947 */ /* 0x000fec0003800000 */
[----:B-1-3--:R-:W1:Y:S01]  /*14320*/  S2R R21, SR_CgaCtaId ;  /* 0x0000000000157919 */ /* 0x00ae620000008800 */
[----:B------:R-:W-:-:S04]  /*14330*/  MOV R20, 0x400 ;  /* 0x0000040000147802 */ /* 0x000fc80000000f00 */
[----:B------:R-:W-:-:S04]  /*14340*/  IADD3 R20, PT, PT, R20, 0x4814, RZ ;  /* 0x0000481414147810 */ /* 0x000fc80007ffe0ff */
[----:B-1----:R-:W-:-:S05]  /*14350*/  LEA R21, R21, R20, 0x18 ;  /* 0x0000001415157211 */ /* 0x002fca00078ec0ff */
[C---:B------:R-:W-:Y:S01]  /*14360*/  IMAD R30, R32.reuse, 0x4, R21 ;  /* 0x00000004201e7824 */ /* 0x040fe200078e0215 */
[----:B------:R-:W-:-:S04]  /*14370*/  IADD3 R32, PT, PT, R32, 0x2, RZ ;  /* 0x0000000220207810 */ /* 0x000fc80007ffe0ff */
[----:B------:R-:W1:Y:S02]  /*14380*/  LDS R31, [R30] ;  /* 0x000000001e1f7984 */ /* 0x000e640000000800 */
        /* <DEDUP_REMOVED lines=12> */
[----:B------:R2:W-:Y:S03]  /*14450*/  @P1 STS [R28], R27 ;  /* 0x0000001b1c001388 */ /* 0x0005e60000000800 */
[----:B------:R-:W-:-:S05]  /*14460*/  @P1 IMAD.WIDE.U32 R20, R21, 0x4, R18 ;  /* 0x0000000415141825 */ /* 0x000fca00078e0012 */
[----:B------:R2:W-:Y:S02]  /*14470*/  @P1 STG.E desc[UR6][R20.64], R33 ;  /* 0x0000002114001986 */ /* 0x0005e4000c101906 */
.L_x_409:
[----:B------:R-:W-:Y:S05]  /*14480*/  @P2 BRA `(.L_x_365) ;  /* 0x0000000000342947 */ /* 0x000fea0003800000 */
[----:B-123--:R-:W1:Y:S01]  /*14490*/  S2R R21, SR_CgaCtaId ;  /* 0x0000000000157919 */ /* 0x00ee620000008800 */
[----:B------:R-:W-:-:S05]  /*144a0*/  MOV R20, 0x400 ;  /* 0x0000040000147802 */ /* 0x000fca0000000f00 */
[----:B------:R-:W-:-:S05]  /*144b0*/  VIADD R20, R20, 0x4814 ;  /* 0x0000481414147836 */ /* 0x000fca0000000000 */
[----:B-1----:R-:W-:-:S05]  /*144c0*/  LEA R21, R21, R20, 0x18 ;  /* 0x0000001415157211 */ /* 0x002fca00078ec0ff */
[----:B------:R-:W-:-:S05]  /*144d0*/  IMAD R32, R32, 0x4, R21 ;  /* 0x0000000420207824 */ /* 0x000fca00078e0215 */
[----:B------:R-:W1:Y:S02]  /*144e0*/  LDS R23, [R32] ;  /* 0x0000000020177984 */ /* 0x000e640000000800 */
[----:B-1----:R-:W-:-:S13]  /*144f0*/  ISETP.NE.AND P0, PT, R23, RZ, PT ;  /* 0x000000ff1700720c */ /* 0x002fda0003f05270 */
[----:B------:R-:W1:Y:S02]  /*14500*/  @P0 LDS R22, [R28] ;  /* 0x000000001c160984 */ /* 0x000e640000000800 */
[----:B-1----:R-:W-:-:S05]  /*14510*/  @P0 IADD3 R22, PT, PT, R22, 0x1, RZ ;  /* 0x0000000116160810 */ /* 0x002fca0007ffe0ff */
[----:B------:R-:W-:Y:S01]  /*14520*/  @P0 IMAD.IADD R21, R29, 0x1, R22 ;  /* 0x000000011d150824 */ /* 0x000fe200078e0216 */
[----:B------:R1:W-:Y:S03]  /*14530*/  @P0 STS [R28], R22 ;  /* 0x000000161c000388 */ /* 0x0003e60000000800 */
[----:B------:R-:W-:-:S05]  /*14540*/  @P0 IMAD.WIDE.U32 R20, R21, 0x4, R18 ;  /* 0x0000000415140825 */ /* 0x000fca00078e0012 */
[----:B------:R1:W-:Y:S02]  /*14550*/  @P0 STG.E desc[UR6][R20.64], R23 ;  /* 0x0000001714000986 */ /* 0x0003e4000c101906 */
.L_x_365:
[----:B------:R-:W-:Y:S05]  /*14560*/  BSYNC.RECONVERGENT B1 ;  /* 0x0000000000017941 */ /* 0x000fea0003800200 */
.L_x_319:
[----:B------:R-:W-:-:S05]  /*14570*/  VIADD R25, R25, 0x1 ;  /* 0x0000000119197836 */ /* 0x000fca0000000000 */
[----:B------:R-:W-:-:S13]  /*14580*/  ISETP.NE.AND P0, PT, R25, R8, PT ;  /* 0x000000081900720c */ /* 0x000fda0003f05270 */
[----:B------:R-:W-:Y:S05]  /*14590*/  @P0 BRA `(.L_x_410) ;  /* 0xffffffb400b40947 */ /* 0x000fea000383ffff */
[----:B------:R-:W-:Y:S05]  /*145a0*/  BRA `(.L_x_310) ;  /* 0x0000001000247947 */ /* 0x000fea0003800000 */
.L_x_318:
[----:B------:R-:W-:-:S13]  /*145b0*/  ISETP.NE.AND P0, PT, R8, RZ, PT ;  /* 0x000000ff0800720c */ /* 0x000fda0003f05270 */
[----:B------:R-:W-:Y:S05]  /*145c0*/  @!P0 BRA `(.L_x_411) ;  /* 0x0000000400788947 */ /* 0x000fea0003800000 */
[----:B------:R-:W-:-:S07]  /*145d0*/  HFMA2 R11, -RZ, RZ, 0, 0 ;  /* 0x00000000ff0b7431 */ /* 0x000fce00000001ff */
.L_x_419:
[----:B------:R-:W-:Y:S01]  /*145e0*/  ISETP.GE.U32.AND P0, PT, R3, R10, PT ;  /* 0x0000000a0300720c */ /* 0x000fe20003f06070 */
[----:B------:R-:W-:-:S12]  /*145f0*/  BSSY.RECONVERGENT B1, `(.L_x_412) ;  /* 0x0000058000017945 */ /* 0x000fd80003800200 */
[----:B0-2---:R-:W-:Y:S05]  /*14600*/  @P0 BRA `(.L_x_413) ;  /* 0x0000000400580947 */ /* 0x005fea0003800000 */
[----:B------:R-:W-:Y:S01]  /*14610*/  ISETP.GE.U32.AND P2, PT, R3, R10, PT ;  /* 0x0000000a0300720c */ /* 0x000fe20003f46070 */
[----:B01----:R-:W-:-:S12]  /*14620*/  IMAD.MOV.U32 R25, RZ, RZ, R3 ;  /* 0x000000ffff197224 */ /* 0x003fd800078e0003 */
[----:B------:R-:W-:-:S06]  /*14630*/  @P2 IMAD.WIDE R12, R25, 0x4, R16 ;  /* 0x00000004190c2825 */ /* 0x000fcc00078e0210 */
[----:B------:R-:W2:Y:S01]  /*14640*/  @P2 LDG.E R12, desc[UR6][R12.64+-0x4e200] ;  /* 0xfb1e00060c0c2981 */ /* 0x000ea2000c1e1900 */
[----:B------:R-:W-:Y:S01]  /*14650*/  @P2 MOV R14, 0x400 ;  /* 0x00000400000e2802 */ /* 0x000fe20000000f00 */
[----:B------:R-:W-:Y:S01]  /*14660*/  IMAD R26, R10, R11, RZ ;  /* 0x0000000b0a1a7224 */ /* 0x000fe200078e02ff */
[----:B------:R-:W-:Y:S01]  /*14670*/  BSSY.RECONVERGENT B2, `(.L_x_414) ;  /* 0x000002d000027945 */ /* 0x000fe20003800200 */
[----:B------:R-:W0:Y:S01]  /*14680*/  @P2 S2R R21, SR_CgaCtaId ;  /* 0x0000000000152919 */ /* 0x000e220000008800 */
[----:B------:R-:W-:Y:S01]  /*14690*/  PLOP3.LUT P0, PT, P2, PT, PT, 0x8, 0x80 ;  /* 0x000000000080781c */ /* 0x000fe2000170e170 */
[----:B------:R-:W-:Y:S02]  /*146a0*/  @P2 VIADD R20, R14, 0x4814 ;  /* 0x000048140e142836 */ /* 0x000fe40000000000 */
[----:B------:R-:W-:Y:S01]  /*146b0*/  @P2 IMAD.IADD R15, R26, 0x1, R25 ;  /* 0x000000011a0f2824 */ /* 0x000fe200078e0219 */
[----:B------:R-:W-:-:S04]  /*146c0*/  @P2 IADD3 R25, PT, PT, R25, 0x20, RZ ;  /* 0x0000002019192810 */ /* 0x000fc80007ffe0ff */
[C---:B------:R-:W-:Y:S01]  /*146d0*/  ISETP.GT.U32.AND P1, PT, R10.reuse, R25, PT ;  /* 0x000000190a00720c */ /* 0x040fe20003f24070 */
[----:B------:R-:W-:-:S05]  /*146e0*/  IMAD.IADD R14, R10, 0x1, -R25 ;  /* 0x000000010a0e7824 */ /* 0x000fca00078e0a19 */
[----:B------:R-:W-:Y:S02]  /*146f0*/  ISETP.LE.U32.OR P1, PT, R14, 0x60, !P1 ;  /* 0x000000600e00780c */ /* 0x000fe40004f23470 */
[----:B0-----:R-:W-:-:S04]  /*14700*/  @P2 LEA R20, R21, R20, 0x18 ;  /* 0x0000001415142211 */ /* 0x001fc800078ec0ff */
[----:B------:R-:W-:-:S05]  /*14710*/  @P2 LEA R15, R15, R20, 0x2 ;  /* 0x000000140f0f2211 */ /* 0x000fca00078e10ff */
[----:B--2---:R0:W-:Y:S02]  /*14720*/  @P2 STS [R15], R12 ;  /* 0x0000000c0f002388 */ /* 0x0041e40000000800 */
[----:B------:R-:W-:Y:S05]  /*14730*/  @P1 BRA `(.L_x_415) ;  /* 0x0000000000801947 */ /* 0x000fea0003800000 */
[----:B------:R-:W1:Y:S01]  /*14740*/  S2R R27, SR_CgaCtaId ;  /* 0x00000000001b7919 */ /* 0x000e620000008800 */
[----:B0-----:R-:W-:Y:S01]  /*14750*/  MOV R12, 0x400 ;  /* 0x00000400000c7802 */ /* 0x001fe20000000f00 */
[----:B------:R-:W-:Y:S01]  /*14760*/  VIADD R28, R10, 0xffffffa0 ;  /* 0xffffffa00a1c7836 */ /* 0x000fe20000000000 */
[----:B------:R-:W-:-:S03]  /*14770*/  PLOP3.LUT P0, PT, PT, PT, PT, 0x8, 0x80 ;  /* 0x000000000080781c */ /* 0x000fc60003f0e170 */
[----:B------:R-:W-:-:S05]  /*14780*/  VIADD R12, R12, 0x4814 ;  /* 0x000048140c0c7836 */ /* 0x000fca0000000000 */
[----:B-1----:R-:W-:-:S07]  /*14790*/  LEA R27, R27, R12, 0x18 ;  /* 0x0000000c1b1b7211 */ /* 0x002fce00078ec0ff */
.L_x_416:
[C---:B-1----:R-:W-:Y:S01]  /*147a0*/  IADD3 R31, PT, PT, R25.reuse, 0x20, RZ ;  /* 0x00000020191f7810 */ /* 0x042fe20007ffe0ff */
[C---:B------:R-:W-:Y:S02]  /*147b0*/  VIADD R33, R25.reuse, 0x40 ;  /* 0x0000004019217836 */ /* 0x040fe40000000000 */
[C---:B------:R-:W-:Y:S02]  /*147c0*/  VIADD R29, R25.reuse, 0x60 ;  /* 0x00000060191d7836 */ /* 0x040fe40000000000 */
[----:B------:R-:W-:-:S04]  /*147d0*/  IMAD.WIDE R12, R25, 0x4, R16 ;  /* 0x00000004190c7825 */ /* 0x000fc800078e0210 */
[--C-:B------:R-:W-:Y:S02]  /*147e0*/  IMAD.WIDE R14, R31, 0x4, R16.reuse ;  /* 0x000000041f0e7825 */ /* 0x100fe400078e0210 */
[----:B------:R0:W2:Y:S02]  /*147f0*/  LDG.E R12, desc[UR6][R12.64+-0x4e200] ;  /* 0xfb1e00060c0c7981 */ /* 0x0000a4000c1e1900 */
[--C-:B------:R-:W-:Y:S02]  /*14800*/  IMAD.WIDE R20, R33, 0x4, R16.reuse ;  /* 0x0000000421147825 */ /* 0x100fe400078e0210 */
[----:B------:R-:W3:Y:S02]  /*14810*/  LDG.E R14, desc[UR6][R14.64+-0x4e200] ;  /* 0xfb1e00060e0e7981 */ /* 0x000ee4000c1e1900 */
[----:B------:R-:W-:Y:S02]  /*14820*/  IMAD.WIDE R22, R29, 0x4, R16 ;  /* 0x000000041d167825 */ /* 0x000fe400078e0210 */
[----:B------:R-:W4:Y:S04]  /*14830*/  LDG.E R20, desc[UR6][R20.64+-0x4e200] ;  /* 0xfb1e000614147981 */ /* 0x000f28000c1e1900 */
[----:B------:R-:W5:Y:S01]  /*14840*/  LDG.E R22, desc[UR6][R22.64+-0x4e200] ;  /* 0xfb1e000616167981 */ /* 0x000f62000c1e1900 */
[C---:B------:R-:W-:Y:S01]  /*14850*/  IADD3 R30, PT, PT, R26.reuse, R25, RZ ;  /* 0x000000191a1e7210 */ /* 0x040fe20007ffe0ff */
[C---:B------:R-:W-:Y:S01]  /*14860*/  IMAD.IADD R32, R26.reuse, 0x1, R31 ;  /* 0x000000011a207824 */ /* 0x040fe200078e021f */
[C---:B------:R-:W-:Y:S01]  /*14870*/  IADD3 R36, PT, PT, R26.reuse, R29, RZ ;  /* 0x0000001d1a247210 */ /* 0x040fe20007ffe0ff */
[----:B------:R-:W-:-:S02]  /*14880*/  IMAD.IADD R34, R26, 0x1, R33 ;  /* 0x000000011a227824 */ /* 0x000fc400078e0221 */
[--C-:B------:R-:W-:Y:S02]  /*14890*/  IMAD R29, R30, 0x4, R27.reuse ;  /* 0x000000041e1d7824 */ /* 0x100fe400078e021b */
[--C-:B------:R-:W-:Y:S01]  /*148a0*/  IMAD R31, R32, 0x4, R27.reuse ;  /* 0x00000004201f7824 */ /* 0x100fe200078e021b */
[----:B------:R-:W-:Y:S01]  /*148b0*/  LEA R33, R34, R27, 0x2 ;  /* 0x0000001b22217211 */ /* 0x000fe200078e10ff */
[----:B0-----:R-:W-:Y:S02]  /*148c0*/  IMAD R13, R36, 0x4, R27 ;  /* 0x00000004240d7824 */ /* 0x001fe400078e021b */
[----:B------:R-:W-:-:S05]  /*148d0*/  VIADD R25, R25, 0x80 ;  /* 0x0000008019197836 */ /* 0x000fca0000000000 */
[----:B------:R-:W-:Y:S01]  /*148e0*/  ISETP.GE.U32.AND P1, PT, R25, R28, PT ;  /* 0x0000001c1900720c */ /* 0x000fe20003f26070 */
[----:B--2---:R1:W-:Y:S04]  /*148f0*/  STS [R29], R12 ;  /* 0x0000000c1d007388 */ /* 0x0043e80000000800 */
[----:B---3--:R1:W-:Y:S04]  /*14900*/  STS [R31], R14 ;  /* 0x0000000e1f007388 */ /* 0x0083e80000000800 */
[----:B----4-:R1:W-:Y:S04]  /*14910*/  STS [R33], R20 ;  /* 0x0000001421007388 */ /* 0x0103e80000000800 */
[----:B-----5:R1:W-:Y:S01]  /*14920*/  STS [R13], R22 ;  /* 0x000000160d007388 */ /* 0x0203e20000000800 */
[----:B------:R-:W-:Y:S05]  /*14930*/  @!P1 BRA `(.L_x_416) ;  /* 0xfffffffc00989947 */ /* 0x000fea000383ffff */
.L_x_415:
[----:B------:R-:W-:Y:S05]  /*14940*/  BSYNC.RECONVERGENT B2 ;  /* 0x0000000000027941 */ /* 0x000fea0003800200 */
.L_x_414:
[CC--:B------:R-:W-:Y:S01]  /*14950*/  ISETP.GT.U32.AND P1, PT, R10.reuse, R25.reuse, PT ;  /* 0x000000190a00720c */ /* 0x0c0fe20003f24070 */
[----:B------:R-:W-:Y:S01]  /*14960*/  BSSY.RECONVERGENT B2, `(.L_x_417) ;  /* 0x0000015000027945 */ /* 0x000fe20003800200 */
[----:B01----:R-:W-:-:S04]  /*14970*/  IADD3 R12, PT, PT, R10, -R25, RZ ;  /* 0x800000190a0c7210 */ /* 0x003fc80007ffe0ff */
[----:B------:R-:W-:-:S13]  /*14980*/  ISETP.LE.U32.OR P1, PT, R12, 0x20, !P1 ;  /* 0x000000200c00780c */ /* 0x000fda0004f23470 */
[----:B------:R-:W-:Y:S05]  /*14990*/  @P1 BRA `(.L_x_418) ;  /* 0x0000000000441947 */ /* 0x000fea0003800000 */
[C---:B------:R-:W-:Y:S02]  /*149a0*/  VIADD R23, R25.reuse, 0x20 ;  /* 0x0000002019177836 */ /* 0x040fe40000000000 */
[----:B------:R-:W-:-:S04]  /*149b0*/  IMAD.WIDE R14, R25, 0x4, R16 ;  /* 0x00000004190e7825 */ /* 0x000fc800078e0210 */
[----:B------:R-:W-:Y:S02]  /*149c0*/  IMAD.WIDE R12, R23, 0x4, R16 ;  /* 0x00000004170c7825 */ /* 0x000fe400078e0210 */
[----:B------:R-:W2:Y:S04]  /*149d0*/  LDG.E R14, desc[UR6][R14.64+-0x4e200] ;  /* 0xfb1e00060e0e7981 */ /* 0x000ea8000c1e1900 */
[----:B------:R-:W3:Y:S01]  /*149e0*/  LDG.E R12, desc[UR6][R12.64+-0x4e200] ;  /* 0xfb1e00060c0c7981 */ /* 0x000ee2000c1e1900 */
[----:B------:R-:W0:Y:S01]  /*149f0*/  S2UR UR5, SR_CgaCtaId ;  /* 0x00000000000579c3 */ /* 0x000e220000008800 */
[----:B------:R-:W-:Y:S01]  /*14a00*/  UMOV UR4, 0x400 ;  /* 0x0000040000047882 */ /* 0x000fe20000000000 */
[C---:B------:R-:W-:Y:S01]  /*14a10*/  IMAD.IADD R21, R26.reuse, 0x1, R25 ;  /* 0x000000011a157824 */ /* 0x040fe200078e0219 */
[----:B------:R-:W-:Y:S01]  /*14a20*/  UIADD3 UR4, UPT, UPT, UR4, 0x4814, URZ ;  /* 0x0000481404047890 */ /* 0x000fe2000fffe0ff */
[----:B------:R-:W-:Y:S01]  /*14a30*/  IADD3 R20, PT, PT, R26, R23, RZ ;  /* 0x000000171a147210 */ /* 0x000fe20007ffe0ff */
[----:B------:R-:W-:Y:S01]  /*14a40*/  VIADD R25, R25, 0x40 ;  /* 0x0000004019197836 */ /* 0x000fe20000000000 */
[----:B------:R-:W-:Y:S01]  /*14a50*/  PLOP3.LUT P0, PT, PT, PT, PT, 0x8, 0x80 ;  /* 0x000000000080781c */ /* 0x000fe20003f0e170 */
[----:B0-----:R-:W-:-:S06]  /*14a60*/  ULEA UR4, UR5, UR4, 0x18 ;  /* 0x0000000405047291 */ /* 0x001fcc000f8ec0ff */
[----:B------:R-:W-:Y:S02]  /*14a70*/  LEA R23, R21, UR4, 0x2 ;  /* 0x0000000415177c11 */ /* 0x000fe4000f8e10ff */
[----:B------:R-:W-:-:S03]  /*14a80*/  LEA R21, R20, UR4, 0x2 ;  /* 0x0000000414157c11 */ /* 0x000fc6000f8e10ff */
[----:B--2---:R0:W-:Y:S04]  /*14a90*/  STS [R23], R14 ;  /* 0x0000000e17007388 */ /* 0x0041e80000000800 */
[----:B---3--:R0:W-:Y:S02]  /*14aa0*/  STS [R21], R12 ;  /* 0x0000000c15007388 */ /* 0x0081e40000000800 */
.L_x_418:
[----:B------:R-:W-:Y:S05]  /*14ab0*/  BSYNC.RECONVERGENT B2 ;  /* 0x0000000000027941 */ /* 0x000fea0003800200 */
.L_x_417:
[----:B------:R-:W-:-:S13]  /*14ac0*/  ISETP.LT.U32.OR P0, PT, R25, R10, P0 ;  /* 0x0000000a1900720c */ /* 0x000fda0000701470 */
[----:B------:R-:W-:Y:S05]  /*14ad0*/  @!P0 BRA `(.L_x_413) ;  /* 0x0000000000248947 */ /* 0x000fea0003800000 */
[----:B0-----:R-:W-:-:S06]  /*14ae0*/  IMAD.WIDE R12, R25, 0x4, R16 ;  /* 0x00000004190c7825 */ /* 0x001fcc00078e0210 */
        /* <DEDUP_REMOVED lines=8> */
.L_x_413:
[----:B------:R-:W-:Y:S05]  /*14b70*/  BSYNC.RECONVERGENT B1 ;  /* 0x0000000000017941 */ /* 0x000fea0003800200 */
.L_x_412:
[----:B------:R-:W-:-:S04]  /*14b80*/  IADD3 R11, PT, PT, R11, 0x1, RZ ;  /* 0x000000010b0b7810 */ /* 0x000fc80007ffe0ff */
[----:B------:R-:W-:-:S13]  /*14b90*/  ISETP.NE.AND P0, PT, R11, R8, PT ;  /* 0x000000080b00720c */ /* 0x000fda0003f05270 */
[----:B------:R-:W-:Y:S05]  /*14ba0*/  @P0 BRA `(.L_x_419) ;  /* 0xfffffff8008c0947 */ /* 0x000fea000383ffff */
.L_x_411:
[----:B------:R-:W-:Y:S01]  /*14bb0*/  ISETP.GE.U32.AND P0, PT, R3, R24, PT ;  /* 0x000000180300720c */ /* 0x000fe20003f06070 */
[----:B------:R-:W-:-:S12]  /*14bc0*/  BSSY.RECONVERGENT B1, `(.L_x_420) ;  /* 0x000004b000017945 */ /* 0x000fd80003800200 */
[----:B------:R-:W-:Y:S05]  /*14bd0*/  @P0 BRA `(.L_x_421) ;  /* 0x0000000400240947 */ /* 0x000fea0003800000 */
[----:B------:R-:W-:-:S07]  /*14be0*/  IMAD.MOV.U32 R11, RZ, RZ, R3 ;  /* 0x000000ffff0b7224 */ /* 0x000fce00078e0003 */
.L_x_427:
[----:B01----:R-:W0:Y:S01]  /*14bf0*/  I2F.U32.RP R14, R10 ;  /* 0x0000000a000e7306 */ /* 0x003e220000209000 */
[----:B--2---:R-:W-:Y:S01]  /*14c00*/  IADD3 R15, PT, PT, RZ, -R10, RZ ;  /* 0x8000000aff0f7210 */ /* 0x004fe20007ffe0ff */
[----:B------:R-:W1:Y:S01]  /*14c10*/  S2UR UR8, SR_CgaCtaId ;  /* 0x00000000000879c3 */ /* 0x000e620000008800 */
[----:B------:R-:W-:Y:S01]  /*14c20*/  ISETP.NE.U32.AND P2, PT, R10, RZ, PT ;  /* 0x000000ff0a00720c */ /* 0x000fe20003f45070 */
[----:B------:R-:W-:Y:S01]  /*14c30*/  UMOV UR4, 0x400 ;  /* 0x0000040000047882 */ /* 0x000fe20000000000 */
[----:B------:R-:W-:Y:S01]  /*14c40*/  BSSY.RECONVERGENT B2, `(.L_x_422) ;  /* 0x000002e000027945 */ /* 0x000fe20003800200 */
[----:B------:R-:W-:Y:S01]  /*14c50*/  UIADD3 UR5, UPT, UPT, UR4, 0x614, URZ ;  /* 0x0000061404057890 */ /* 0x000fe2000fffe0ff */
[----:B------:R-:W-:Y:S01]  /*14c60*/  IMAD.MOV.U32 R20, RZ, RZ, RZ ;  /* 0x000000ffff147224 */ /* 0x000fe200078e00ff */
[----:B------:R-:W-:Y:S02]  /*14c70*/  UIADD3 UR11, UPT, UPT, UR4, 0x414, URZ ;  /* 0x00000414040b7890 */ /* 0x000fe4000fffe0ff */
[----:B------:R-:W-:Y:S01]  /*14c80*/  UIADD3 UR4, UPT, UPT, UR4, 0x4814, URZ ;  /* 0x0000481404047890 */ /* 0x000fe2000fffe0ff */
[----:B0-----:R-:W0:Y:S01]  /*14c90*/  MUFU.RCP R14, R14 ;  /* 0x0000000e000e7308 */ /* 0x001e220000001000 */
[----:B-1----:R-:W-:-:S02]  /*14ca0*/  ULEA UR5, UR8, UR5, 0x18 ;  /* 0x0000000508057291 */ /* 0x002fc4000f8ec0ff */
[----:B------:R-:W-:Y:S02]  /*14cb0*/  ULEA UR11, UR8, UR11, 0x18 ;  /* 0x0000000b080b7291 */ /* 0x000fe4000f8ec0ff */
[----:B------:R-:W-:Y:S01]  /*14cc0*/  ULEA UR4, UR8, UR4, 0x18 ;  /* 0x0000000408047291 */ /* 0x000fe2000f8ec0ff */
[----:B0-----:R-:W-:-:S04]  /*14cd0*/  VIADD R12, R14, 0xffffffe ;  /* 0x0ffffffe0e0c7836 */ /* 0x001fc80000000000 */
[----:B------:R0:W1:Y:S02]  /*14ce0*/  F2I.FTZ.U32.TRUNC.NTZ R13, R12 ;  /* 0x0000000c000d7305 */ /* 0x000064000021f000 */
[----:B0-----:R-:W-:Y:S02]  /*14cf0*/  IMAD.MOV.U32 R12, RZ, RZ, RZ ;  /* 0x000000ffff0c7224 */ /* 0x001fe400078e00ff */
[----:B-1----:R-:W-:-:S04]  /*14d00*/  IMAD R15, R15, R13, RZ ;  /* 0x0000000d0f0f7224 */ /* 0x002fc800078e02ff */
[----:B---3--:R-:W-:-:S06]  /*14d10*/  IMAD.HI.U32 R16, R13, R15, R12 ;  /* 0x0000000f0d107227 */ /* 0x008fcc00078e000c */
[----:B------:R-:W-:-:S04]  /*14d20*/  IMAD.HI.U32 R16, R16, R11, RZ ;  /* 0x0000000b10107227 */ /* 0x000fc800078e00ff */
[----:B------:R-:W-:-:S04]  /*14d30*/  IMAD.MOV R13, RZ, RZ, -R16 ;  /* 0x000000ffff0d7224 */ /* 0x000fc800078e0a10 */
[----:B------:R-:W-:-:S05]  /*14d40*/  IMAD R13, R10, R13, R11 ;  /* 0x0000000d0a0d7224 */ /* 0x000fca00078e020b */
[----:B------:R-:W-:-:S13]  /*14d50*/  ISETP.GE.U32.AND P0, PT, R13, R10, PT ;  /* 0x0000000a0d00720c */ /* 0x000fda0003f06070 */
[----:B------:R-:W-:Y:S01]  /*14d60*/  @P0 IADD3 R13, PT, PT, -R10, R13, RZ ;  /* 0x0000000d0a0d0210 */ /* 0x000fe20007ffe1ff */
[----:B------:R-:W-:-:S03]  /*14d70*/  @P0 VIADD R16, R16, 0x1 ;  /* 0x0000000110100836 */ /* 0x000fc60000000000 */
[-C--:B------:R-:W-:Y:S02]  /*14d80*/  ISETP.GE.U32.AND P1, PT, R13, R10.reuse, PT ;  /* 0x0000000a0d00720c */ /* 0x080fe40003f26070 */
[----:B------:R-:W0:Y:S11]  /*14d90*/  LDC.64 R12, c[0x0][0x398] ;  /* 0x0000e600ff0c7b82 */ /* 0x000e360000000a00 */
[----:B------:R-:W-:Y:S01]  /*14da0*/  @P1 VIADD R16, R16, 0x1 ;  /* 0x0000000110101836 */ /* 0x000fe20000000000 */
[----:B------:R-:W-:-:S04]  /*14db0*/  @!P2 LOP3.LUT R16, RZ, R10, RZ, 0x33, !PT ;  /* 0x0000000aff10a212 */ /* 0x000fc800078e33ff */
[C---:B------:R-:W-:Y:S02]  /*14dc0*/  LEA R14, R16.reuse, UR5, 0x2 ;  /* 0x00000005100e7c11 */ /* 0x040fe4000f8e10ff */
[----:B------:R-:W-:Y:S02]  /*14dd0*/  LEA R15, R16, UR11, 0x2 ;  /* 0x0000000b100f7c11 */ /* 0x000fe4000f8e10ff */
[----:B------:R-:W-:Y:S02]  /*14de0*/  LEA R16, R11, UR4, 0x2 ;  /* 0x000000040b107c11 */ /* 0x000fe4000f8e10ff */
[----:B------:R-:W-:Y:S04]  /*14df0*/  LDS R14, [R14] ;  /* 0x000000000e0e7984 */ /* 0x000fe80000000800 */
[----:B------:R-:W1:Y:S04]  /*14e00*/  LDS R25, [R15] ;  /* 0x000000000f197984 */ /* 0x000e680000000800 */
[----:B------:R2:W3:Y:S01]  /*14e10*/  LDS R17, [R16] ;  /* 0x0000000010117984 */ /* 0x0004e20000000800 */
[----:B-1----:R-:W-:-:S04]  /*14e20*/  IADD3 R27, PT, PT, R14, -R25, RZ ;  /* 0x800000190e1b7210 */ /* 0x002fc80007ffe0ff */
[----:B------:R-:W-:-:S13]  /*14e30*/  ISETP.GE.AND P0, PT, R27, 0x2, PT ;  /* 0x000000021b00780c */ /* 0x000fda0003f06270 */
[----:B0-23--:R-:W-:Y:S05]  /*14e40*/  @!P0 BRA `(.L_x_423) ;  /* 0x0000000000348947 */ /* 0x00dfea0003800000 */
[----:B------:R-:W-:Y:S01]  /*14e50*/  IMAD.MOV.U32 R20, RZ, RZ, RZ ;  /* 0x000000ffff147224 */ /* 0x000fe200078e00ff */
[----:B------:R-:W-:-:S07]  /*14e60*/  MOV R21, R27 ;  /* 0x0000001b00157202 */ /* 0x000fce0000000f00 */
.L_x_424:
[----:B------:R-:W0:Y:S01]  /*14e70*/  LDC.64 R14, c[0x0][0x398] ;  /* 0x0000e600ff0e7b82 */ /* 0x000e220000000a00 */
[----:B------:R-:W-:-:S04]  /*14e80*/  SHF.R.U32.HI R22, RZ, 0x1, R21 ;  /* 0x00000001ff167819 */ /* 0x000fc80000011615 */
[----:B------:R-:W-:-:S05]  /*14e90*/  IADD3 R23, PT, PT, R25, R22, R20 ;  /* 0x0000001619177210 */ /* 0x000fca0007ffe014 */
[----:B0-----:R-:W-:-:S06]  /*14ea0*/  IMAD.WIDE.U32 R14, R23, 0x4, R14 ;  /* 0x00000004170e7825 */ /* 0x001fcc00078e000e */
[----:B------:R-:W2:Y:S01]  /*14eb0*/  LDG.E R14, desc[UR6][R14.64] ;  /* 0x000000060e0e7981 */ /* 0x000ea2000c1e1900 */
[----:B------:R-:W-:-:S05]  /*14ec0*/  IMAD.IADD R21, R21, 0x1, -R22 ;  /* 0x0000000115157824 */ /* 0x000fca00078e0a16 */
[----:B------:R-:W-:Y:S02]  /*14ed0*/  ISETP.GT.AND P1, PT, R21, 0x1, PT ;  /* 0x000000011500780c */ /* 0x000fe40003f24270 */
[----:B--2---:R-:W-:-:S04]  /*14ee0*/  ISETP.GE.U32.AND P0, PT, R14, R17, PT ;  /* 0x000000110e00720c */ /* 0x004fc80003f06070 */
[----:B------:R-:W-:-:S05]  /*14ef0*/  SEL R23, R22, RZ, !P0 ;  /* 0x000000ff16177207 */ /* 0x000fca0004000000 */
[----:B------:R-:W-:Y:S02]  /*14f00*/  IMAD.IADD R20, R23, 0x1, R20 ;  /* 0x0000000117147824 */ /* 0x000fe400078e0214 */
[----:B------:R-:W-:Y:S05]  /*14f10*/  @P1 BRA `(.L_x_424) ;  /* 0xfffffffc00d41947 */ /* 0x000fea000383ffff */
.L_x_423:
[----:B------:R-:W-:Y:S05]  /*14f20*/  BSYNC.RECONVERGENT B2 ;  /* 0x0000000000027941 */ /* 0x000fea0003800200 */
.L_x_422:
[----:B------:R-:W-:-:S05]  /*14f30*/  IADD3 R25, PT, PT, R25, R20, RZ ;  /* 0x0000001419197210 */ /* 0x000fca0007ffe0ff */
[----:B------:R-:W-:-:S06]  /*14f40*/  IMAD.WIDE.U32 R14, R25, 0x4, R12 ;  /* 0x00000004190e7825 */ /* 0x000fcc00078e000c */
[----:B------:R-:W2:Y:S01]  /*14f50*/  LDG.E R14, desc[UR6][R14.64] ;  /* 0x000000060e0e7981 */ /* 0x000ea2000c1e1900 */
[----:B------:R-:W-:Y:S01]  /*14f60*/  VIADD R11, R11, UR10 ;  /* 0x0000000a0b0b7c36 */ /* 0x000fe20008000000 */
[----:B------:R-:W-:Y:S01]  /*14f70*/  BSSY.RECONVERGENT B2, `(.L_x_425) ;  /* 0x000000d000027945 */ /* 0x000fe20003800200 */
[----:B------:R-:W-:-:S03]  /*14f80*/  HFMA2 R21, -RZ, RZ, 0, 0 ;  /* 0x00000000ff157431 */ /* 0x000fc600000001ff */
[----:B------:R-:W-:Y:S02]  /*14f90*/  ISETP.GE.U32.AND P1, PT, R11, R24, PT ;  /* 0x000000180b00720c */ /* 0x000fe40003f26070 */
[----:B--2---:R-:W-:-:S04]  /*14fa0*/  ISETP.GE.U32.AND P0, PT, R14, R17, PT ;  /* 0x000000110e00720c */ /* 0x004fc80003f06070 */
[----:B------:R-:W-:-:S05]  /*14fb0*/  SEL R22, RZ, 0x1, P0 ;  /* 0x00000001ff167807 */ /* 0x000fca0000000000 */
[----:B------:R-:W-:-:S05]  /*14fc0*/  IMAD.IADD R20, R22, 0x1, R20 ;  /* 0x0000000116147824 */ /* 0x000fca00078e0214 */
[----:B------:R-:W-:-:S13]  /*14fd0*/  ISETP.GE.AND P0, PT, R20, R27, PT ;  /* 0x0000001b1400720c */ /* 0x000fda0003f06270 */
[----:B------:R-:W-:Y:S05]  /*14fe0*/  @P0 BRA `(.L_x_426) ;  /* 0x0000000000140947 */ /* 0x000fea0003800000 */
[----:B------:R-:W-:-:S04]  /*14ff0*/  IMAD.IADD R15, R25, 0x1, R22 ;  /* 0x00000001190f7824 */ /* 0x000fc800078e0216 */
[----:B------:R-:W-:-:S06]  /*15000*/  IMAD.WIDE.U32 R12, R15, 0x4, R12 ;  /* 0x000000040f0c7825 */ /* 0x000fcc00078e000c */
[----:B------:R-:W2:Y:S02]  /*15010*/  LDG.E R12, desc[UR6][R12.64] ;  /* 0x000000060c0c7981 */ /* 0x000ea4000c1e1900 */
[----:B--2---:R-:W-:-:S04]  /*15020*/  ISETP.NE.AND P0, PT, R12, R17, PT ;  /* 0x000000110c00720c */ /* 0x004fc80003f05270 */
[----:B------:R-:W-:-:S09]  /*15030*/  SEL R21, R17, RZ, !P0 ;  /* 0x000000ff11157207 */ /* 0x000fd20004000000 */
.L_x_426:
[----:B------:R-:W-:Y:S05]  /*15040*/  BSYNC.RECONVERGENT B2 ;  /* 0x0000000000027941 */ /* 0x000fea0003800200 */
.L_x_425:
[----:B------:R3:W-:Y:S01]  /*15050*/  STS [R16], R21 ;  /* 0x0000001510007388 */ /* 0x0007e20000000800 */
[----:B------:R-:W-:Y:S05]  /*15060*/  @!P1 BRA `(.L_x_427) ;  /* 0xfffffff800e09947 */ /* 0x000fea000383ffff */
.L_x_421:
[----:B------:R-:W-:Y:S05]  /*15070*/  BSYNC.RECONVERGENT B1 ;  /* 0x0000000000017941 */ /* 0x000fea0003800200 */
.L_x_420:
[----:B------:R-:W-:-:S13]  /*15080*/  ISETP.GE.U32.AND P0, PT, R3, R8, PT ;  /* 0x000000080300720c */ /* 0x000fda0003f06070 */
[----:B------:R-:W-:Y:S05]  /*15090*/  @P0 BRA `(.L_x_310) ;  /* 0x0000000400680947 */ /* 0x000fea0003800000 */
[C---:B------:R-:W-:Y:S01]  /*150a0*/  VIADD R11, R10.reuse, 0xffffffff ;  /* 0xffffffff0a0b7836 */ /* 0x040fe20000000000 */
[C---:B------:R-:W-:Y:S02]  /*150b0*/  LOP3.LUT R28, R10.reuse, 0x3, RZ, 0xc0, !PT ;  /* 0x000000030a1c7812 */ /* 0x040fe400078ec0ff */
[----:B------:R-:W-:Y:S02]  /*150c0*/  MOV R22, R3 ;  /* 0x0000000300167202 */ /* 0x000fe40000000f00 */
[----:B------:R-:W-:Y:S02]  /*150d0*/  ISETP.GE.U32.AND P0, PT, R11, 0x3, PT ;  /* 0x000000030b00780c */ /* 0x000fe40003f06070 */
[----:B------:R-:W-:-:S11]  /*150e0*/  LOP3.LUT R11, R10, 0xfffffffc, RZ, 0xc0, !PT ;  /* 0xfffffffc0a0b7812 */ /* 0x000fd600078ec0ff */
.L_x_431:
[----:B01----:R-:W-:Y:S01]  /*150f0*/  IMAD R23, R22, 0x4, R9 ;  /* 0x0000000416177824 */ /* 0x003fe200078e0209 */
[----:B------:R-:W-:Y:S01]  /*15100*/  ISETP.NE.AND P2, PT, R10, RZ, PT ;  /* 0x000000ff0a00720c */ /* 0x000fe20003f45270 */
[----:B------:R-:W-:Y:S01]  /*15110*/  IMAD.MOV.U32 R13, RZ, RZ, R22 ;  /* 0x000000ffff0d7224 */ /* 0x000fe200078e0016 */
[----:B------:R-:W-:Y:S02]  /*15120*/  IADD3 R22, PT, PT, R22, 0x20, RZ ;  /* 0x0000002016167810 */ /* 0x000fe40007ffe0ff */
[----:B------:R0:W-:Y:S02]  /*15130*/  STS [R23], RZ ;  /* 0x000000ff17007388 */ /* 0x0001e40000000800 */
[----:B------:R-:W-:-:S07]  /*15140*/  ISETP.GE.U32.AND P1, PT, R22, R8, PT ;  /* 0x000000081600720c */ /* 0x000fce0003f26070 */
[----:B0-----:R-:W-:Y:S06]  /*15150*/  @!P2 BRA `(.L_x_428) ;  /* 0x000000040034a947 */ /* 0x001fec0003800000 */
[----:B------:R-:W-:Y:S02]  /*15160*/  IMAD R24, R10, R13, RZ ;  /* 0x0000000d0a187224 */ /* 0x000fe400078e02ff */
[----:B------:R-:W-:Y:S02]  /*15170*/  IMAD.MOV.U32 R25, RZ, RZ, RZ ;  /* 0x000000ffff197224 */ /* 0x000fe400078e00ff */
[----:B------:R-:W-:Y:S01]  /*15180*/  IMAD.MOV.U32 R13, RZ, RZ, RZ ;  /* 0x000000ffff0d7224 */ /* 0x000fe200078e00ff */
[----:B------:R-:W-:Y:S06]  /*15190*/  @!P0 BRA `(.L_x_429) ;  /* 0x0000000000a08947 */ /* 0x000fec0003800000 */
[----:B------:R-:W0:Y:S01]  /*151a0*/  S2R R27, SR_CgaCtaId ;  /* 0x00000000001b7919 */ /* 0x000e220000008800 */
[----:B--2---:R-:W-:Y:S01]  /*151b0*/  MOV R12, 0x400 ;  /* 0x00000400000c7802 */ /* 0x004fe20000000f00 */
[----:B------:R-:W-:Y:S02]  /*151c0*/  IMAD.MOV.U32 R25, RZ, RZ, RZ ;  /* 0x000000ffff197224 */ /* 0x000fe400078e00ff */
[----:B------:R-:W-:Y:S01]  /*151d0*/  IMAD.MOV.U32 R26, RZ, RZ, RZ ;  /* 0x000000ffff1a7224 */ /* 0x000fe200078e00ff */
[----:B------:R-:W-:-:S04]  /*151e0*/  IADD3 R12, PT, PT, R12, 0x4814, RZ ;  /* 0x000048140c0c7810 */ /* 0x000fc80007ffe0ff */
[----:B0-----:R-:W-:-:S07]  /*151f0*/  LEA R27, R27, R12, 0x18 ;  /* 0x0000000c1b1b7211 */ /* 0x001fce00078ec0ff */
.L_x_430:
[----:B------:R-:W-:Y:S01]  /*15200*/  IADD3 R12, PT, PT, R24, R26, RZ ;  /* 0x0000001a180c7210 */ /* 0x000fe20007ffe0ff */
[----:B------:R-:W-:-:S04]  /*15210*/  VIADD R26, R26, 0x4 ;  /* 0x000000041a1a7836 */ /* 0x000fc80000000000 */
[----:B------:R-:W-:-:S05]  /*15220*/  IMAD R29, R12, 0x4, R27 ;  /* 0x000000040c1d7824 */ /* 0x000fca00078e021b */
[----:B------:R-:W0:Y:S02]  /*15230*/  LDS R31, [R29] ;  /* 0x000000001d1f7984 */ /* 0x000e240000000800 */
[----:B0-----:R-:W-:-:S13]  /*15240*/  ISETP.NE.AND P2, PT, R31, RZ, PT ;  /* 0x000000ff1f00720c */ /* 0x001fda0003f45270 */
[----:B-1----:R-:W-:-:S05]  /*15250*/  @P2 VIADD R25, R25, 0x1 ;  /* 0x0000000119192836 */ /* 0x002fca0000000000 */
[----:B------:R-:W-:Y:S01]  /*15260*/  @P2 STS [R23], R25 ;  /* 0x0000001917002388 */ /* 0x000fe20000000800 */
[----:B------:R-:W-:-:S03]  /*15270*/  @P2 IADD3 R17, PT, PT, R24, R25, RZ ;  /* 0x0000001918112210 */ /* 0x000fc60007ffe0ff */
[----:B------:R-:W0:Y:S02]  /*15280*/  LDS R33, [R29+0x4] ;  /* 0x000004001d217984 */ /* 0x000e240000000800 */
[----:B---3--:R-:W-:-:S05]  /*15290*/  @P2 IMAD.WIDE.U32 R16, R17, 0x4, R18 ;  /* 0x0000000411102825 */ /* 0x008fca00078e0012 */
[----:B------:R-:W-:Y:S01]  /*152a0*/  @P2 STG.E desc[UR6][R16.64], R31 ;  /* 0x0000001f10002986 */ /* 0x000fe2000c101906 */
[----:B------:R-:W-:Y:S02]  /*152b0*/  ISETP.NE.AND P2, PT, R26, R11, PT ;  /* 0x0000000b1a00720c */ /* 0x000fe40003f45270 */
[----:B0-----:R-:W-:-:S13]  /*152c0*/  ISETP.NE.AND P3, PT, R33, RZ, PT ;  /* 0x000000ff2100720c */ /* 0x001fda0003f65270 */
[----:B------:R-:W-:-:S04]  /*152d0*/  @P3 VIADD R25, R25, 0x1 ;  /* 0x0000000119193836 */ /* 0x000fc80000000000 */
[----:B------:R-:W-:Y:S01]  /*152e0*/  @P3 IMAD.IADD R13, R24, 0x1, R25 ;  /* 0x00000001180d3824 */ /* 0x000fe200078e0219 */
[----:B------:R-:W-:Y:S03]  /*152f0*/  @P3 STS [R23], R25 ;  /* 0x0000001917003388 */ /* 0x000fe60000000800 */
[----:B------:R-:W-:Y:S01]  /*15300*/  @P3 IMAD.WIDE.U32 R12, R13, 0x4, R18 ;  /* 0x000000040d0c3825 */ /* 0x000fe200078e0012 */
[----:B------:R-:W0:Y:S04]  /*15310*/  LDS R35, [R29+0x8] ;  /* 0x000008001d237984 */ /* 0x000e280000000800 */
[----:B------:R-:W-:Y:S01]  /*15320*/  @P3 STG.E desc[UR6][R12.64], R33 ;  /* 0x000000210c003986 */ /* 0x000fe2000c101906 */
[----:B0-----:R-:W-:-:S13]  /*15330*/  ISETP.NE.AND P4, PT, R35, RZ, PT ;  /* 0x000000ff2300720c */ /* 0x001fda0003f85270 */
[----:B------:R-:W-:-:S05]  /*15340*/  @P4 IADD3 R25, PT, PT, R25, 0x1, RZ ;  /* 0x0000000119194810 */ /* 0x000fca0007ffe0ff */
[----:B------:R-:W-:Y:S01]  /*15350*/  @P4 STS [R23], R25 ;  /* 0x0000001917004388 */ /* 0x000fe20000000800 */
[----:B------:R-:W-:-:S03]  /*15360*/  @P4 IMAD.IADD R15, R24, 0x1, R25 ;  /* 0x00000001180f4824 */ /* 0x000fc600078e0219 */
[----:B------:R-:W0:Y:S01]  /*15370*/  LDS R37, [R29+0xc] ;  /* 0x00000c001d257984 */ /* 0x000e220000000800 */
[----:B------:R-:W-:-:S05]  /*15380*/  @P4 IMAD.WIDE.U32 R14, R15, 0x4, R18 ;  /* 0x000000040f0e4825 */ /* 0x000fca00078e0012 */
[----:B------:R1:W-:Y:S01]  /*15390*/  @P4 STG.E desc[UR6][R14.64], R35 ;  /* 0x000000230e004986 */ /* 0x0003e2000c101906 */
[----:B0-----:R-:W-:-:S13]  /*153a0*/  ISETP.NE.AND P5, PT, R37, RZ, PT ;  /* 0x000000ff2500720c */ /* 0x001fda0003fa5270 */
[----:B------:R-:W-:-:S05]  /*153b0*/  @P5 VIADD R25, R25, 0x1 ;  /* 0x0000000119195836 */ /* 0x000fca0000000000 */
[----:B------:R-:W-:Y:S01]  /*153c0*/  @P5 IADD3 R21, PT, PT, R24, R25, RZ ;  /* 0x0000001918155210 */ /* 0x000fe20007ffe0ff */
[----:B------:R1:W-:Y:S04]  /*153d0*/  @P5 STS [R23], R25 ;  /* 0x0000001917005388 */ /* 0x0003e80000000800 */
[----:B------:R-:W-:-:S05]  /*153e0*/  @P5 IMAD.WIDE.U32 R20, R21, 0x4, R18 ;  /* 0x0000000415145825 */ /* 0x000fca00078e0012 */
[----:B------:R1:W-:Y:S01]  /*153f0*/  @P5 STG.E desc[UR6][R20.64], R37 ;  /* 0x0000002514005986 */ /* 0x0003e2000c101906 */
[----:B------:R-:W-:Y:S05]  /*15400*/  @P2 BRA `(.L_x_430) ;  /* 0xfffffffc007c2947 */ /* 0x000fea000383ffff */
[----:B------:R-:W-:-:S07]  /*15410*/  IMAD.MOV.U32 R13, RZ, RZ, R11 ;  /* 0x000000ffff0d7224 */ /* 0x000fce00078e000b */
.L_x_429:
[----:B------:R-:W-:-:S13]  /*15420*/  ISETP.NE.AND P2, PT, R28, RZ, PT ;  /* 0x000000ff1c00720c */ /* 0x000fda0003f45270 */
[----:B------:R-:W-:Y:S05]  /*15430*/  @!P2 BRA `(.L_x_428) ;  /* 0x00000000007ca947 */ /* 0x000fea0003800000 */
[----:B------:R-:W0:Y:S01]  /*15440*/  S2UR UR5, SR_CgaCtaId ;  /* 0x00000000000579c3 */ /* 0x000e220000008800 */
[----:B------:R-:W-:Y:S01]  /*15450*/  UMOV UR4, 0x400 ;  /* 0x0000040000047882 */ /* 0x000fe20000000000 */
[----:B--2---:R-:W-:Y:S01]  /*15460*/  IADD3 R12, PT, PT, R24, R13, RZ ;  /* 0x0000000d180c7210 */ /* 0x004fe20007ffe0ff */
[----:B------:R-:W-:-:S04]  /*15470*/  UIADD3 UR4, UPT, UPT, UR4, 0x4814, URZ ;  /* 0x0000481404047890 */ /* 0x000fc8000fffe0ff */
[----:B0-----:R-:W-:-:S06]  /*15480*/  ULEA UR4, UR5, UR4, 0x18 ;  /* 0x0000000405047291 */ /* 0x001fcc000f8ec0ff */
[----:B-1----:R-:W-:-:S05]  /*15490*/  LEA R15, R12, UR4, 0x2 ;  /* 0x000000040c0f7c11 */ /* 0x002fca000f8e10ff */
[----:B------:R-:W0:Y:S02]  /*154a0*/  LDS R17, [R15] ;  /* 0x000000000f117984 */ /* 0x000e240000000800 */
[----:B0-----:R-:W-:-:S13]  /*154b0*/  ISETP.NE.AND P2, PT, R17, RZ, PT ;  /* 0x000000ff1100720c */ /* 0x001fda0003f45270 */
[----:B------:R-:W-:-:S04]  /*154c0*/  @P2 VIADD R25, R25, 0x1 ;  /* 0x0000000119192836 */ /* 0x000fc80000000000 */
        /* <DEDUP_REMOVED lines=21> */
[----:B------:R0:W-:Y:S02]  /*15620*/  @P2 STG.E desc[UR6][R12.64], R15 ;  /* 0x0000000f0c002986 */ /* 0x0001e4000c101906 */
.L_x_428:
[----:B------:R-:W-:Y:S05]  /*15630*/  @!P1 BRA `(.L_x_431) ;  /* 0xfffffff800ac9947 */ /* 0x000fea000383ffff */
.L_x_310:
[----:B------:R-:W-:Y:S05]  /*15640*/  BSYNC.RECONVERGENT B0 ;  /* 0x0000000000007941 */ /* 0x000fea0003800200 */
.L_x_189:
[----:B------:R-:W-:Y:S05]  /*15650*/  WARPSYNC.ALL ;  /* 0x0000000000007948 */ /* 0x000fea0003800000 */
[----:B------:R-:W5:Y:S08]  /*15660*/  LDC.64 R10, c[0x0][0x3a8] ;  /* 0x0000ea00ff0a7b82 */ /* 0x000f700000000a00 */
[----:B------:R-:W-:Y:S08]  /*15670*/  BAR.SYNC.DEFER_BLOCKING 0x0 ;  /* 0x0000000000007b1d */ /* 0x000ff00000010000 */
[----:B------:R-:W4:Y:S01]  /*15680*/  S2UR UR8, SR_CgaCtaId ;  /* 0x00000000000879c3 */ /* 0x000f220000008800 */
[----:B------:R-:W-:-:S07]  /*15690*/  UMOV UR5, 0x400 ;  /* 0x0000040000057882 */ /* 0x000fce0000000000 */
[----:B0123--:R-:W0:Y:S08]  /*156a0*/  LDC.64 R14, c[0x4][0x8] ;  /* 0x01000200ff0e7b82 */ /* 0x00fe300000000a00 */
[----:B------:R-:W1:Y:S01]  /*156b0*/  LDC.64 R16, c[0x4][RZ] ;  /* 0x01000000ff107b82 */ /* 0x000e620000000a00 */
[----:B-----5:R-:W2:Y:S01]  /*156c0*/  LDG.E R10, desc[UR6][R10.64] ;  /* 0x000000060a0a7981 */ /* 0x020ea2000c1e1900 */
[----:B----4-:R-:W-:-:S06]  /*156d0*/  ULEA UR4, UR8, UR5, 0x18 ;  /* 0x0000000508047291 */ /* 0x010fcc000f8ec0ff */
[----:B------:R-:W3:Y:S01]  /*156e0*/  LDC.64 R18, c[0x4][0x28] ;  /* 0x01000a00ff127b82 */ /* 0x000ee20000000a00 */
[----:B------:R-:W-:Y:S02]  /*156f0*/  IMAD.U32 R9, RZ, RZ, UR4 ;  /* 0x00000004ff097e24 */ /* 0x000fe4000f8e00ff */
[----:B0-----:R-:W-:-:S03]  /*15700*/  IMAD.WIDE.U32 R14, R0, 0x222e00, R14 ;  /* 0x00222e00000e7825 */ /* 0x001fc600078e000e */
[----:B------:R-:W0:Y:S01]  /*15710*/  LDS R8, [R9+0x4] ;  /* 0x0000040009087984 */ /* 0x000e220000000800 */
[----:B-1----:R-:W-:-:S04]  /*15720*/  IMAD.WIDE.U32 R16, R0, 0x1c, R16 ;  /* 0x0000001c00107825 */ /* 0x002fc800078e0010 */
[----:B---3--:R-:W-:-:S04]  /*15730*/  IMAD.WIDE.U32 R18, R0, 0x54, R18 ;  /* 0x0000005400127825 */ /* 0x008fc800078e0012 */
[----:B--2---:R-:W-:-:S05]  /*15740*/  VIADD R13, R10, 0xfffffffe ;  /* 0xfffffffe0a0d7836 */ /* 0x004fca0000000000 */
[----:B0-----:R-:W-:-:S13]  /*15750*/  ISETP.NE.AND P0, PT, R8, R13, PT ;  /* 0x0000000d0800720c */ /* 0x001fda0003f05270 */
[----:B------:R-:W-:Y:S05]  /*15760*/  @P0 BRA `(.L_x_432) ;  /* 0x0000001400000947 */ /* 0x000fea0003800000 */
[----:B------:R-:W-:Y:S06]  /*15770*/  BAR.SYNC.DEFER_BLOCKING 0x0 ;  /* 0x0000000000007b1d */ /* 0x000fec0000010000 */
[----:B------:R-:W0:Y:S02]  /*15780*/  LDS R24, [R9+0x10] ;  /* 0x0000100009187984 */ /* 0x000e240000000800 */
[----:B0-----:R-:W-:-:S13]  /*15790*/  ISETP.GE.U32.AND P0, PT, R2, R24, PT ;  /* 0x000000180200720c */ /* 0x001fda0003f06070 */
[----:B------:R-:W-:Y:S05]  /*157a0*/  @P0 BRA `(.L_x_433) ;  /* 0x0000001000680947 */ /* 0x000fea0003800000 */
[----:B------:R-:W0:Y:S01]  /*157b0*/  LDS R12, [R9+0x4] ;  /* 0x00000400090c7984 */ /* 0x000e220000000800 */
[----:B------:R-:W-:Y:S01]  /*157c0*/  UIADD3 UR4, UPT, UPT, UR5, 0x6814, URZ ;  /* 0x0000681405047890 */ /* 0x000fe2000fffe0ff */
[----:B------:R-:W-:-:S03]  /*157d0*/  MOV R13, R2 ;  /* 0x00000002000d7202 */ /* 0x000fc60000000f00 */
[----:B------:R-:W-:-:S06]  /*157e0*/  ULEA UR4, UR8, UR4, 0x18 ;  /* 0x0000000408047291 */ /* 0x000fcc000f8ec0ff */
[----:B0-----:R-:W-:-:S07]  /*157f0*/  LEA R12, R12, UR4, 0x9 ;  /* 0x000000040c0c7c11 */ /* 0x001fce000f8e48ff */
.L_x_459:
[----:B0-----:R-:W0:Y:S02]  /*15800*/  LDC.64 R8, c[0x0][0x3b0] ;  /* 0x0000ec00ff087b82 */ /* 0x001e240000000a00 */
[----:B0-----:R-:W2:Y:S01]  /*15810*/  LDG.E R8, desc[UR6][R8.64] ;  /* 0x0000000608087981 */ /* 0x001ea2000c1e1900 */
[C---:B------:R-:W-:Y:S01]  /*15820*/  IMAD R10, R13.reuse, 0x4, R12 ;  /* 0x000000040d0a7824 */ /* 0x040fe200078e020c */
[----:B------:R-:W-:Y:S05]  /*15830*/  YIELD ;  /* 0x0000000000007946 */ /* 0x000fea0003800000 */
[----:B------:R-:W2:Y:S01]  /*15840*/  LDS R29, [R10] ;  /* 0x000000000a1d7984 */ /* 0x000ea20000000800 */
[----:B------:R-:W-:Y:S01]  /*15850*/  VIADD R13, R13, UR9 ;  /* 0x000000090d0d7c36 */ /* 0x000fe20008000000 */
[----:B------:R-:W-:Y:S04]  /*15860*/  BSSY.RECONVERGENT B0, `(.L_x_434) ;  /* 0x000010d000007945 */ /* 0x000fe80003800200 */
[----:B------:R-:W-:-:S02]  /*15870*/  ISETP.GE.U32.AND P2, PT, R13, R24, PT ;  /* 0x000000180d00720c */ /* 0x000fc40003f46070 */
[----:B--2---:R-:W-:-:S13]  /*15880*/  ISETP.GE.U32.AND P0, PT, R29, R8, PT ;  /* 0x000000081d00720c */ /* 0x004fda0003f06070 */
[----:B------:R-:W-:Y:S05]  /*15890*/  @!P0 BRA `(.L_x_435) ;  /* 0x0000001000248947 */ /* 0x000fea0003800000 */
[----:B------:R-:W-:Y:S01]  /*158a0*/  ISETP.NE.AND P0, PT, R8, RZ, PT ;  /* 0x000000ff0800720c */ /* 0x000fe20003f05270 */
[----:B------:R-:W-:Y:S02]  /*158b0*/  HFMA2 R20, -RZ, RZ, 0, 5.9604644775390625e-08 ;  /* 0x00000001ff147431 */ /* 0x000fe400000001ff */
[----:B------:R-:W-:-:S10]  /*158c0*/  IMAD.MOV.U32 R21, RZ, RZ, 0x0 ;  /* 0x00000000ff157424 */ /* 0x000fd400078e00ff */
[----:B------:R-:W-:Y:S05]  /*158d0*/  @!P0 BRA `(.L_x_436) ;  /* 0x00000010000c8947 */ /* 0x000fea0003800000 */
[----:B------:R-:W-:Y:S01]  /*158e0*/  IMAD.MOV.U32 R9, RZ, RZ, 0x1 ;  /* 0x00000001ff097424 */ /* 0x000fe200078e00ff */
[----:B------:R-:W-:Y:S01]  /*158f0*/  MOV R11, RZ ;  /* 0x000000ff000b7202 */ /* 0x000fe20000000f00 */
[----:B------:R-:W-:Y:S02]  /*15900*/  IMAD.MOV.U32 R10, RZ, RZ, 0x1 ;  /* 0x00000001ff0a7424 */ /* 0x000fe400078e00ff */
[----:B------:R-:W-:Y:S01]  /*15910*/  IMAD.MOV.U32 R20, RZ, RZ, 0x1 ;  /* 0x00000001ff147424 */ /* 0x000fe200078e00ff */
[----:B------:R-:W-:Y:S01]  /*15920*/  VIADDMNMX.U32 R8, R8, R9, 0x2, !PT ;  /* 0x0000000208087446 */ /* 0x000fe20007800009 */
[----:B------:R-:W-:-:S03]  /*15930*/  IMAD.MOV.U32 R21, RZ, RZ, 0x0 ;  /* 0x00000000ff157424 */ /* 0x000fc600078e00ff */
[C---:B------:R-:W-:Y:S01]  /*15940*/  IADD3 R9, PT, PT, R8.reuse, -0x2, RZ ;  /* 0xfffffffe08097810 */ /* 0x040fe20007ffe0ff */
[----:B------:R-:W-:-:S03]  /*15950*/  VIADD R8, R8, 0xffffffff ;  /* 0xffffffff08087836 */ /* 0x000fc60000000000 */
[----:B------:R-:W-:Y:S02]  /*15960*/  ISETP.GE.U32.AND P0, PT, R9, 0x3, PT ;  /* 0x000000030900780c */ /* 0x000fe40003f06070 */
[----:B------:R-:W-:-:S11]  /*15970*/  LOP3.LUT R9, R8, 0x3, RZ, 0xc0, !PT ;  /* 0x0000000308097812 */ /* 0x000fd600078ec0ff */
[----:B------:R-:W-:Y:S05]  /*15980*/  @!P0 BRA `(.L_x_437) ;  /* 0x0000000800388947 */ /* 0x000fea0003800000 */
[----:B------:R-:W-:Y:S01]  /*15990*/  LOP3.LUT R8, R8, 0xfffffffc, RZ, 0xc0, !PT ;  /* 0xfffffffc08087812 */ /* 0x000fe200078ec0ff */
[----:B------:R-:W-:Y:S01]  /*159a0*/  IMAD.MOV.U32 R20, RZ, RZ, 0x1 ;  /* 0x00000001ff147424 */ /* 0x000fe200078e00ff */
[----:B------:R-:W-:Y:S01]  /*159b0*/  MOV R10, 0x1 ;  /* 0x00000001000a7802 */ /* 0x000fe20000000f00 */
[----:B------:R-:W-:-:S07]  /*159c0*/  IMAD.MOV.U32 R21, RZ, RZ, 0x0 ;  /* 0x00000000ff157424 */ /* 0x000fce00078e00ff */
.L_x_450:
[-C--:B------:R-:W-:Y:S01]  /*159d0*/  IMAD R21, R21, R29.reuse, RZ ;  /* 0x0000001d15157224 */ /* 0x080fe200078e02ff */
[----:B------:R-:W-:Y:S01]  /*159e0*/  BSSY.RECONVERGENT B1, `(.L_x_438) ;  /* 0x000001e000017945 */ /* 0x000fe20003800200 */
[----:B------:R-:W-:-:S05]  /*159f0*/  IMAD.WIDE.U32 R22, R20, R29, RZ ;  /* 0x0000001d14167225 */ /* 0x000fca00078e00ff */
[----:B------:R-:W-:-:S04]  /*15a00*/  IADD3 R25, PT, PT, R23, R21, RZ ;  /* 0x0000001517197210 */ /* 0x000fc80007ffe0ff */
[----:B------:R-:W-:-:S13]  /*15a10*/  ISETP.NE.U32.AND P0, PT, R25, RZ, PT ;  /* 0x000000ff1900720c */ /* 0x000fda0003f05070 */
[----:B------:R-:W-:Y:S05]  /*15a20*/  @P0 BRA `(.L_x_439) ;  /* 0x0000000000540947 */ /* 0x000fea0003800000 */
[----:B------:R-:W0:Y:S01]  /*15a30*/  I2F.U32.RP R23, R10 ;  /* 0x0000000a00177306 */ /* 0x000e220000209000 */
[----:B------:R-:W-:-:S07]  /*15a40*/  ISETP.NE.U32.AND P3, PT, R10, RZ, PT ;  /* 0x000000ff0a00720c */ /* 0x000fce0003f65070 */
[----:B0-----:R-:W0:Y:S02]  /*15a50*/  MUFU.RCP R23, R23 ;  /* 0x0000001700177308 */ /* 0x001e240000001000 */
[----:B0-----:R-:W-:Y:S01]  /*15a60*/  VIADD R20, R23, 0xffffffe ;  /* 0x0ffffffe17147836 */ /* 0x001fe20000000000 */
[----:B------:R-:W-:-:S05]  /*15a70*/  MOV R23, RZ ;  /* 0x000000ff00177202 */ /* 0x000fca0000000f00 */
[----:B------:R0:W1:Y:S02]  /*15a80*/  F2I.FTZ.U32.TRUNC.NTZ R21, R20 ;  /* 0x0000001400157305 */ /* 0x000064000021f000 */
[----:B0-----:R-:W-:Y:S02]  /*15a90*/  HFMA2 R20, -RZ, RZ, 0, 0 ;  /* 0x00000000ff147431 */ /* 0x001fe400000001ff */
[----:B-1----:R-:W-:-:S04]  /*15aa0*/  IMAD.MOV R25, RZ, RZ, -R21 ;  /* 0x000000ffff197224 */ /* 0x002fc800078e0a15 */
[----:B------:R-:W-:-:S04]  /*15ab0*/  IMAD R25, R25, R10, RZ ;  /* 0x0000000a19197224 */ /* 0x000fc800078e02ff */
[----:B------:R-:W-:-:S06]  /*15ac0*/  IMAD.HI.U32 R21, R21, R25, R20 ;  /* 0x0000001915157227 */ /* 0x000fcc00078e0014 */
[----:B------:R-:W-:-:S04]  /*15ad0*/  IMAD.HI.U32 R21, R21, R22, RZ ;  /* 0x0000001615157227 */ /* 0x000fc800078e00ff */
[----:B------:R-:W-:-:S04]  /*15ae0*/  IMAD.MOV R25, RZ, RZ, -R21 ;  /* 0x000000ffff197224 */ /* 0x000fc800078e0a15 */
[----:B------:R-:W-:-:S05]  /*15af0*/  IMAD R25, R10, R25, R22 ;  /* 0x000000190a197224 */ /* 0x000fca00078e0216 */
[----:B------:R-:W-:-:S13]  /*15b00*/  ISETP.GE.U32.AND P0, PT, R25, R10, PT ;  /* 0x0000000a1900720c */ /* 0x000fda0003f06070 */
[----:B------:R-:W-:Y:S01]  /*15b10*/  @P0 IMAD.IADD R25, R25, 0x1, -R10 ;  /* 0x0000000119190824 */ /* 0x000fe200078e0a0a */
[----:B------:R-:W-:-:S04]  /*15b20*/  @P0 IADD3 R21, PT, PT, R21, 0x1, RZ ;  /* 0x0000000115150810 */ /* 0x000fc80007ffe0ff */
[----:B------:R-:W-:-:S13]  /*15b30*/  ISETP.GE.U32.AND P1, PT, R25, R10, PT ;  /* 0x0000000a1900720c */ /* 0x000fda0003f26070 */
[----:B------:R-:W-:Y:S01]  /*15b40*/  @P1 VIADD R21, R21, 0x1 ;  /* 0x0000000115151836 */ /* 0x000fe20000000000 */
[----:B------:R-:W-:-:S05]  /*15b50*/  @!P3 LOP3.LUT R21, RZ, R10, RZ, 0x33, !PT ;  /* 0x0000000aff15b212 */ /* 0x000fca00078e33ff */
[----:B------:R-:W-:Y:S01]  /*15b60*/  IMAD.MOV.U32 R22, RZ, RZ, R21 ;  /* 0x000000ffff167224 */ /* 0x000fe200078e0015 */
[----:B------:R-:W-:Y:S06]  /*15b70*/  BRA `(.L_x_440) ;  /* 0x0000000000107947 */ /* 0x000fec0003800000 */
.L_x_439:
[----:B------:R-:W-:Y:S01]  /*15b80*/  IMAD.MOV.U32 R28, RZ, RZ, R22 ;  /* 0x000000ffff1c7224 */ /* 0x000fe200078e0016 */
[----:B------:R-:W-:Y:S01]  /*15b90*/  MOV R26, 0x15bc0 ;  /* 0x00015bc0001a7802 */ /* 0x000fe20000000f00 */
[----:B------:R-:W-:-:S07]  /*15ba0*/  IMAD.MOV.U32 R27, RZ, RZ, R10 ;  /* 0x000000ffff1b7224 */ /* 0x000fce00078e000a */
[----:B------:R-:W-:Y:S05]  /*15bb0*/  CALL.REL.NOINC `($__internal_0_$__cuda_sm20_div_u64) ;  /* 0x0000001400987944 */ /* 0x000fea0003c00000 */
.L_x_440:
[----:B------:R-:W-:Y:S05]  /*15bc0*/  BSYNC.RECONVERGENT B1 ;  /* 0x0000000000017941 */ /* 0x000fea0003800200 */
.L_x_438:
[----:B------:R-:W-:Y:S01]  /*15bd0*/  IADD3 R21, PT, PT, R29, -0x1, RZ ;  /* 0xffffffff1d157810 */ /* 0x000fe20007ffe0ff */
[----:B------:R-:W-:Y:S01]  /*15be0*/  BSSY.RECONVERGENT B1, `(.L_x_441) ;  /* 0x000001f000017945 */ /* 0x000fe20003800200 */
[----:B------:R-:W-:-:S03]  /*15bf0*/  VIADD R27, R10, 0x1 ;  /* 0x000000010a1b7836 */ /* 0x000fc60000000000 */
[-C--:B------:R-:W-:Y:S02]  /*15c00*/  IMAD R25, R23, R21.reuse, RZ ;  /* 0x0000001517197224 */ /* 0x080fe400078e02ff */
[----:B------:R-:W-:-:S04]  /*15c10*/  IMAD.WIDE.U32 R22, R22, R21, RZ ;  /* 0x0000001516167225 */ /* 0x000fc800078e00ff */
[----:B------:R-:W-:-:S05]  /*15c20*/  IMAD.IADD R25, R23, 0x1, R25 ;  /* 0x0000000117197824 */ /* 0x000fca00078e0219 */
[----:B------:R-:W-:-:S13]  /*15c30*/  ISETP.NE.U32.AND P0, PT, R25, RZ, PT ;  /* 0x000000ff1900720c */ /* 0x000fda0003f05070 */
[----:B------:R-:W-:Y:S05]  /*15c40*/  @P0 BRA `(.L_x_442) ;  /* 0x0000000000540947 */ /* 0x000fea0003800000 */
[----:B------:R-:W0:Y:S01]  /*15c50*/  I2F.U32.RP R23, R27 ;  /* 0x0000001b00177306 */ /* 0x000e220000209000 */
[----:B------:R-:W-:Y:S01]  /*15c60*/  IMAD.MOV R25, RZ, RZ, -R27 ;  /* 0x000000ffff197224 */ /* 0x000fe200078e0a1b */
[----:B------:R-:W-:-:S06]  /*15c70*/  ISETP.NE.U32.AND P3, PT, R27, RZ, PT ;  /* 0x000000ff1b00720c */ /* 0x000fcc0003f65070 */
[----:B0-----:R-:W0:Y:S02]  /*15c80*/  MUFU.RCP R23, R23 ;  /* 0x0000001700177308 */ /* 0x001e240000001000 */
[----:B0-----:R-:W-:Y:S01]  /*15c90*/  IADD3 R20, PT, PT, R23, 0xffffffe, RZ ;  /* 0x0ffffffe17147810 */ /* 0x001fe20007ffe0ff */
[----:B------:R-:W-:-:S05]  /*15ca0*/  IMAD.MOV.U32 R23, RZ, RZ, RZ ;  /* 0x000000ffff177224 */ /* 0x000fca00078e00ff */
[----:B------:R0:W1:Y:S02]  /*15cb0*/  F2I.FTZ.U32.TRUNC.NTZ R21, R20 ;  /* 0x0000001400157305 */ /* 0x000064000021f000 */
[----:B0-----:R-:W-:Y:S02]  /*15cc0*/  IMAD.MOV.U32 R20, RZ, RZ, RZ ;  /* 0x000000ffff147224 */ /* 0x001fe400078e00ff */
[----:B-1----:R-:W-:-:S04]  /*15cd0*/  IMAD R25, R25, R21, RZ ;  /* 0x0000001519197224 */ /* 0x002fc800078e02ff */
[----:B------:R-:W-:-:S06]  /*15ce0*/  IMAD.HI.U32 R21, R21, R25, R20 ;  /* 0x0000001915157227 */ /* 0x000fcc00078e0014 */
[----:B------:R-:W-:-:S05]  /*15cf0*/  IMAD.HI.U32 R21, R21, R22, RZ ;  /* 0x0000001615157227 */ /* 0x000fca00078e00ff */
[----:B------:R-:W-:-:S05]  /*15d00*/  IADD3 R25, PT, PT, -R21, RZ, RZ ;  /* 0x000000ff15197210 */ /* 0x000fca0007ffe1ff */
[----:B------:R-:W-:-:S05]  /*15d10*/  IMAD R22, R27, R25, R22 ;  /* 0x000000191b167224 */ /* 0x000fca00078e0216 */
[----:B------:R-:W-:-:S13]  /*15d20*/  ISETP.GE.U32.AND P0, PT, R22, R27, PT ;  /* 0x0000001b1600720c */ /* 0x000fda0003f06070 */
[----:B------:R-:W-:Y:S02]  /*15d30*/  @P0 IMAD.IADD R22, R22, 0x1, -R27 ;  /* 0x0000000116160824 */ /* 0x000fe400078e0a1b */
[----:B------:R-:W-:-:S03]  /*15d40*/  @P0 VIADD R21, R21, 0x1 ;  /* 0x0000000115150836 */ /* 0x000fc60000000000 */
[----:B------:R-:W-:-:S13]  /*15d50*/  ISETP.GE.U32.AND P1, PT, R22, R27, PT ;  /* 0x0000001b1600720c */ /* 0x000fda0003f26070 */
[----:B------:R-:W-:Y:S02]  /*15d60*/  @P1 IADD3 R21, PT, PT, R21, 0x1, RZ ;  /* 0x0000000115151810 */ /* 0x000fe40007ffe0ff */
[----:B------:R-:W-:-:S05]  /*15d70*/  @!P3 LOP3.LUT R21, RZ, R27, RZ, 0x33, !PT ;  /* 0x0000001bff15b212 */ /* 0x000fca00078e33ff */
[----:B------:R-:W-:Y:S01]  /*15d80*/  IMAD.MOV.U32 R22, RZ, RZ, R21 ;  /* 0x000000ffff167224 */ /* 0x000fe200078e0015 */
[----:B------:R-:W-:Y:S06]  /*15d90*/  BRA `(.L_x_443) ;  /* 0x00000000000c7947 */ /* 0x000fec0003800000 */
.L_x_442:
[----:B------:R-:W-:Y:S02]  /*15da0*/  MOV R28, R22 ;  /* 0x00000016001c7202 */ /* 0x000fe40000000f00 */
[----:B------:R-:W-:-:S07]  /*15db0*/  MOV R26, 0x15dd0 ;  /* 0x00015dd0001a7802 */ /* 0x000fce0000000f00 */
[----:B------:R-:W-:Y:S05]  /*15dc0*/  CALL.REL.NOINC `($__internal_0_$__cuda_sm20_div_u64) ;  /* 0x0000001400147944 */ /* 0x000fea0003c00000 */
.L_x_443:
[----:B------:R-:W-:Y:S05]  /*15dd0*/  BSYNC.RECONVERGENT B1 ;  /* 0x0000000000017941 */ /* 0x000fea0003800200 */
.L_x_441:
[----:B------:R-:W-:Y:S01]  /*15de0*/  VIADD R21, R29, 0xfffffffe ;  /* 0xfffffffe1d157836 */ /* 0x000fe20000000000 */
[----:B------:R-:W-:Y:S01]  /*15df0*/  BSSY.RECONVERGENT B1, `(.L_x_444) ;  /* 0x0000020000017945 */ /* 0x000fe20003800200 */
[----:B------:R-:W-:Y:S02]  /*15e00*/  IADD3 R27, PT, PT, R10, 0x2, RZ ;  /* 0x000000020a1b7810 */ /* 0x000fe40007ffe0ff */
        /* <DEDUP_REMOVED lines=9> */
[----:B0-----:R-:W-:-:S06]  /*15ea0*/  VIADD R20, R23, 0xffffffe ;  /* 0x0ffffffe17147836 */ /* 0x001fcc0000000000 */
[----:B------:R0:W1:Y:S02]  /*15eb0*/  F2I.FTZ.U32.TRUNC.NTZ R21, R20 ;  /* 0x0000001400157305 */ /* 0x000064000021f000 */
[----:B0-----:R-:W-:Y:S02]  /*15ec0*/  HFMA2 R20, -RZ, RZ, 0, 0 ;  /* 0x00000000ff147431 */ /* 0x001fe400000001ff */
[----:B-1----:R-:W-:-:S04]  /*15ed0*/  IMAD R25, R25, R21, RZ ;  /* 0x0000001519197224 */ /* 0x002fc800078e02ff */
[----:B------:R-:W-:-:S06]  /*15ee0*/  IMAD.HI.U32 R21, R21, R25, R20 ;  /* 0x0000001915157227 */ /* 0x000fcc00078e0014 */
[----:B------:R-:W-:-:S04]  /*15ef0*/  IMAD.HI.U32 R20, R21, R22, RZ ;  /* 0x0000001615147227 */ /* 0x000fc800078e00ff */
[----:B------:R-:W-:-:S04]  /*15f00*/  IMAD.MOV R21, RZ, RZ, -R20 ;  /* 0x000000ffff157224 */ /* 0x000fc800078e0a14 */
[----:B------:R-:W-:Y:S02]  /*15f10*/  IMAD R22, R27, R21, R22 ;  /* 0x000000151b167224 */ /* 0x000fe400078e0216 */
[----:B------:R-:W-:-:S03]  /*15f20*/  IMAD.MOV.U32 R21, RZ, RZ, RZ ;  /* 0x000000ffff157224 */ /* 0x000fc600078e00ff */
[----:B------:R-:W-:-:S13]  /*15f30*/  ISETP.GE.U32.AND P0, PT, R22, R27, PT ;  /* 0x0000001b1600720c */ /* 0x000fda0003f06070 */
[----:B------:R-:W-:Y:S01]  /*15f40*/  @P0 IMAD.IADD R22, R22, 0x1, -R27 ;  /* 0x0000000116160824 */ /* 0x000fe200078e0a1b */
[----:B------:R-:W-:-:S04]  /*15f50*/  @P0 IADD3 R20, PT, PT, R20, 0x1, RZ ;  /* 0x0000000114140810 */ /* 0x000fc80007ffe0ff */
[----:B------:R-:W-:-:S13]  /*15f60*/  ISETP.GE.U32.AND P1, PT, R22, R27, PT ;  /* 0x0000001b1600720c */ /* 0x000fda0003f26070 */
[----:B------:R-:W-:Y:S01]  /*15f70*/  @P1 VIADD R20, R20, 0x1 ;  /* 0x0000000114141836 */ /* 0x000fe20000000000 */
[----:B------:R-:W-:Y:S01]  /*15f80*/  @!P3 LOP3.LUT R20, RZ, R27, RZ, 0x33, !PT ;  /* 0x0000001bff14b212 */ /* 0x000fe200078e33ff */
[----:B------:R-:W-:Y:S06]  /*15f90*/  BRA `(.L_x_446) ;  /* 0x0000000000147947 */ /* 0x000fec0003800000 */
.L_x_445:
[----:B------:R-:W-:Y:S02]  /*15fa0*/  MOV R28, R22 ;  /* 0x00000016001c7202 */ /* 0x000fe40000000f00 */
[----:B------:R-:W-:-:S07]  /*15fb0*/  MOV R26, 0x15fd0 ;  /* 0x00015fd0001a7802 */ /* 0x000fce0000000f00 */
[----:B------:R-:W-:Y:S05]  /*15fc0*/  CALL.REL.NOINC `($__internal_0_$__cuda_sm20_div_u64) ;  /* 0x0000001000947944 */ /* 0x000fea0003c00000 */
[----:B------:R-:W-:Y:S02]  /*15fd0*/  IMAD.MOV.U32 R20, RZ, RZ, R22 ;  /* 0x000000ffff147224 */ /* 0x000fe400078e0016 */
[----:B------:R-:W-:-:S07]  /*15fe0*/  IMAD.MOV.U32 R21, RZ, RZ, R23 ;  /* 0x000000ffff157224 */ /* 0x000fce00078e0017 */
.L_x_446:
[----:B------:R-:W-:Y:S05]  /*15ff0*/  BSYNC.RECONVERGENT B1 ;  /* 0x0000000000017941 */ /* 0x000fea0003800200 */
.L_x_444:
[C---:B------:R-:W-:Y:S01]  /*16000*/  IADD3 R23, PT, PT, R29.reuse, -0x3, RZ ;  /* 0xfffffffd1d177810 */ /* 0x040fe20007ffe0ff */
[----:B------:R-:W-:Y:S01]  /*16010*/  BSSY.RECONVERGENT B1, `(.L_x_447) ;  /* 0x0000022000017945 */ /* 0x000fe20003800200 */
[----:B------:R-:W-:Y:S01]  /*16020*/  VIADD R29, R29, 0xfffffffc ;  /* 0xfffffffc1d1d7836 */ /* 0x000fe20000000000 */
        /* <DEDUP_REMOVED lines=10> */
[----:B0-----:R-:W-:Y:S01]  /*160d0*/  VIADD R22, R21, 0xffffffe ;  /* 0x0ffffffe15167836 */ /* 0x001fe20000000000 */
[----:B------:R-:W-:-:S05]  /*160e0*/  MOV R21, RZ ;  /* 0x000000ff00157202 */ /* 0x000fca0000000f00 */
        /* <DEDUP_REMOVED lines=15> */
.L_x_448:
[----:B------:R-:W-:Y:S01]  /*161e0*/  IMAD.MOV.U32 R28, RZ, RZ, R20 ;  /* 0x000000ffff1c7224 */ /* 0x000fe200078e0014 */
[----:B------:R-:W-:-:S07]  /*161f0*/  MOV R26, 0x16210 ;  /* 0x00016210001a7802 */ /* 0x000fce0000000f00 */
[----:B------:R-:W-:Y:S05]  /*16200*/  CALL.REL.NOINC `($__internal_0_$__cuda_sm20_div_u64) ;  /* 0x0000001000047944 */ /* 0x000fea0003c00000 */
[----:B------:R-:W-:Y:S01]  /*16210*/  IMAD.MOV.U32 R20, RZ, RZ, R22 ;  /* 0x000000ffff147224 */ /* 0x000fe200078e0016 */
[----:B------:R-:W-:-:S07]  /*16220*/  MOV R21, R23 ;  /* 0x0000001700157202 */ /* 0x000fce0000000f00 */
.L_x_449:
[----:B------:R-:W-:Y:S05]  /*16230*/  BSYNC.RECONVERGENT B1 ;  /* 0x0000000000017941 */ /* 0x000fea0003800200 */
.L_x_447:
[----:B------:R-:W-:Y:S01]  /*16240*/  ISETP.NE.AND P0, PT, R27, R8, PT ;  /* 0x000000081b00720c */ /* 0x000fe20003f05270 */
[----:B------:R-:W-:-:S12]  /*16250*/  VIADD R10, R10, 0x4 ;  /* 0x000000040a0a7836 */ /* 0x000fd80000000000 */
[----:B------:R-:W-:Y:S05]  /*16260*/  @P0 BRA `(.L_x_450) ;  /* 0xfffffff400d80947 */ /* 0x000fea000383ffff */
.L_x_437:
[----:B------:R-:W-:Y:S01]  /*16270*/  ISETP.NE.AND P0, PT, R9, RZ, PT ;  /* 0x000000ff0900720c */ /* 0x000fe20003f05270 */
[----:B------:R-:W-:-:S12]  /*16280*/  BSSY.RECONVERGENT B1, `(.L_x_436) ;  /* 0x0000068000017945 */ /* 0x000fd80003800200 */
[----:B------:R-:W-:Y:S05]  /*16290*/  @!P0 BRA `(.L_x_451) ;  /* 0x0000000400988947 */ /* 0x000fea0003800000 */
[-C--:B------:R-:W-:Y:S01]  /*162a0*/  IMAD R21, R21, R29.reuse, RZ ;  /* 0x0000001d15157224 */ /* 0x080fe200078e02ff */
[----:B------:R-:W-:Y:S01]  /*162b0*/  BSSY.RECONVERGENT B2, `(.L_x_452) ;  /* 0x000001f000027945 */ /* 0x000fe20003800200 */
[----:B------:R-:W-:-:S04]  /*162c0*/  IMAD.WIDE.U32 R22, R20, R29, RZ ;  /* 0x0000001d14167225 */ /* 0x000fc800078e00ff */
[----:B------:R-:W-:-:S05]  /*162d0*/  IMAD.IADD R25, R23, 0x1, R21 ;  /* 0x0000000117197824 */ /* 0x000fca00078e0215 */
[----:B------:R-:W-:-:S13]  /*162e0*/  ISETP.NE.U32.AND P0, PT, R25, RZ, PT ;  /* 0x000000ff1900720c */ /* 0x000fda0003f05070 */
[----:B------:R-:W-:Y:S05]  /*162f0*/  @P0 BRA `(.L_x_453) ;  /* 0x0000000000500947 */ /* 0x000fea0003800000 */
[----:B------:R-:W0:Y:S01]  /*16300*/  I2F.U32.RP R8, R10 ;  /* 0x0000000a00087306 */ /* 0x000e220000209000 */
[----:B------:R-:W-:-:S07]  /*16310*/  ISETP.NE.U32.AND P3, PT, R10, RZ, PT ;  /* 0x000000ff0a00720c */ /* 0x000fce0003f65070 */
[----:B0-----:R-:W0:Y:S02]  /*16320*/  MUFU.RCP R8, R8 ;  /* 0x0000000800087308 */ /* 0x001e240000001000 */
[----:B0-----:R-:W-:-:S06]  /*16330*/  IADD3 R20, PT, PT, R8, 0xffffffe, RZ ;  /* 0x0ffffffe08147810 */ /* 0x001fcc0007ffe0ff */
[----:B------:R0:W1:Y:S02]  /*16340*/  F2I.FTZ.U32.TRUNC.NTZ R21, R20 ;  /* 0x0000001400157305 */ /* 0x000064000021f000 */
[----:B0-----:R-:W-:Y:S02]  /*16350*/  IMAD.MOV.U32 R20, RZ, RZ, RZ ;  /* 0x000000ffff147224 */ /* 0x001fe400078e00ff */
[----:B-1----:R-:W-:-:S04]  /*16360*/  IMAD.MOV R23, RZ, RZ, -R21 ;  /* 0x000000ffff177224 */ /* 0x002fc800078e0a15 */
[----:B------:R-:W-:-:S04]  /*16370*/  IMAD R23, R23, R10, RZ ;  /* 0x0000000a17177224 */ /* 0x000fc800078e02ff */
[----:B------:R-:W-:-:S06]  /*16380*/  IMAD.HI.U32 R21, R21, R23, R20 ;  /* 0x0000001715157227 */ /* 0x000fcc00078e0014 */
[----:B------:R-:W-:-:S04]  /*16390*/  IMAD.HI.U32 R20, R21, R22, RZ ;  /* 0x0000001615147227 */ /* 0x000fc800078e00ff */
[----:B------:R-:W-:Y:S01]  /*163a0*/  IMAD.MOV.U32 R21, RZ, RZ, RZ ;  /* 0x000000ffff157224 */ /* 0x000fe200078e00ff */
[----:B------:R-:W-:-:S05]  /*163b0*/  IADD3 R23, PT, PT, -R20, RZ, RZ ;  /* 0x000000ff14177210 */ /* 0x000fca0007ffe1ff */
[----:B------:R-:W-:-:S05]  /*163c0*/  IMAD R23, R10, R23, R22 ;  /* 0x000000170a177224 */ /* 0x000fca00078e0216 */
[----:B------:R-:W-:-:S13]  /*163d0*/  ISETP.GE.U32.AND P0, PT, R23, R10, PT ;  /* 0x0000000a1700720c */ /* 0x000fda0003f06070 */
[----:B------:R-:W-:Y:S02]  /*163e0*/  @P0 IMAD.IADD R23, R23, 0x1, -R10 ;  /* 0x0000000117170824 */ /* 0x000fe400078e0a0a */
[----:B------:R-:W-:-:S03]  /*163f0*/  @P0 VIADD R20, R20, 0x1 ;  /* 0x0000000114140836 */ /* 0x000fc60000000000 */
[----:B------:R-:W-:-:S13]  /*16400*/  ISETP.GE.U32.AND P1, PT, R23, R10, PT ;  /* 0x0000000a1700720c */ /* 0x000fda0003f26070 */
[----:B------:R-:W-:Y:S02]  /*16410*/  @P1 IADD3 R20, PT, PT, R20, 0x1, RZ ;  /* 0x0000000114141810 */ /* 0x000fe40007ffe0ff */
[----:B------:R-:W-:Y:S01]  /*16420*/  @!P3 LOP3.LUT R20, RZ, R10, RZ, 0x33, !PT ;  /* 0x0000000aff14b212 */ /* 0x000fe200078e33ff */
[----:B------:R-:W-:Y:S06]  /*16430*/  BRA `(.L_x_454) ;  /* 0x0000000000187947 */ /* 0x000fec0003800000 */
.L_x_453:
[----:B------:R-:W-:Y:S01]  /*16440*/  IMAD.MOV.U32 R28, RZ, RZ, R22 ;  /* 0x000000ffff1c7224 */ /* 0x000fe200078e0016 */
[----:B------:R-:W-:Y:S02]  /*16450*/  MOV R27, R10 ;  /* 0x0000000a001b7202 */ /* 0x000fe40000000f00 */
[----:B------:R-:W-:-:S07]  /*16460*/  MOV R26, 0x16480 ;  /* 0x00016480001a7802 */ /* 0x000fce0000000f00 */
[----:B------:R-:W-:Y:S05]  /*16470*/  CALL.REL.NOINC `($__internal_0_$__cuda_sm20_div_u64) ;  /* 0x0000000c00687944 */ /* 0x000fea0003c00000 */
[----:B------:R-:W-:Y:S02]  /*16480*/  IMAD.MOV.U32 R20, RZ, RZ, R22 ;  /* 0x000000ffff147224 */ /* 0x000fe400078e0016 */
[----:B------:R-:W-:-:S07]  /*16490*/  IMAD.MOV.U32 R21, RZ, RZ, R23 ;  /* 0x000000ffff157224 */ /* 0x000fce00078e0017 */
.L_x_454:
[----:B------:R-:W-:Y:S05]  /*164a0*/  BSYNC.RECONVERGENT B2 ;  /* 0x0000000000027941 */ /* 0x000fea0003800200 */
.L_x_452:
[----:B------:R-:W-:-:S13]  /*164b0*/  ISETP.NE.AND P0, PT, R9, 0x1, PT ;  /* 0x000000010900780c */ /* 0x000fda0003f05270 */
[----:B------:R-:W-:Y:S05]  /*164c0*/  @!P0 BRA `(.L_x_451) ;  /* 0x00000004000c8947 */ /* 0x000fea0003800000 */
        /* <DEDUP_REMOVED lines=12> */
[----:B0-----:R-:W-:-:S06]  /*16590*/  IADD3 R20, PT, PT, R8, 0xffffffe, RZ ;  /* 0x0ffffffe08147810 */ /* 0x001fcc0007ffe0ff */
[----:B------:R0:W1:Y:S02]  /*165a0*/  F2I.FTZ.U32.TRUNC.NTZ R21, R20 ;  /* 0x0000001400157305 */ /* 0x000064000021f000 */
[----:B0-----:R-:W-:Y:S02]  /*165b0*/  IMAD.MOV.U32 R20, RZ, RZ, RZ ;  /* 0x000000ffff147224 */ /* 0x001fe400078e00ff */
[----:B-1----:R-:W-:-:S04]  /*165c0*/  IMAD R23, R23, R21, RZ ;  /* 0x0000001517177224 */ /* 0x002fc800078e02ff */
[----:B------:R-:W-:-:S06]  /*165d0*/  IMAD.HI.U32 R21, R21, R23, R20 ;  /* 0x0000001715157227 */ /* 0x000fcc00078e0014 */
[----:B------:R-:W-:-:S05]  /*165e0*/  IMAD.HI.U32 R20, R21, R22, RZ ;  /* 0x0000001615147227 */ /* 0x000fca00078e00ff */
[----:B------:R-:W-:-:S05]  /*165f0*/  IADD3 R21, PT, PT, -R20, RZ, RZ ;  /* 0x000000ff14157210 */ /* 0x000fca0007ffe1ff */
[----:B------:R-:W-:Y:S02]  /*16600*/  IMAD R22, R27, R21, R22 ;  /* 0x000000151b167224 */ /* 0x000fe400078e0216 */
[----:B------:R-:W-:-:S03]  /*16610*/  IMAD.MOV.U32 R21, RZ, RZ, RZ ;  /* 0x000000ffff157224 */ /* 0x000fc600078e00ff */
[----:B------:R-:W-:-:S13]  /*16620*/  ISETP.GE.U32.AND P0, PT, R22, R27, PT ;  /* 0x0000001b1600720c */ /* 0x000fda0003f06070 */
[----:B------:R-:W-:Y:S02]  /*16630*/  @P0 IMAD.IADD R22, R22, 0x1, -R27 ;  /* 0x0000000116160824 */ /* 0x000fe400078e0a1b */
[----:B------:R-:W-:-:S03]  /*16640*/  @P0 VIADD R20, R20, 0x1 ;  /* 0x0000000114140836 */ /* 0x000fc60000000000 */
[----:B------:R-:W-:-:S13]  /*16650*/  ISETP.GE.U32.AND P1, PT, R22, R27, PT ;  /* 0x0000001b1600720c */ /* 0x000fda0003f26070 */
[----:B------:R-:W-:Y:S02]  /*16660*/  @P1 IADD3 R20, PT, PT, R20, 0x1, RZ ;  /* 0x0000000114141810 */ /* 0x000fe40007ffe0ff */
[----:B------:R-:W-:Y:S01]  /*16670*/  @!P3 LOP3.LUT R20, RZ, R27, RZ, 0x33, !PT ;  /* 0x0000001bff14b212 */ /* 0x000fe200078e33ff */
[----:B------:R-:W-:Y:S06]  /*16680*/  BRA `(.L_x_457) ;  /* 0x0000000000147947 */ /* 0x000fec0003800000 */
.L_x_456:
[----:B------:R-:W-:Y:S01]  /*16690*/  IMAD.MOV.U32 R28, RZ, RZ, R22 ;  /* 0x000000ffff1c7224 */ /* 0x000fe200078e0016 */
[----:B------:R-:W-:-:S07]  /*166a0*/  MOV R26, 0x166c0 ;  /* 0x000166c0001a7802 */ /* 0x000fce0000000f00 */
[----:B------:R-:W-:Y:S05]  /*166b0*/  CALL.REL.NOINC `($__internal_0_$__cuda_sm20_div_u64) ;  /* 0x0000000800d87944 */ /* 0x000fea0003c00000 */
[----:B------:R-:W-:Y:S01]  /*166c0*/  MOV R20, R22 ;  /* 0x0000001600147202 */ /* 0x000fe20000000f00 */
[----:B------:R-:W-:-:S07]  /*166d0*/  IMAD.MOV.U32 R21, RZ, RZ, R23 ;  /* 0x000000ffff157224 */ /* 0x000fce00078e0017 */
.L_x_457:
[----:B------:R-:W-:Y:S05]  /*166e0*/  BSYNC.RECONVERGENT B2 ;  /* 0x0000000000027941 */ /* 0x000fea0003800200 */
.L_x_455:
[----:B------:R-:W-:-:S13]  /*166f0*/  ISETP.NE.AND P0, PT, R9, 0x2, PT ;  /* 0x000000020900780c */ /* 0x000fda0003f05270 */
[----:B------:R-:W-:Y:S05]  /*16700*/  @!P0 BRA `(.L_x_451) ;  /* 0x00000000007c8947 */ /* 0x000fea0003800000 */
[----:B------:R-:W-:Y:S02]  /*16710*/  VIADD R29, R29, 0xfffffffe ;  /* 0xfffffffe1d1d7836 */ /* 0x000fe40000000000 */
[----:B------:R-:W-:Y:S02]  /*16720*/  VIADD R27, R10, 0x2 ;  /* 0x000000020a1b7836 */ /* 0x000fe40000000000 */
[-C--:B------:R-:W-:Y:S02]  /*16730*/  IMAD R9, R21, R29.reuse, RZ ;  /* 0x0000001d15097224 */ /* 0x080fe400078e02ff */
[----:B------:R-:W-:-:S05]  /*16740*/  IMAD.WIDE.U32 R28, R20, R29, RZ ;  /* 0x0000001d141c7225 */ /* 0x000fca00078e00ff */
[----:B------:R-:W-:-:S04]  /*16750*/  IADD3 R25, PT, PT, R29, R9, RZ ;  /* 0x000000091d197210 */ /* 0x000fc80007ffe0ff */
[----:B------:R-:W-:-:S13]  /*16760*/  ISETP.NE.U32.AND P0, PT, R25, RZ, PT ;  /* 0x000000ff1900720c */ /* 0x000fda0003f05070 */
[----:B------:R-:W-:Y:S05]  /*16770*/  @P0 BRA `(.L_x_458) ;  /* 0x0000000000500947 */ /* 0x000fea0003800000 */
[----:B------:R-:W0:Y:S01]  /*16780*/  I2F.U32.RP R10, R27 ;  /* 0x0000001b000a7306 */ /* 0x000e220000209000 */
[----:B------:R-:W-:Y:S01]  /*16790*/  IADD3 R11, PT, PT, RZ, -R27, RZ ;  /* 0x8000001bff0b7210 */ /* 0x000fe20007ffe0ff */
[----:B------:R-:W-:Y:S01]  /*167a0*/  HFMA2 R21, -RZ, RZ, 0, 0 ;  /* 0x00000000ff157431 */ /* 0x000fe200000001ff */
[----:B------:R-:W-:-:S05]  /*167b0*/  ISETP.NE.U32.AND P3, PT, R27, RZ, PT ;  /* 0x000000ff1b00720c */ /* 0x000fca0003f65070 */
[----:B0-----:R-:W0:Y:S02]  /*167c0*/  MUFU.RCP R10, R10 ;  /* 0x0000000a000a7308 */ /* 0x001e240000001000 */
[----:B0-----:R-:W-:-:S06]  /*167d0*/  VIADD R8, R10, 0xffffffe ;  /* 0x0ffffffe0a087836 */ /* 0x001fcc0000000000 */
[----:B------:R0:W1:Y:S02]  /*167e0*/  F2I.FTZ.U32.TRUNC.NTZ R9, R8 ;  /* 0x0000000800097305 */ /* 0x000064000021f000 */
[----:B0-----:R-:W-:Y:S02]  /*167f0*/  IMAD.MOV.U32 R8, RZ, RZ, RZ ;  /* 0x000000ffff087224 */ /* 0x001fe400078e00ff */
[----:B-1----:R-:W-:-:S04]  /*16800*/  IMAD R11, R11, R9, RZ ;  /* 0x000000090b0b7224 */ /* 0x002fc800078e02ff */
[----:B------:R-:W-:-:S06]  /*16810*/  IMAD.HI.U32 R9, R9, R11, R8 ;  /* 0x0000000b09097227 */ /* 0x000fcc00078e0008 */
[----:B------:R-:W-:-:S04]  /*16820*/  IMAD.HI.U32 R20, R9, R28, RZ ;  /* 0x0000001c09147227 */ /* 0x000fc800078e00ff */
[----:B------:R-:W-:-:S04]  /*16830*/  IMAD.MOV R9, RZ, RZ, -R20 ;  /* 0x000000ffff097224 */ /* 0x000fc800078e0a14 */
[----:B------:R-:W-:-:S05]  /*16840*/  IMAD R28, R27, R9, R28 ;  /* 0x000000091b1c7224 */ /* 0x000fca00078e021c */
[----:B------:R-:W-:-:S13]  /*16850*/  ISETP.GE.U32.AND P0, PT, R28, R27, PT ;  /* 0x0000001b1c00720c */ /* 0x000fda0003f06070 */
[----:B------:R-:W-:Y:S01]  /*16860*/  @P0 IADD3 R28, PT, PT, -R27, R28, RZ ;  /* 0x0000001c1b1c0210 */ /* 0x000fe20007ffe1ff */
[----:B------:R-:W-:-:S03]  /*16870*/  @P0 VIADD R20, R20, 0x1 ;  /* 0x0000000114140836 */ /* 0x000fc60000000000 */
[----:B------:R-:W-:-:S13]  /*16880*/  ISETP.GE.U32.AND P1, PT, R28, R27, PT ;  /* 0x0000001b1c00720c */ /* 0x000fda0003f26070 */
[----:B------:R-:W-:Y:S01]  /*16890*/  @P1 VIADD R20, R20, 0x1 ;  /* 0x0000000114141836 */ /* 0x000fe20000000000 */
[----:B------:R-:W-:Y:S01]  /*168a0*/  @!P3 LOP3.LUT R20, RZ, R27, RZ, 0x33, !PT ;  /* 0x0000001bff14b212 */ /* 0x000fe200078e33ff */
[----:B------:R-:W-:Y:S06]  /*168b0*/  BRA `(.L_x_451) ;  /* 0x0000000000107947 */ /* 0x000fec0003800000 */
.L_x_458:
[----:B------:R-:W-:-:S07]  /*168c0*/  MOV R26, 0x168e0 ;  /* 0x000168e0001a7802 */ /* 0x000fce0000000f00 */
[----:B------:R-:W-:Y:S05]  /*168d0*/  CALL.REL.NOINC `($__internal_0_$__cuda_sm20_div_u64) ;  /* 0x0000000800507944 */ /* 0x000fea0003c00000 */
[----:B------:R-:W-:Y:S02]  /*168e0*/  IMAD.MOV.U32 R20, RZ, RZ, R22 ;  /* 0x000000ffff147224 */ /* 0x000fe400078e0016 */
[----:B------:R-:W-:-:S07]  /*168f0*/  IMAD.MOV.U32 R21, RZ, RZ, R23 ;  /* 0x000000ffff157224 */ /* 0x000fce00078e0017 */
.L_x_451:
[----:B------:R-:W-:Y:S05]  /*16900*/  BSYNC.RECONVERGENT B1 ;  /* 0x0000000000017941 */ /* 0x000fea0003800200 */
.L_x_436:
[----:B------:R-:W0:Y:S02]  /*16910*/  LDC.64 R8, c[0x0][0x3a0] ;  /* 0x0000e800ff087b82 */ /* 0x000e240000000a00 */
[----:B0-----:R0:W-:Y:S02]  /*16920*/  REDG.E.ADD.64.STRONG.GPU desc[UR6][R8.64], R20 ;  /* 0x000000140800798e */ /* 0x0011e4000c12e506 */
.L_x_435:
[----:B------:R-:W-:Y:S05]  /*16930*/  BSYNC.RECONVERGENT B0 ;  /* 0x0000000000007941 */ /* 0x000fea0003800200 */
.L_x_434:
[----:B------:R-:W-:Y:S05]  /*16940*/  @!P2 BRA `(.L_x_459) ;  /* 0xffffffec00aca947 */ /* 0x000fea000383ffff */
.L_x_433:
[----:B------:R-:W-:Y:S05]  /*16950*/  WARPSYNC.ALL ;  /* 0x0000000000007948 */ /* 0x000fea0003800000 */
[----:B------:R-:W-:Y:S01]  /*16960*/  ISETP.NE.AND P1, PT, R2, RZ, PT ;  /* 0x000000ff0200720c */ /* 0x000fe20003f25270 */
[----:B------:R-:W1:Y:S08]  /*16970*/  S2UR UR5, SR_CgaCtaId ;  /* 0x00000000000579c3 */ /* 0x000e700000008800 */
[----:B------:R-:W-:Y:S06]  /*16980*/  BAR.SYNC.DEFER_BLOCKING 0x0 ;  /* 0x0000000000007b1d */ /* 0x000fec0000010000 */
[----:B------:R-:W-:-:S02]  /*16990*/  UMOV UR4, 0x400 ;  /* 0x0000040000047882 */ /* 0x000fc40000000000 */
[----:B-1----:R-:W-:-:S06]  /*169a0*/  ULEA UR4, UR5, UR4, 0x18 ;  /* 0x0000000405047291 */ /* 0x002fcc000f8ec0ff */
[----:B0-----:R-:W-:-:S03]  /*169b0*/  MOV R9, UR4 ;  /* 0x0000000400097c02 */ /* 0x001fc60008000f00 */
[----:B------:R-:W0:Y:S02]  /*169c0*/  @!P1 LDS R21, [UR4] ;  /* 0x00000004ff159984 */ /* 0x000e240008000800 */
[----:B0-----:R-:W-:-:S05]  /*169d0*/  @!P1 IMAD.WIDE R20, R21, 0x4, R16 ;  /* 0x0000000415149825 */ /* 0x001fca00078e0210 */
[----:B------:R-:W-:Y:S01]  /*169e0*/  @!P1 STG.E desc[UR6][R20.64], RZ ;  /* 0x000000ff14009986 */ /* 0x000fe2000c101906 */
[----:B------:R-:W-:Y:S06]  /*169f0*/  BAR.SYNC.DEFER_BLOCKING 0x0 ;  /* 0x0000000000007b1d */ /* 0x000fec0000010000 */
[----:B------:R-:W0:Y:S02]  /*16a00*/  LDS.64 R10, [R9] ;  /* 0x00000000090a7984 */ /* 0x000e240000000a00 */
[----:B0-----:R-:W-:-:S05]  /*16a10*/  IMAD.WIDE R12, R11, 0xc, R18 ;  /* 0x0000000c0b0c7825 */ /* 0x001fca00078e0212 */
[----:B------:R-:W2:Y:S04]  /*16a20*/  LDG.E R8, desc[UR6][R12.64] ;  /* 0x000000060c087981 */ /* 0x000ea8000c1e1900 */
[----:B------:R-:W2:Y:S02]  /*16a30*/  LDG.E R23, desc[UR6][R12.64+0x4] ;  /* 0x000004060c177981 */ /* 0x000ea4000c1e1900 */
[----:B--2---:R-:W-:-:S13]  /*16a40*/  ISETP.NE.AND P0, PT, R8, R23, PT ;  /* 0x000000170800720c */ /* 0x004fda0003f05270 */
[----:B------:R-:W-:Y:S05]  /*16a50*/  @P0 BRA `(.L_x_460) ;  /* 0x0000000400a00947 */ /* 0x000fea0003800000 */
[----:B------:R-:W-:Y:S04]  /*16a60*/  BSSY.RECONVERGENT B0, `(.L_x_432) ;  /* 0x0000010000007945 */ /* 0x000fe80003800200 */
[----:B------:R-:W-:Y:S05]  /*16a70*/  @P1 BRA `(.L_x_461) ;  /* 0x0000000000381947 */ /* 0x000fea0003800000 */
[----:B------:R-:W2:Y:S04]  /*16a80*/  LDG.E R8, desc[UR6][R12.64+-0x8] ;  /* 0xfffff8060c087981 */ /* 0x000ea8000c1e1900 */
[----:B------:R-:W2:Y:S04]  /*16a90*/  LDG.E R21, desc[UR6][R12.64+-0xc] ;  /* 0xfffff4060c157981 */ /* 0x000ea8000c1e1900 */
[----:B------:R0:W-:Y:S04]  /*16aa0*/  STG.E desc[UR6][R12.64], RZ ;  /* 0x000000ff0c007986 */ /* 0x0001e8000c101906 */
[----:B------:R0:W-:Y:S04]  /*16ab0*/  STG.E desc[UR6][R12.64+0x4], RZ ;  /* 0x000004ff0c007986 */ /* 0x0001e8000c101906 */
[----:B------:R0:W-:Y:S01]  /*16ac0*/  STG.E desc[UR6][R12.64+0x8], RZ ;  /* 0x000008ff0c007986 */ /* 0x0001e2000c101906 */
[----:B--2---:R-:W-:-:S13]  /*16ad0*/  ISETP.GE.U32.AND P0, PT, R21, R8, PT ;  /* 0x000000081500720c */ /* 0x004fda0003f06070 */
[----:B------:R-:W-:-:S06]  /*16ae0*/  @P0 IMAD.WIDE R20, R11, 0x4e200, R14 ;  /* 0x0004e2000b140825 */ /* 0x000fcc00078e020e */
[----:B------:R-:W2:Y:S01]  /*16af0*/  @P0 LDG.E R21, desc[UR6][R20.64+-0x4e200] ;  /* 0xfb1e000614150981 */ /* 0x000ea2000c1e1900 */
[----:B------:R-:W-:Y:S01]  /*16b00*/  IMAD.MOV.U32 R22, RZ, RZ, 0x80 ;  /* 0x00000080ff167424 */ /* 0x000fe200078e00ff */
[----:B------:R-:W-:Y:S01]  /*16b10*/  IADD3 R11, PT, PT, R11, -0x1, RZ ;  /* 0xffffffff0b0b7810 */ /* 0x000fe20007ffe0ff */
[----:B------:R-:W-:-:S05]  /*16b20*/  VIADD R10, R10, 0xffffffff ;  /* 0xffffffff0a0a7836 */ /* 0x000fca0000000000 */
[----:B------:R0:W-:Y:S01]  /*16b30*/  STS.64 [R9], R10 ;  /* 0x0000000a09007388 */ /* 0x0001e20000000a00 */
[----:B--2---:R-:W-:-:S05]  /*16b40*/  @P0 IMAD R22, R8, -0x80, R21 ;  /* 0xffffff8008160824 */ /* 0x004fca00078e0215 */
[----:B------:R0:W-:Y:S02]  /*16b50*/  STS [R9+0x10], R22 ;  /* 0x0000101609007388 */ /* 0x0001e40000000800 */
.L_x_461:
[----:B------:R-:W-:Y:S05]  /*16b60*/  BSYNC.RECONVERGENT B0 ;  /* 0x0000000000007941 */ /* 0x000fea0003800200 */
.L_x_432:
[----:B------:R-:W-:Y:S06]  /*16b70*/  BAR.SYNC.DEFER_BLOCKING 0x0 ;  /* 0x0000000000007b1d */ /* 0x000fec0000010000 */
[----:B------:R-:W-:Y:S01]  /*16b80*/  BSSY.RECONVERGENT B0, `(.L_x_462) ;  /* 0x0000052000007945 */ /* 0x000fe20003800200 */
[----:B0-----:R-:W0:Y:S02]  /*16b90*/  LDS.64 R10, [R9] ;  /* 0x00000000090a7984 */ /* 0x001e240000000a00 */
[----:B0-----:R-:W-:-:S04]  /*16ba0*/  ISETP.NE.AND P0, PT, R10, RZ, PT ;  /* 0x000000ff0a00720c */ /* 0x001fc80003f05270 */
[----:B------:R-:W-:-:S13]  /*16bb0*/  ISETP.NE.OR P0, PT, R2, RZ, !P0 ;  /* 0x000000ff0200720c */ /* 0x000fda0004705670 */
[----:B------:R-:W-:Y:S05]  /*16bc0*/  @P0 BRA `(.L_x_463) ;  /* 0x0000000400340947 */ /* 0x000fea0003800000 */
[----:B------:R0:W1:Y:S01]  /*16bd0*/  LDS R20, [R9+0x10] ;  /* 0x0000100009147984 */ /* 0x0000620000000800 */
[----:B------:R-:W-:Y:S02]  /*16be0*/  IMAD.MOV.U32 R8, RZ, RZ, R10 ;  /* 0x000000ffff087224 */ /* 0x000fe400078e000a */
[----:B0-----:R-:W-:-:S07]  /*16bf0*/  IMAD.MOV.U32 R9, RZ, RZ, R11 ;  /* 0x000000ffff097224 */ /* 0x001fce00078e000b */
.L_x_471:
[----:B------:R-:W-:-:S05]  /*16c00*/  IMAD.WIDE R10, R9, 0x4, R16 ;  /* 0x00000004090a7825 */ /* 0x000fca00078e0210 */
[----:B------:R-:W1:Y:S01]  /*16c10*/  LDG.E R21, desc[UR6][R10.64] ;  /* 0x000000060a157981 */ /* 0x000e62000c1e1900 */
[----:B------:R-:W-:Y:S01]  /*16c20*/  BSSY.RELIABLE B1, `(.L_x_464) ;  /* 0x000001f000017945 */ /* 0x000fe20003800100 */
[----:B-1----:R-:W-:-:S13]  /*16c30*/  ISETP.GE.U32.AND P0, PT, R21, R20, PT ;  /* 0x000000141500720c */ /* 0x002fda0003f06070 */
[----:B------:R-:W-:Y:S05]  /*16c40*/  @P0 BRA `(.L_x_465) ;  /* 0x0000000000700947 */ /* 0x000fea0003800000 */
[----:B------:R-:W0:Y:S02]  /*16c50*/  LDC.64 R12, c[0x0][0x3b0] ;  /* 0x0000ec00ff0c7b82 */ /* 0x000e240000000a00 */
[----:B0-----:R0:W5:Y:S06]  /*16c60*/  LDG.E R22, desc[UR6][R12.64] ;  /* 0x000000060c167981 */ /* 0x00116c000c1e1900 */
[----:B------:R-:W1:Y:S01]  /*16c70*/  S2UR UR8, SR_CgaCtaId ;  /* 0x00000000000879c3 */ /* 0x000e620000008800 */
[----:B------:R-:W-:Y:S02]  /*16c80*/  UMOV UR4, 0x400 ;  /* 0x0000040000047882 */ /* 0x000fe40000000000 */
[----:B------:R-:W-:-:S02]  /*16c90*/  UIADD3 UR5, UPT, UPT, UR4, 0x6814, URZ ;  /* 0x0000681404057890 */ /* 0x000fc4000fffe0ff */
[----:B------:R-:W-:Y:S02]  /*16ca0*/  UIADD3 UR4, UPT, UPT, UR4, 0x7614, URZ ;  /* 0x0000761404047890 */ /* 0x000fe4000fffe0ff */
[----:B-1----:R-:W-:Y:S02]  /*16cb0*/  ULEA UR5, UR8, UR5, 0x18 ;  /* 0x0000000508057291 */ /* 0x002fe4000f8ec0ff */
[----:B------:R-:W-:-:S04]  /*16cc0*/  ULEA UR4, UR8, UR4, 0x18 ;  /* 0x0000000408047291 */ /* 0x000fc8000f8ec0ff */
[C---:B------:R-:W-:Y:S02]  /*16cd0*/  LEA R26, R9.reuse, UR5, 0x9 ;  /* 0x00000005091a7c11 */ /* 0x040fe4000f8e48ff */
[----:B0-----:R-:W-:-:S07]  /*16ce0*/  LEA R28, R9, UR4, 0x9 ;  /* 0x00000004091c7c11 */ /* 0x001fce000f8e48ff */
.L_x_469:
[----:B------:R-:W-:Y:S01]  /*16cf0*/  LEA R12, R21, R26, 0x2 ;  /* 0x0000001a150c7211 */ /* 0x000fe200078e10ff */
[----:B------:R-:W-:Y:S04]  /*16d00*/  BSSY.RELIABLE B2, `(.L_x_466) ;  /* 0x000000d000027945 */ /* 0x000fe80003800100 */
[----:B------:R-:W0:Y:S02]  /*16d10*/  LDS R13, [R12] ;  /* 0x000000000c0d7984 */ /* 0x000e240000000800 */
[----:B0----5:R-:W-:-:S13]  /*16d20*/  ISETP.GE.U32.AND P0, PT, R13, R22, PT ;  /* 0x000000160d00720c */ /* 0x021fda0003f06070 */
[----:B------:R-:W-:Y:S05]  /*16d30*/  @!P0 BRA `(.L_x_467) ;  /* 0x0000000000248947 */ /* 0x000fea0003800000 */
[----:B------:R-:W0:Y:S02]  /*16d40*/  LDC.64 R12, c[0x0][0x3a8] ;  /* 0x0000ea00ff0c7b82 */ /* 0x000e240000000a00 */
[----:B0-----:R-:W2:Y:S01]  /*16d50*/  LDG.E R12, desc[UR6][R12.64] ;  /* 0x000000060c0c7981 */ /* 0x001ea2000c1e1900 */
[----:B------:R-:W-:-:S06]  /*16d60*/  IMAD R23, R21, 0x4, R28 ;  /* 0x0000000415177824 */ /* 0x000fcc00078e021c */
[----:B------:R-:W0:Y:S01]  /*16d70*/  LDS R23, [R23] ;  /* 0x0000000017177984 */ /* 0x000e220000000800 */
[----:B--2---:R-:W-:-:S04]  /*16d80*/  IADD3 R24, PT, PT, R12, -0x2, -R9 ;  /* 0xfffffffe0c187810 */ /* 0x004fc80007ffe809 */
[----:B0-----:R-:W-:-:S13]  /*16d90*/  ISETP.GE.U32.AND P0, PT, R23, R24, PT ;  /* 0x000000181700720c */ /* 0x001fda0003f06070 */
[----:B------:R-:W-:Y:S05]  /*16da0*/  @P0 BREAK.RELIABLE B2 ;  /* 0x0000000000020942 */ /* 0x000fea0003800100 */
[----:B------:R-:W-:Y:S05]  /*16db0*/  @P0 BREAK.RELIABLE B1 ;  /* 0x0000000000010942 */ /* 0x000fea0003800100 */
[----:B------:R-:W-:Y:S05]  /*16dc0*/  @P0 BRA `(.L_x_468) ;  /* 0x0000000000880947 */ /* 0x000fea0003800000 */
.L_x_467:
[----:B------:R-:W-:Y:S05]  /*16dd0*/  BSYNC.RELIABLE B2 ;  /* 0x0000000000027941 */ /* 0x000fea0003800100 */
.L_x_466:
[----:B------:R-:W-:-:S05]  /*16de0*/  VIADD R21, R21, 0x1 ;  /* 0x0000000115157836 */ /* 0x000fca0000000000 */
[----:B------:R-:W-:-:S13]  /*16df0*/  ISETP.NE.AND P0, PT, R21, R20, PT ;  /* 0x000000141500720c */ /* 0x000fda0003f05270 */
[----:B------:R-:W-:Y:S05]  /*16e00*/  @P0 BRA `(.L_x_469) ;  /* 0xfffffffc00b80947 */ /* 0x000fea000383ffff */
.L_x_465:
[----:B------:R-:W-:Y:S05]  /*16e10*/  BSYNC.RELIABLE B1 ;  /* 0x0000000000017941 */ /* 0x000fea0003800100 */
.L_x_464:
[----:B------:R-:W-:Y:S01]  /*16e20*/  IMAD.WIDE R12, R9, 0xc, R18 ;  /* 0x0000000c090c7825 */ /* 0x000fe200078e0212 */
[----:B------:R0:W-:Y:S04]  /*16e30*/  STG.E desc[UR6][R10.64], RZ ;  /* 0x000000ff0a007986 */ /* 0x0001e8000c101906 */
[----:B------:R-:W2:Y:S04]  /*16e40*/  LDG.E R21, desc[UR6][R12.64] ;  /* 0x000000060c157981 */ /* 0x000ea8000c1e1900 */
[----:B------:R-:W2:Y:S02]  /*16e50*/  LDG.E R20, desc[UR6][R12.64+0x4] ;  /* 0x000004060c147981 */ /* 0x000ea4000c1e1900 */
[----:B--2---:R-:W-:-:S13]  /*16e60*/  ISETP.NE.AND P0, PT, R21, R20, PT ;  /* 0x000000141500720c */ /* 0x004fda0003f05270 */
[----:B0-----:R-:W-:Y:S05]  /*16e70*/  @P0 BRA `(.L_x_470) ;  /* 0x0000000000500947 */ /* 0x001fea0003800000 */
        /* <DEDUP_REMOVED lines=8> */
[----:B------:R-:W0:Y:S01]  /*16f00*/  S2UR UR5, SR_CgaCtaId ;  /* 0x00000000000579c3 */ /* 0x000e220000008800 */
[----:B------:R-:W-:Y:S02]  /*16f10*/  HFMA2 R20, -RZ, RZ, 0, 7.62939453125e-06 ;  /* 0x00000080ff147431 */ /* 0x000fe400000001ff */
[----:B------:R-:W-:Y:S01]  /*16f20*/  VIADD R8, R8, 0xffffffff ;  /* 0xffffffff08087836 */ /* 0x000fe20000000000 */
[----:B------:R-:W-:Y:S01]  /*16f30*/  UMOV UR4, 0x400 ;  /* 0x0000040000047882 */ /* 0x000fe20000000000 */
[----:B------:R-:W-:Y:S01]  /*16f40*/  VIADD R9, R9, 0xffffffff ;  /* 0xffffffff09097836 */ /* 0x000fe20000000000 */
[----:B0-----:R-:W-:-:S09]  /*16f50*/  ULEA UR4, UR5, UR4, 0x18 ;  /* 0x0000000405047291 */ /* 0x001fd2000f8ec0ff */
[----:B------:R3:W-:Y:S01]  /*16f60*/  STS.64 [UR4], R8 ;  /* 0x00000008ff007988 */ /* 0x0007e20008000a04 */
[----:B--2---:R-:W-:Y:S01]  /*16f70*/  @P0 IMAD R20, R21, -0x80, R10 ;  /* 0xffffff8015140824 */ /* 0x004fe200078e020a */
[----:B------:R-:W-:-:S04]  /*16f80*/  ISETP.NE.AND P0, PT, R8, RZ, PT ;  /* 0x000000ff0800720c */ /* 0x000fc80003f05270 */
[----:B------:R3:W-:Y:S09]  /*16f90*/  STS [UR4+0x10], R20 ;  /* 0x00001014ff007988 */ /* 0x0007f20008000804 */
[----:B---3--:R-:W-:Y:S05]  /*16fa0*/  @!P0 BRA `(.L_x_463) ;  /* 0x00000000003c8947 */ /* 0x008fea0003800000 */
[----:B------:R-:W-:Y:S05]  /*16fb0*/  BRA `(.L_x_471) ;  /* 0xfffffffc00107947 */ /* 0x000fea000383ffff */
.L_x_470:
[----:B------:R-:W-:-:S05]  /*16fc0*/  IADD3 R9, PT, PT, R21, 0x1, RZ ;  /* 0x0000000115097810 */ /* 0x000fca0007ffe0ff */
[----:B------:R0:W-:Y:S01]  /*16fd0*/  STG.E desc[UR6][R12.64], R9 ;  /* 0x000000090c007986 */ /* 0x0001e2000c101906 */
[----:B------:R-:W-:Y:S05]  /*16fe0*/  BRA `(.L_x_463) ;  /* 0x00000000002c7947 */ /* 0x000fea0003800000 */
.L_x_468:
[----:B------:R-:W0:Y:S01]  /*16ff0*/  S2UR UR5, SR_CgaCtaId ;  /* 0x00000000000579c3 */ /* 0x000e220000008800 */
[----:B------:R-:W-:Y:S01]  /*17000*/  UMOV UR4, 0x400 ;  /* 0x0000040000047882 */ /* 0x000fe20000000000 */
[C---:B------:R-:W-:Y:S01]  /*17010*/  IMAD.WIDE R18, R9.reuse, 0xc, R18 ;  /* 0x0000000c09127825 */ /* 0x040fe200078e0212 */
[----:B------:R-:W-:-:S03]  /*17020*/  IADD3 R9, PT, PT, R9, 0x1, RZ ;  /* 0x0000000109097810 */ /* 0x000fc60007ffe0ff */
[----:B------:R-:W-:Y:S02]  /*17030*/  VIADD R13, R21, 0x1 ;  /* 0x00000001150d7836 */ /* 0x000fe40000000000 */
[----:B------:R-:W-:-:S03]  /*17040*/  VIADD R8, R8, 0x1 ;  /* 0x0000000108087836 */ /* 0x000fc60000000000 */
[----:B------:R1:W-:Y:S04]  /*17050*/  STG.E desc[UR6][R10.64], R13 ;  /* 0x0000000d0a007986 */ /* 0x0003e8000c101906 */
[----:B------:R1:W-:Y:S01]  /*17060*/  STG.E desc[UR6][R18.64+0x8], R21 ;  /* 0x0000081512007986 */ /* 0x0003e2000c101906 */
[----:B0-----:R-:W-:-:S09]  /*17070*/  ULEA UR4, UR5, UR4, 0x18 ;  /* 0x0000000405047291 */ /* 0x001fd2000f8ec0ff */
[----:B------:R1:W-:Y:S04]  /*17080*/  STS.64 [UR4], R8 ;  /* 0x00000008ff007988 */ /* 0x0003e80008000a04 */
[----:B------:R1:W-:Y:S02]  /*17090*/  STS [UR4+0x8], R21 ;  /* 0x00000815ff007988 */ /* 0x0003e40008000804 */
.L_x_463:
[----:B------:R-:W-:Y:S05]  /*170a0*/  BSYNC.RECONVERGENT B0 ;  /* 0x0000000000007941 */ /* 0x000fea0003800200 */
.L_x_462:
[----:B------:R-:W-:Y:S05]  /*170b0*/  WARPSYNC.ALL ;  /* 0x0000000000007948 */ /* 0x000fea0003800000 */
[----:B------:R-:W-:Y:S06]  /*170c0*/  BAR.SYNC.DEFER_BLOCKING 0x0 ;  /* 0x0000000000007b1d */ /* 0x000fec0000010000 */
[----:B------:R-:W-:Y:S05]  /*170d0*/  BRA `(.L_x_472) ;  /* 0x00000000000c7947 */ /* 0x000fea0003800000 */
.L_x_460:
[----:B------:R-:W-:-:S05]  /*170e0*/  @!P1 VIADD R9, R8, 0x1 ;  /* 0x0000000108099836 */ /* 0x000fca0000000000 */
[----:B------:R0:W-:Y:S01]  /*170f0*/  @!P1 STG.E desc[UR6][R12.64], R9 ;  /* 0x000000090c009986 */ /* 0x0001e2000c101906 */
[----:B------:R-:W-:Y:S06]  /*17100*/  BAR.SYNC.DEFER_BLOCKING 0x0 ;  /* 0x0000000000007b1d */ /* 0x000fec0000010000 */
.L_x_472:
[----:B------:R-:W2:Y:S01]  /*17110*/  S2UR UR4, SR_CgaCtaId ;  /* 0x00000000000479c3 */ /* 0x000ea20000008800 */
[----:B------:R-:W-:Y:S02]  /*17120*/  UMOV UR8, 0x400 ;  /* 0x0000040000087882 */ /* 0x000fe40000000000 */
[----:B--2---:R-:W-:-:S09]  /*17130*/  ULEA UR8, UR4, UR8, 0x18 ;  /* 0x0000000804087291 */ /* 0x004fd2000f8ec0ff */
[----:B-1----:R-:W1:Y:S02]  /*17140*/  LDS R8, [UR8] ;  /* 0x00000008ff087984 */ /* 0x002e640008000800 */
[----:B-1----:R-:W-:-:S13]  /*17150*/  ISETP.NE.AND P0, PT, R8, RZ, PT ;  /* 0x000000ff0800720c */ /* 0x002fda0003f05270 */
[----:B------:R-:W-:Y:S05]  /*17160*/  @P0 BRA `(.L_x_473) ;  /* 0xffffff14009c0947 */ /* 0x000fea000383ffff */
.L_x_176:
[----:B------:R-:W-:Y:S01]  /*17170*/  ISETP.NE.AND P0, PT, R2, RZ, PT ;  /* 0x000000ff0200720c */ /* 0x000fe20003f05270 */
[----:B0-----:R-:W0:-:S12]  /*17180*/  LDC.64 R8, c[0x0][0x3b8] ;  /* 0x0000ee00ff087b82 */ /* 0x001e180000000a00 */
[----:B------:R-:W1:Y:S02]  /*17190*/  @!P0 LDS R10, [UR8+0xc] ;  /* 0x00000c08ff0a8984 */ /* 0x000e640008000800 */
[----:B-1----:R-:W-:-:S05]  /*171a0*/  @!P0 VIADD R10, R10, 0x80 ;  /* 0x000000800a0a8836 */ /* 0x002fca0000000000 */
[----:B------:R-:W-:Y:S01]  /*171b0*/  @!P0 STS [UR8+0xc], R10 ;  /* 0x00000c0aff008988 */ /* 0x000fe20008000808 */
[----:B------:R-:W-:Y:S06]  /*171c0*/  BAR.SYNC.DEFER_BLOCKING 0x0 ;  /* 0x0000000000007b1d */ /* 0x000fec0000010000 */
[----:B0-----:R-:W2:Y:S04]  /*171d0*/  LDG.E R8, desc[UR6][R8.64] ;  /* 0x0000000608087981 */ /* 0x001ea8000c1e1900 */
[----:B------:R-:W2:Y:S02]  /*171e0*/  LDS R11, [UR8+0xc] ;  /* 0x00000c08ff0b7984 */ /* 0x000ea40008000800 */
[----:B--2---:R-:W-:-:S13]  /*171f0*/  ISETP.GE.U32.AND P0, PT, R11, R8, PT ;  /* 0x000000080b00720c */ /* 0x004fda0003f06070 */
[----:B------:R-:W-:Y:S05]  /*17200*/  @!P0 BRA `(.L_x_474) ;  /* 0xfffffe8c00e08947 */ /* 0x000fea000383ffff */
[----:B------:R-:W-:Y:S05]  /*17210*/  EXIT ;  /* 0x000000000000794d */ /* 0x000fea0003800000 */
        .weak           $__internal_0_$__cuda_sm20_div_u64
        .type           $__internal_0_$__cuda_sm20_div_u64,@function
        .size           $__internal_0_$__cuda_sm20_div_u64,(.L_x_476 - $__internal_0_$__cuda_sm20_div_u64)
$__internal_0_$__cuda_sm20_div_u64:
[----:B------:R-:W-:Y:S01]  /*17220*/  MOV R30, R27 ;  /* 0x0000001b001e7202 */ /* 0x000fe20000000f00 */
[----:B------:R-:W-:-:S05]  /*17230*/  IMAD.MOV.U32 R31, RZ, RZ, R11 ;  /* 0x000000ffff1f7224 */ /* 0x000fca00078e000b */
[----:B------:R-:W0:Y:S08]  /*17240*/  I2F.U64.RP R30, R30 ;  /* 0x0000001e001e7312 */ /* 0x000e300000309000 */
[----:B0-----:R-:W0:Y:S02]  /*17250*/  MUFU.RCP R20, R30 ;  /* 0x0000001e00147308 */ /* 0x001e240000001000 */
[----:B0-----:R-:W-:-:S06]  /*17260*/  VIADD R20, R20, 0x1ffffffe ;  /* 0x1ffffffe14147836 */ /* 0x001fcc0000000000 */
[----:B------:R-:W0:Y:S02]  /*17270*/  F2I.U64.TRUNC R20, R20 ;  /* 0x0000001400147311 */ /* 0x000e24000020d800 */
[----:B0-----:R-:W-:-:S04]  /*17280*/  IMAD.WIDE.U32 R22, R20, R27, RZ ;  /* 0x0000001b14167225 */ /* 0x001fc800078e00ff */
[----:B------:R-:W-:Y:S01]  /*17290*/  IMAD R23, R20, R11, R23 ;  /* 0x0000000b14177224 */ /* 0x000fe200078e0217 */
[----:B------:R-:W-:-:S03]  /*172a0*/  IADD3 R33, P0, PT, RZ, -R22, RZ ;  /* 0x80000016ff217210 */ /* 0x000fc60007f1e0ff */
[----:B------:R-:W-:Y:S02]  /*172b0*/  IMAD R23, R21, R27, R23 ;  /* 0x0000001b15177224 */ /* 0x000fe400078e0217 */
[----:B------:R-:W-:-:S03]  /*172c0*/  IMAD.HI.U32 R22, R20, R33, RZ ;  /* 0x0000002114167227 */ /* 0x000fc600078e00ff */
[----:B------:R-:W-:Y:S01]  /*172d0*/  IADD3.X R35, PT, PT, RZ, ~R23, RZ, P0, !PT ;  /* 0x80000017ff237210 */ /* 0x000fe200007fe4ff */
[----:B------:R-:W-:-:S04]  /*172e0*/  IMAD.MOV.U32 R23, RZ, RZ, R20 ;  /* 0x000000ffff177224 */ /* 0x000fc800078e0014 */
[----:B------:R-:W-:-:S04]  /*172f0*/  IMAD.WIDE.U32 R22, P0, R20, R35, R22 ;  /* 0x0000002314167225 */ /* 0x000fc80007800016 */
[----:B------:R-:W-:-:S04]  /*17300*/  IMAD.HI.U32 R22, P1, R21, R33, R22 ;  /* 0x0000002115167227 */ /* 0x000fc80007820016 */
[CC--:B------:R-:W-:Y:S02]  /*17310*/  IMAD R23, R21.reuse, R35.reuse, RZ ;  /* 0x0000002315177224 */ /* 0x0c0fe400078e02ff */
[----:B------:R-:W-:-:S03]  /*17320*/  IMAD.HI.U32 R35, R21, R35, RZ ;  /* 0x0000002315237227 */ /* 0x000fc600078e00ff */
[----:B------:R-:W-:Y:S01]  /*17330*/  IADD3 R23, P3, PT, R23, R22, RZ ;  /* 0x0000001617177210 */ /* 0x000fe20007f7e0ff */
[----:B------:R-:W-:-:S04]  /*17340*/  IMAD.X R30, R35, 0x1, R21, P0 ;  /* 0x00000001231e7824 */ /* 0x000fc800000e0615 */
[----:B------:R-:W-:Y:S01]  /*17350*/  IMAD.WIDE.U32 R20, R23, R27, RZ ;  /* 0x0000001b17147225 */ /* 0x000fe200078e00ff */
[----:B------:R-:W-:-:S03]  /*17360*/  IADD3.X R30, PT, PT, RZ, RZ, R30, P3, P1 ;  /* 0x000000ffff1e7210 */ /* 0x000fc60001fe241e */
[----:B------:R-:W-:Y:S01]  /*17370*/  IMAD R21, R23, R11, R21 ;  /* 0x0000000b17157224 */ /* 0x000fe200078e0215 */
[----:B------:R-:W-:-:S03]  /*17380*/  IADD3 R31, P0, PT, RZ, -R20, RZ ;  /* 0x80000014ff1f7210 */ /* 0x000fc60007f1e0ff */
[----:B------:R-:W-:Y:S02]  /*17390*/  IMAD R21, R30, R27, R21 ;  /* 0x0000001b1e157224 */ /* 0x000fe400078e0215 */
[----:B------:R-:W-:-:S03]  /*173a0*/  IMAD.HI.U32 R22, R23, R31, RZ ;  /* 0x0000001f17167227 */ /* 0x000fc600078e00ff */
[----:B------:R-:W-:-:S05]  /*173b0*/  IADD3.X R21, PT, PT, RZ, ~R21, RZ, P0, !PT ;  /* 0x80000015ff157210 */ /* 0x000fca00007fe4ff */
[----:B------:R-:W-:-:S04]  /*173c0*/  IMAD.WIDE.U32 R22, P0, R23, R21, R22 ;  /* 0x0000001517167225 */ /* 0x000fc80007800016 */
[C---:B------:R-:W-:Y:S02]  /*173d0*/  IMAD R20, R30.reuse, R21, RZ ;  /* 0x000000151e147224 */ /* 0x040fe400078e02ff */
[----:B------:R-:W-:-:S04]  /*173e0*/  IMAD.HI.U32 R23, P1, R30, R31, R22 ;  /* 0x0000001f1e177227 */ /* 0x000fc80007820016 */
[----:B------:R-:W-:Y:S01]  /*173f0*/  IMAD.HI.U32 R21, R30, R21, RZ ;  /* 0x000000151e157227 */ /* 0x000fe200078e00ff */
[----:B------:R-:W-:-:S03]  /*17400*/  IADD3 R23, P3, PT, R20, R23, RZ ;  /* 0x0000001714177210 */ /* 0x000fc60007f7e0ff */
[----:B------:R-:W-:Y:S02]  /*17410*/  IMAD.X R30, R21, 0x1, R30, P0 ;  /* 0x00000001151e7824 */ /* 0x000fe400000e061e */
[----:B------:R-:W-:-:S03]  /*17420*/  IMAD.HI.U32 R20, R23, R28, RZ ;  /* 0x0000001c17147227 */ /* 0x000fc600078e00ff */
[----:B------:R-:W-:Y:S01]  /*17430*/  IADD3.X R30, PT, PT, RZ, RZ, R30, P3, P1 ;  /* 0x000000ffff1e7210 */ /* 0x000fe20001fe241e */
[----:B------:R-:W-:Y:S02]  /*17440*/  IMAD.MOV.U32 R21, RZ, RZ, RZ ;  /* 0x000000ffff157224 */ /* 0x000fe400078e00ff */
[----:B------:R-:W-:-:S04]  /*17450*/  IMAD.WIDE.U32 R20, R23, R25, R20 ;  /* 0x0000001917147225 */ /* 0x000fc800078e0014 */
[C---:B------:R-:W-:Y:S02]  /*17460*/  IMAD R23, R30.reuse, R25, RZ ;  /* 0x000000191e177224 */ /* 0x040fe400078e02ff */
[----:B------:R-:W-:-:S04]  /*17470*/  IMAD.HI.U32 R20, P0, R30, R28, R20 ;  /* 0x0000001c1e147227 */ /* 0x000fc80007800014 */
[----:B------:R-:W-:Y:S01]  /*17480*/  IMAD.HI.U32 R22, R30, R25, RZ ;  /* 0x000000191e167227 */ /* 0x000fe200078e00ff */
[----:B------:R-:W-:-:S04]  /*17490*/  IADD3 R30, P1, PT, R23, R20, RZ ;  /* 0x00000014171e7210 */ /* 0x000fc80007f3e0ff */
[----:B------:R-:W-:Y:S01]  /*174a0*/  IADD3.X R22, PT, PT, R22, RZ, RZ, P0, !PT ;  /* 0x000000ff16167210 */ /* 0x000fe200007fe4ff */
[----:B------:R-:W-:-:S04]  /*174b0*/  IMAD.WIDE.U32 R20, R30, R27, RZ ;  /* 0x0000001b1e147225 */ /* 0x000fc800078e00ff */
[----:B------:R-:W-:Y:S01]  /*174c0*/  IMAD.X R22, RZ, RZ, R22, P1 ;  /* 0x000000ffff167224 */ /* 0x000fe200008e0616 */
[----:B------:R-:W-:Y:S01]  /*174d0*/  IADD3 R32, P1, PT, -R20, R28, RZ ;  /* 0x0000001c14207210 */ /* 0x000fe20007f3e1ff */
[----:B------:R-:W-:-:S03]  /*174e0*/  IMAD R21, R30, R11, R21 ;  /* 0x0000000b1e157224 */ /* 0x000fc600078e0215 */
[-C--:B------:R-:W-:Y:S01]  /*174f0*/  ISETP.GE.U32.AND P0, PT, R32, R27.reuse, PT ;  /* 0x0000001b2000720c */ /* 0x080fe20003f06070 */
[----:B------:R-:W-:Y:S01]  /*17500*/  IMAD R20, R22, R27, R21 ;  /* 0x0000001b16147224 */ /* 0x000fe200078e0215 */
[----:B------:R-:W-:-:S03]  /*17510*/  IADD3 R21, P3, PT, R30, 0x1, RZ ;  /* 0x000000011e157810 */ /* 0x000fc60007f7e0ff */
[----:B------:R-:W-:Y:S01]  /*17520*/  IMAD.X R34, R25, 0x1, ~R20, P1 ;  /* 0x0000000119227824 */ /* 0x000fe200008e0e14 */
[----:B------:R-:W-:Y:S01]  /*17530*/  IADD3 R28, P1, PT, -R27, R32, RZ ;  /* 0x000000201b1c7210 */ /* 0x000fe20007f3e1ff */
[----:B------:R-:W-:-:S03]  /*17540*/  IMAD.X R23, RZ, RZ, R22, P3 ;  /* 0x000000ffff177224 */ /* 0x000fc600018e0616 */
[----:B------:R-:W-:Y:S02]  /*17550*/  ISETP.GE.U32.AND.EX P0, PT, R34, R11, PT, P0 ;  /* 0x0000000b2200720c */ /* 0x000fe40003f06100 */
[----:B------:R-:W-:Y:S02]  /*17560*/  IADD3.X R20, PT, PT, ~R11, R34, RZ, P1, !PT ;  /* 0x000000220b147210 */ /* 0x000fe40000ffe5ff */
[----:B------:R-:W-:Y:S02]  /*17570*/  SEL R21, R21, R30, P0 ;  /* 0x0000001e15157207 */ /* 0x000fe40000000000 */
[----:B------:R-:W-:Y:S02]  /*17580*/  SEL R28, R28, R32, P0 ;  /* 0x000000201c1c7207 */ /* 0x000fe40000000000 */
[----:B------:R-:W-:Y:S02]  /*17590*/  SEL R30, R20, R34, P0 ;  /* 0x00000022141e7207 */ /* 0x000fe40000000000 */
[----:B------:R-:W-:-:S02]  /*175a0*/  SEL R20, R23, R22, P0 ;  /* 0x0000001617147207 */ /* 0x000fc40000000000 */
[----:B------:R-:W-:Y:S02]  /*175b0*/  IADD3 R22, P3, PT, R21, 0x1, RZ ;  /* 0x0000000115167810 */ /* 0x000fe40007f7e0ff */
[----:B------:R-:W-:Y:S02]  /*175c0*/  ISETP.GE.U32.AND P0, PT, R28, R27, PT ;  /* 0x0000001b1c00720c */ /* 0x000fe40003f06070 */
[----:B------:R-:W-:Y:S01]  /*175d0*/  ISETP.NE.U32.AND P1, PT, R27, RZ, PT ;  /* 0x000000ff1b00720c */ /* 0x000fe20003f25070 */
[----:B------:R-:W-:Y:S01]  /*175e0*/  IMAD.X R23, RZ, RZ, R20, P3 ;  /* 0x000000ffff177224 */ /* 0x000fe200018e0614 */
[----:B------:R-:W-:Y:S02]  /*175f0*/  ISETP.GE.U32.AND.EX P0, PT, R30, R11, PT, P0 ;  /* 0x0000000b1e00720c */ /* 0x000fe40003f06100 */
[----:B------:R-:W-:Y:S02]  /*17600*/  ISETP.NE.AND.EX P1, PT, R11, RZ, PT, P1 ;  /* 0x000000ff0b00720c */ /* 0x000fe40003f25310 */
[----:B------:R-:W-:Y:S01]  /*17610*/  SEL R22, R22, R21, P0 ;  /* 0x0000001516167207 */ /* 0x000fe20000000000 */
[----:B------:R-:W-:Y:S01]  /*17620*/  IMAD.MOV.U32 R21, RZ, RZ, 0x0 ;  /* 0x00000000ff157424 */ /* 0x000fe200078e00ff */
[----:B------:R-:W-:-:S02]  /*17630*/  SEL R23, R23, R20, P0 ;  /* 0x0000001417177207 */ /* 0x000fc40000000000 */
[----:B------:R-:W-:Y:S02]  /*17640*/  MOV R20, R26 ;  /* 0x0000001a00147202 */ /* 0x000fe40000000f00 */
[----:B------:R-:W-:Y:S02]  /*17650*/  SEL R22, R22, 0xffffffff, P1 ;  /* 0xffffffff16167807 */ /* 0x000fe40000800000 */
[----:B------:R-:W-:Y:S01]  /*17660*/  SEL R23, R23, 0xffffffff, P1 ;  /* 0xffffffff17177807 */ /* 0x000fe20000800000 */
[----:B------:R-:W-:Y:S06]  /*17670*/  RET.REL.NODEC R20 `(_Z31findCliqueGPUNew7Dis2LevelBatchPjS_S_S_PyS_S_S_S_S_) ;  /* 0xfffffe8814607950 */ /* 0x000fec0003c3ffff */
.L_x_475:
[----:B------:R-:W-:-:S00]  /*17680*/  BRA `(.L_x_475) ;  /* 0xfffffffc00fc7947 */ /* 0x000fc0000383ffff */
[----:B------:R-:W-:-:S00]  /*17690*/  NOP ;  /* 0x0000000000007918 */ /* 0x000fc00000000000 */
        /* <DEDUP_REMOVED lines=14> */
.L_x_476:


//--------------------- .nv.shared._Z31findCliqueGPUNew7Dis2LevelBatchPjS_S_S_PyS_S_S_S_S_ --------------------------
	.section	.nv.shared._Z31findCliqueGPUNew7Dis2LevelBatchPjS_S_S_PyS_S_S_S_S_,"aw",@nobits
	.sectionflags	@""
	.align	4
.nv.shared._Z31findCliqueGPUNew7Dis2LevelBatchPjS_S_S_PyS_S_S_S_S_:
	.zero		34836


//--------------------- .nv.shared.reserved.0     --------------------------
	.section	.nv.shared.reserved.0,"aw",@nobits
	.weak		__nv_reservedSMEM_offset_0_alias
	.size		__nv_reservedSMEM_offset_0_alias, 0, 64
	.other		__nv_reservedSMEM_offset_0_alias,@"STO_CUDA_RESERVED_SHARED STV_DEFAULT"
__nv_reservedSMEM_offset_0_alias:
	.zero		0
	.zero		64


//--------------------- .nv.global                --------------------------
	.section	.nv.global,"aw",@nobits
	.align	4
.nv.global:
	.type		stack,@object
	.size		stack,(batch_info - stack)
stack:
	.zero		3584
	.type		batch_info,@object
	.size		batch_info,(offset_L - batch_info)
batch_info:
	.zero		10752
	.type		offset_L,@object
	.size		offset_L,(S - offset_L)
offset_L:
	.zero		286720000
	.type		S,@object
	.size		S,(subH - S)
S:
	.zero		286720000
	.type		subH,@object
	.size		subH,(offset_H - subH)
subH:
	.zero		286720000
	.type		offset_H,@object
	.size		offset_H,(.L_3 - offset_H)
offset_H:
	.zero		286720000
.L_3:


//--------------------- .nv.constant0._Z31findCliqueGPUNew7Dis2LevelBatchPjS_S_S_PyS_S_S_S_S_ --------------------------
	.section	.nv.constant0._Z31findCliqueGPUNew7Dis2LevelBatchPjS_S_S_PyS_S_S_S_S_,"a",@progbits
	.sectionflags	@""
	.align	4
.nv.constant0._Z31findCliqueGPUNew7Dis2LevelBatchPjS_S_S_PyS_S_S_S_S_:
	.zero		976


//--------------------- SYMBOLS --------------------------

	.type		.nv.reservedSmem.offset0,@object
	.size		.nv.reservedSmem.offset0,0x4
	.type		.nv.reservedSmem.cap,@object
	.size		.nv.reservedSmem.cap,0x4
